	.target	sm_100a

	.elftype	@"ET_EXEC"


//--------------------- .note.nv.tkinfo           --------------------------
	.section	.note.nv.tkinfo,"",@"SHT_NOTE"
	.sectionflags	@"SHF_NOTE_NV_TKINFO"
	.tkinfo
        /*0018*/ 	.word	0x00000002
        /*0030*/ 	.string	""
        /*0030*/ 	.string	"ptxas"
        /*0030*/ 	.string	"Cuda compilation tools, release 13.0, V13.0.88"
        /*0030*/ 	.string	"Build cuda_13.0.r13.0/compiler.36424714_0"
        /*0030*/ 	.string	"-arch sm_100a -m 64 "



//--------------------- .note.nv.cuinfo           --------------------------
	.section	.note.nv.cuinfo,"",@"SHT_NOTE"
	.sectionflags	@"SHF_NOTE_NV_CUINFO"
        /*0018*/ 	.short	0x0002
        /*001a*/ 	.short	0x0064
        /*001c*/ 	.short	0x0082
	.zero		2


//--------------------- .nv.info                  --------------------------
	.section	.nv.info,"",@"SHT_CUDA_INFO"
	.align	4


	//----- nvinfo : EIATTR_REGCOUNT
	.align		4
        /*0000*/ 	.byte	0x04, 0x2f
        /*0002*/ 	.short	(.L_39 - .L_38)
	.align		4
.L_38:
        /*0004*/ 	.word	index@(_ZN2at6native29vectorized_elementwise_kernelILi8EZZZNS0_66_GLOBAL__N__a0cfb035_28_ActivationHardswishKernel_cu_9e10b42f_293216hardswish_kernelERNS_14TensorIteratorEENKUlvE_clEvENKUlvE_clEvEUldE_St5arrayIPcLm2EEEEviT0_T1_)
        /*0008*/ 	.word	0x00000020


	//----- nvinfo : EIATTR_FRAME_SIZE
	.align		4
.L_39:
        /*000c*/ 	.byte	0x04, 0x11
        /*000e*/ 	.short	(.L_41 - .L_40)
	.align		4
.L_40:
        /*0010*/ 	.word	index@(_ZN2at6native29vectorized_elementwise_kernelILi8EZZZNS0_66_GLOBAL__N__a0cfb035_28_ActivationHardswishKernel_cu_9e10b42f_293216hardswish_kernelERNS_14TensorIteratorEENKUlvE_clEvENKUlvE_clEvEUldE_St5arrayIPcLm2EEEEviT0_T1_)
        /*0014*/ 	.word	0x00000000


	//----- nvinfo : EIATTR_REGCOUNT
	.align		4
.L_41:
        /*0018*/ 	.byte	0x04, 0x2f
        /*001a*/ 	.short	(.L_43 - .L_42)
	.align		4
.L_42:
        /*001c*/ 	.word	index@(_ZN2at6native29vectorized_elementwise_kernelILi4EZZZNS0_66_GLOBAL__N__a0cfb035_28_ActivationHardswishKernel_cu_9e10b42f_293216hardswish_kernelERNS_14TensorIteratorEENKUlvE_clEvENKUlvE_clEvEUldE_St5arrayIPcLm2EEEEviT0_T1_)
        /*0020*/ 	.word	0x00000020


	//----- nvinfo : EIATTR_FRAME_SIZE
	.align		4
.L_43:
        /*0024*/ 	.byte	0x04, 0x11
        /*0026*/ 	.short	(.L_45 - .L_44)
	.align		4
.L_44:
        /*0028*/ 	.word	index@(_ZN2at6native29vectorized_elementwise_kernelILi4EZZZNS0_66_GLOBAL__N__a0cfb035_28_ActivationHardswishKernel_cu_9e10b42f_293216hardswish_kernelERNS_14TensorIteratorEENKUlvE_clEvENKUlvE_clEvEUldE_St5arrayIPcLm2EEEEviT0_T1_)
        /*002c*/ 	.word	0x00000000


	//----- nvinfo : EIATTR_REGCOUNT
	.align		4
.L_45:
        /*0030*/ 	.byte	0x04, 0x2f
        /*0032*/ 	.short	(.L_47 - .L_46)
	.align		4
.L_46:
        /*0034*/ 	.word	index@(_ZN2at6native29vectorized_elementwise_kernelILi2EZZZNS0_66_GLOBAL__N__a0cfb035_28_ActivationHardswishKernel_cu_9e10b42f_293216hardswish_kernelERNS_14TensorIteratorEENKUlvE_clEvENKUlvE_clEvEUldE_St5arrayIPcLm2EEEEviT0_T1_)
        /*0038*/ 	.word	0x0000001e


	//----- nvinfo : EIATTR_FRAME_SIZE
	.align		4
.L_47:
        /*003c*/ 	.byte	0x04, 0x11
        /*003e*/ 	.short	(.L_49 - .L_48)
	.align		4
.L_48:
        /*0040*/ 	.word	index@(_ZN2at6native29vectorized_elementwise_kernelILi2EZZZNS0_66_GLOBAL__N__a0cfb035_28_ActivationHardswishKernel_cu_9e10b42f_293216hardswish_kernelERNS_14TensorIteratorEENKUlvE_clEvENKUlvE_clEvEUldE_St5arrayIPcLm2EEEEviT0_T1_)
        /*0044*/ 	.word	0x00000000


	//----- nvinfo : EIATTR_REGCOUNT
	.align		4
.L_49:
        /*0048*/ 	.byte	0x04, 0x2f
        /*004a*/ 	.short	(.L_51 - .L_50)
	.align		4
.L_50:
        /*004c*/ 	.word	index@(_ZN2at6native27unrolled_elementwise_kernelIZZZNS0_66_GLOBAL__N__a0cfb035_28_ActivationHardswishKernel_cu_9e10b42f_293216hardswish_kernelERNS_14TensorIteratorEENKUlvE_clEvENKUlvE_clEvEUldE_St5arrayIPcLm2EELi4E23TrivialOffsetCalculatorILi1EjESC_NS0_6memory15LoadWithoutCastENSD_16StoreWithoutCastEEEviT_T0_T2_T3_T4_T5_)
        /*0050*/ 	.word	0x0000001a


	//----- nvinfo : EIATTR_FRAME_SIZE
	.align		4
.L_51:
        /*0054*/ 	.byte	0x04, 0x11
        /*0056*/ 	.short	(.L_53 - .L_52)
	.align		4
.L_52:
        /*0058*/ 	.word	index@(_ZN2at6native27unrolled_elementwise_kernelIZZZNS0_66_GLOBAL__N__a0cfb035_28_ActivationHardswishKernel_cu_9e10b42f_293216hardswish_kernelERNS_14TensorIteratorEENKUlvE_clEvENKUlvE_clEvEUldE_St5arrayIPcLm2EELi4E23TrivialOffsetCalculatorILi1EjESC_NS0_6memory15LoadWithoutCastENSD_16StoreWithoutCastEEEviT_T0_T2_T3_T4_T5_)
        /*005c*/ 	.word	0x00000000


	//----- nvinfo : EIATTR_REGCOUNT
	.align		4
.L_53:
        /*0060*/ 	.byte	0x04, 0x2f
        /*0062*/ 	.short	(.L_55 - .L_54)
	.align		4
.L_54:
        /*0064*/ 	.word	index@(_ZN2at6native18elementwise_kernelILi128ELi2EZNS0_22gpu_kernel_impl_nocastIZZZNS0_66_GLOBAL__N__a0cfb035_28_ActivationHardswishKernel_cu_9e10b42f_293216hardswish_kernelERNS_14TensorIteratorEENKUlvE_clEvENKUlvE_clEvEUldE_EEvRNS_18TensorIteratorBaseERKT_EUliE_EEviT1_)
        /*0068*/ 	.word	0x00000014


	//----- nvinfo : EIATTR_FRAME_SIZE
	.align		4
.L_55:
        /*006c*/ 	.byte	0x04, 0x11
        /*006e*/ 	.short	(.L_57 - .L_56)
	.align		4
.L_56:
        /*0070*/ 	.word	index@(_ZN2at6native18elementwise_kernelILi128ELi2EZNS0_22gpu_kernel_impl_nocastIZZZNS0_66_GLOBAL__N__a0cfb035_28_ActivationHardswishKernel_cu_9e10b42f_293216hardswish_kernelERNS_14TensorIteratorEENKUlvE_clEvENKUlvE_clEvEUldE_EEvRNS_18TensorIteratorBaseERKT_EUliE_EEviT1_)
        /*0074*/ 	.word	0x00000000


	//----- nvinfo : EIATTR_REGCOUNT
	.align		4
.L_57:
        /*0078*/ 	.byte	0x04, 0x2f
        /*007a*/ 	.short	(.L_59 - .L_58)
	.align		4
.L_58:
        /*007c*/ 	.word	index@(_ZN2at6native27unrolled_elementwise_kernelIZZZNS0_66_GLOBAL__N__a0cfb035_28_ActivationHardswishKernel_cu_9e10b42f_293216hardswish_kernelERNS_14TensorIteratorEENKUlvE_clEvENKUlvE_clEvEUldE_St5arrayIPcLm2EELi4E23TrivialOffsetCalculatorILi1EjESC_NS0_6memory12LoadWithCastILi1EEENSD_13StoreWithCastILi1EEEEEviT_T0_T2_T3_T4_T5_)
        /*0080*/ 	.word	0x00000022


	//----- nvinfo : EIATTR_FRAME_SIZE
	.align		4
.L_59:
        /*0084*/ 	.byte	0x04, 0x11
        /*0086*/ 	.short	(.L_61 - .L_60)
	.align		4
.L_60:
        /*0088*/ 	.word	index@(_ZN2at6native27unrolled_elementwise_kernelIZZZNS0_66_GLOBAL__N__a0cfb035_28_ActivationHardswishKernel_cu_9e10b42f_293216hardswish_kernelERNS_14TensorIteratorEENKUlvE_clEvENKUlvE_clEvEUldE_St5arrayIPcLm2EELi4E23TrivialOffsetCalculatorILi1EjESC_NS0_6memory12LoadWithCastILi1EEENSD_13StoreWithCastILi1EEEEEviT_T0_T2_T3_T4_T5_)
        /*008c*/ 	.word	0x00000000


	//----- nvinfo : EIATTR_REGCOUNT
	.align		4
.L_61:
        /*0090*/ 	.byte	0x04, 0x2f
        /*0092*/ 	.short	(.L_63 - .L_62)
	.align		4
.L_62:
        /*0094*/ 	.word	index@(_ZN2at6native18elementwise_kernelILi128ELi4EZNS0_15gpu_kernel_implIZZZNS0_66_GLOBAL__N__a0cfb035_28_ActivationHardswishKernel_cu_9e10b42f_293216hardswish_kernelERNS_14TensorIteratorEENKUlvE_clEvENKUlvE_clEvEUldE_EEvRNS_18TensorIteratorBaseERKT_EUliE_EEviT1_)
        /*0098*/ 	.word	0x00000018


	//----- nvinfo : EIATTR_FRAME_SIZE
	.align		4
.L_63:
        /*009c*/ 	.byte	0x04, 0x11
        /*009e*/ 	.short	(.L_65 - .L_64)
	.align		4
.L_64:
        /*00a0*/ 	.word	index@(_ZN2at6native18elementwise_kernelILi128ELi4EZNS0_15gpu_kernel_implIZZZNS0_66_GLOBAL__N__a0cfb035_28_ActivationHardswishKernel_cu_9e10b42f_293216hardswish_kernelERNS_14TensorIteratorEENKUlvE_clEvENKUlvE_clEvEUldE_EEvRNS_18TensorIteratorBaseERKT_EUliE_EEviT1_)
        /*00a4*/ 	.word	0x00000000


	//----- nvinfo : EIATTR_REGCOUNT
	.align		4
.L_65:
        /*00a8*/ 	.byte	0x04, 0x2f
        /*00aa*/ 	.short	(.L_67 - .L_66)
	.align		4
.L_66:
        /*00ac*/ 	.word	index@(_ZN2at6native29vectorized_elementwise_kernelILi8EZZZNS0_66_GLOBAL__N__a0cfb035_28_ActivationHardswishKernel_cu_9e10b42f_293216hardswish_kernelERNS_14TensorIteratorEENKUlvE_clEvENKUlvE0_clEvEUlfE_St5arrayIPcLm2EEEEviT0_T1_)
        /*00b0*/ 	.word	0x0000001e


	//----- nvinfo : EIATTR_FRAME_SIZE
	.align		4
.L_67:
        /*00b4*/ 	.byte	0x04, 0x11
        /*00b6*/ 	.short	(.L_69 - .L_68)
	.align		4
.L_68:
        /*00b8*/ 	.word	index@(_ZN2at6native29vectorized_elementwise_kernelILi8EZZZNS0_66_GLOBAL__N__a0cfb035_28_ActivationHardswishKernel_cu_9e10b42f_293216hardswish_kernelERNS_14TensorIteratorEENKUlvE_clEvENKUlvE0_clEvEUlfE_St5arrayIPcLm2EEEEviT0_T1_)
        /*00bc*/ 	.word	0x00000000


	//----- nvinfo : EIATTR_REGCOUNT
	.align		4
.L_69:
        /*00c0*/ 	.byte	0x04, 0x2f
        /*00c2*/ 	.short	(.L_71 - .L_70)
	.align		4
.L_70:
        /*00c4*/ 	.word	index@(_ZN2at6native29vectorized_elementwise_kernelILi4EZZZNS0_66_GLOBAL__N__a0cfb035_28_ActivationHardswishKernel_cu_9e10b42f_293216hardswish_kernelERNS_14TensorIteratorEENKUlvE_clEvENKUlvE0_clEvEUlfE_St5arrayIPcLm2EEEEviT0_T1_)
        /*00c8*/ 	.word	0x0000001e


	//----- nvinfo : EIATTR_FRAME_SIZE
	.align		4
.L_71:
        /*00cc*/ 	.byte	0x04, 0x11
        /*00ce*/ 	.short	(.L_73 - .L_72)
	.align		4
.L_72:
        /*00d0*/ 	.word	index@(_ZN2at6native29vectorized_elementwise_kernelILi4EZZZNS0_66_GLOBAL__N__a0cfb035_28_ActivationHardswishKernel_cu_9e10b42f_293216hardswish_kernelERNS_14TensorIteratorEENKUlvE_clEvENKUlvE0_clEvEUlfE_St5arrayIPcLm2EEEEviT0_T1_)
        /*00d4*/ 	.word	0x00000000


	//----- nvinfo : EIATTR_REGCOUNT
	.align		4
.L_73:
        /*00d8*/ 	.byte	0x04, 0x2f
        /*00da*/ 	.short	(.L_75 - .L_74)
	.align		4
.L_74:
        /*00dc*/ 	.word	index@(_ZN2at6native29vectorized_elementwise_kernelILi2EZZZNS0_66_GLOBAL__N__a0cfb035_28_ActivationHardswishKernel_cu_9e10b42f_293216hardswish_kernelERNS_14TensorIteratorEENKUlvE_clEvENKUlvE0_clEvEUlfE_St5arrayIPcLm2EEEEviT0_T1_)
        /*00e0*/ 	.word	0x0000001c


	//----- nvinfo : EIATTR_FRAME_SIZE
	.align		4
.L_75:
        /*00e4*/ 	.byte	0x04, 0x11
        /*00e6*/ 	.short	(.L_77 - .L_76)
	.align		4
.L_76:
        /*00e8*/ 	.word	index@(_ZN2at6native29vectorized_elementwise_kernelILi2EZZZNS0_66_GLOBAL__N__a0cfb035_28_ActivationHardswishKernel_cu_9e10b42f_293216hardswish_kernelERNS_14TensorIteratorEENKUlvE_clEvENKUlvE0_clEvEUlfE_St5arrayIPcLm2EEEEviT0_T1_)
        /*00ec*/ 	.word	0x00000000


	//----- nvinfo : EIATTR_REGCOUNT
	.align		4
.L_77:
        /*00f0*/ 	.byte	0x04, 0x2f
        /*00f2*/ 	.short	(.L_79 - .L_78)
	.align		4
.L_78:
        /*00f4*/ 	.word	index@(_ZN2at6native27unrolled_elementwise_kernelIZZZNS0_66_GLOBAL__N__a0cfb035_28_ActivationHardswishKernel_cu_9e10b42f_293216hardswish_kernelERNS_14TensorIteratorEENKUlvE_clEvENKUlvE0_clEvEUlfE_St5arrayIPcLm2EELi4E23TrivialOffsetCalculatorILi1EjESC_NS0_6memory15LoadWithoutCastENSD_16StoreWithoutCastEEEviT_T0_T2_T3_T4_T5_)
        /*00f8*/ 	.word	0x00000016


	//----- nvinfo : EIATTR_FRAME_SIZE
	.align		4
.L_79:
        /*00fc*/ 	.byte	0x04, 0x11
        /*00fe*/ 	.short	(.L_81 - .L_80)
	.align		4
.L_80:
        /*0100*/ 	.word	index@(_ZN2at6native27unrolled_elementwise_kernelIZZZNS0_66_GLOBAL__N__a0cfb035_28_ActivationHardswishKernel_cu_9e10b42f_293216hardswish_kernelERNS_14TensorIteratorEENKUlvE_clEvENKUlvE0_clEvEUlfE_St5arrayIPcLm2EELi4E23TrivialOffsetCalculatorILi1EjESC_NS0_6memory15LoadWithoutCastENSD_16StoreWithoutCastEEEviT_T0_T2_T3_T4_T5_)
        /*0104*/ 	.word	0x00000000


	//----- nvinfo : EIATTR_REGCOUNT
	.align		4
.L_81:
        /*0108*/ 	.byte	0x04, 0x2f
        /*010a*/ 	.short	(.L_83 - .L_82)
	.align		4
.L_82:
        /*010c*/ 	.word	index@(_ZN2at6native18elementwise_kernelILi128ELi2EZNS0_22gpu_kernel_impl_nocastIZZZNS0_66_GLOBAL__N__a0cfb035_28_ActivationHardswishKernel_cu_9e10b42f_293216hardswish_kernelERNS_14TensorIteratorEENKUlvE_clEvENKUlvE0_clEvEUlfE_EEvRNS_18TensorIteratorBaseERKT_EUliE_EEviT1_)
        /*0110*/ 	.word	0x00000014


	//----- nvinfo : EIATTR_FRAME_SIZE
	.align		4
.L_83:
        /*0114*/ 	.byte	0x04, 0x11
        /*0116*/ 	.short	(.L_85 - .L_84)
	.align		4
.L_84:
        /*0118*/ 	.word	index@(_ZN2at6native18elementwise_kernelILi128ELi2EZNS0_22gpu_kernel_impl_nocastIZZZNS0_66_GLOBAL__N__a0cfb035_28_ActivationHardswishKernel_cu_9e10b42f_293216hardswish_kernelERNS_14TensorIteratorEENKUlvE_clEvENKUlvE0_clEvEUlfE_EEvRNS_18TensorIteratorBaseERKT_EUliE_EEviT1_)
        /*011c*/ 	.word	0x00000000


	//----- nvinfo : EIATTR_REGCOUNT
	.align		4
.L_85:
        /*0120*/ 	.byte	0x04, 0x2f
        /*0122*/ 	.short	(.L_87 - .L_86)
	.align		4
.L_86:
        /*0124*/ 	.word	index@(_ZN2at6native27unrolled_elementwise_kernelIZZZNS0_66_GLOBAL__N__a0cfb035_28_ActivationHardswishKernel_cu_9e10b42f_293216hardswish_kernelERNS_14TensorIteratorEENKUlvE_clEvENKUlvE0_clEvEUlfE_St5arrayIPcLm2EELi4E23TrivialOffsetCalculatorILi1EjESC_NS0_6memory12LoadWithCastILi1EEENSD_13StoreWithCastILi1EEEEEviT_T0_T2_T3_T4_T5_)
        /*0128*/ 	.word	0x0000001d


	//----- nvinfo : EIATTR_FRAME_SIZE
	.align		4
.L_87:
        /*012c*/ 	.byte	0x04, 0x11
        /*012e*/ 	.short	(.L_89 - .L_88)
	.align		4
.L_88:
        /*0130*/ 	.word	index@(_ZN2at6native27unrolled_elementwise_kernelIZZZNS0_66_GLOBAL__N__a0cfb035_28_ActivationHardswishKernel_cu_9e10b42f_293216hardswish_kernelERNS_14TensorIteratorEENKUlvE_clEvENKUlvE0_clEvEUlfE_St5arrayIPcLm2EELi4E23TrivialOffsetCalculatorILi1EjESC_NS0_6memory12LoadWithCastILi1EEENSD_13StoreWithCastILi1EEEEEviT_T0_T2_T3_T4_T5_)
        /*0134*/ 	.word	0x00000000


	//----- nvinfo : EIATTR_REGCOUNT
	.align		4
.L_89:
        /*0138*/ 	.byte	0x04, 0x2f
        /*013a*/ 	.short	(.L_91 - .L_90)
	.align		4
.L_90:
        /*013c*/ 	.word	index@(_ZN2at6native18elementwise_kernelILi128ELi4EZNS0_15gpu_kernel_implIZZZNS0_66_GLOBAL__N__a0cfb035_28_ActivationHardswishKernel_cu_9e10b42f_293216hardswish_kernelERNS_14TensorIteratorEENKUlvE_clEvENKUlvE0_clEvEUlfE_EEvRNS_18TensorIteratorBaseERKT_EUliE_EEviT1_)
        /*0140*/ 	.word	0x00000018


	//----- nvinfo : EIATTR_FRAME_SIZE
	.align		4
.L_91:
        /*0144*/ 	.byte	0x04, 0x11
        /*0146*/ 	.short	(.L_93 - .L_92)
	.align		4
.L_92:
        /*0148*/ 	.word	index@(_ZN2at6native18elementwise_kernelILi128ELi4EZNS0_15gpu_kernel_implIZZZNS0_66_GLOBAL__N__a0cfb035_28_ActivationHardswishKernel_cu_9e10b42f_293216hardswish_kernelERNS_14TensorIteratorEENKUlvE_clEvENKUlvE0_clEvEUlfE_EEvRNS_18TensorIteratorBaseERKT_EUliE_EEviT1_)
        /*014c*/ 	.word	0x00000000


	//----- nvinfo : EIATTR_REGCOUNT
	.align		4
.L_93:
        /*0150*/ 	.byte	0x04, 0x2f
        /*0152*/ 	.short	(.L_95 - .L_94)
	.align		4
.L_94:
        /*0154*/ 	.word	index@(_ZN2at6native29vectorized_elementwise_kernelILi8EZZZNS0_66_GLOBAL__N__a0cfb035_28_ActivationHardswishKernel_cu_9e10b42f_293216hardswish_kernelERNS_14TensorIteratorEENKUlvE_clEvENKUlvE1_clEvEUlN3c104HalfEE_St5arrayIPcLm2EEEEviT0_T1_)
        /*0158*/ 	.word	0x00000020


	//----- nvinfo : EIATTR_FRAME_SIZE
	.align		4
.L_95:
        /*015c*/ 	.byte	0x04, 0x11
        /*015e*/ 	.short	(.L_97 - .L_96)
	.align		4
.L_96:
        /*0160*/ 	.word	index@(_ZN2at6native29vectorized_elementwise_kernelILi8EZZZNS0_66_GLOBAL__N__a0cfb035_28_ActivationHardswishKernel_cu_9e10b42f_293216hardswish_kernelERNS_14TensorIteratorEENKUlvE_clEvENKUlvE1_clEvEUlN3c104HalfEE_St5arrayIPcLm2EEEEviT0_T1_)
        /*0164*/ 	.word	0x00000000


	//----- nvinfo : EIATTR_REGCOUNT
	.align		4
.L_97:
        /*0168*/ 	.byte	0x04, 0x2f
        /*016a*/ 	.short	(.L_99 - .L_98)
	.align		4
.L_98:
        /*016c*/ 	.word	index@(_ZN2at6native29vectorized_elementwise_kernelILi4EZZZNS0_66_GLOBAL__N__a0cfb035_28_ActivationHardswishKernel_cu_9e10b42f_293216hardswish_kernelERNS_14TensorIteratorEENKUlvE_clEvENKUlvE1_clEvEUlN3c104HalfEE_St5arrayIPcLm2EEEEviT0_T1_)
        /*0170*/ 	.word	0x00000020


	//----- nvinfo : EIATTR_FRAME_SIZE
	.align		4
.L_99:
        /*0174*/ 	.byte	0x04, 0x11
        /*0176*/ 	.short	(.L_101 - .L_100)
	.align		4
.L_100:
        /*0178*/ 	.word	index@(_ZN2at6native29vectorized_elementwise_kernelILi4EZZZNS0_66_GLOBAL__N__a0cfb035_28_ActivationHardswishKernel_cu_9e10b42f_293216hardswish_kernelERNS_14TensorIteratorEENKUlvE_clEvENKUlvE1_clEvEUlN3c104HalfEE_St5arrayIPcLm2EEEEviT0_T1_)
        /*017c*/ 	.word	0x00000000


	//----- nvinfo : EIATTR_REGCOUNT
	.align		4
.L_101:
        /*0180*/ 	.byte	0x04, 0x2f
        /*0182*/ 	.short	(.L_103 - .L_102)
	.align		4
.L_102:
        /*0184*/ 	.word	index@(_ZN2at6native29vectorized_elementwise_kernelILi2EZZZNS0_66_GLOBAL__N__a0cfb035_28_ActivationHardswishKernel_cu_9e10b42f_293216hardswish_kernelERNS_14TensorIteratorEENKUlvE_clEvENKUlvE1_clEvEUlN3c104HalfEE_St5arrayIPcLm2EEEEviT0_T1_)
        /*0188*/ 	.word	0x00000020


	//----- nvinfo : EIATTR_FRAME_SIZE
	.align		4
.L_103:
        /*018c*/ 	.byte	0x04, 0x11
        /*018e*/ 	.short	(.L_105 - .L_104)
	.align		4
.L_104:
        /*0190*/ 	.word	index@(_ZN2at6native29vectorized_elementwise_kernelILi2EZZZNS0_66_GLOBAL__N__a0cfb035_28_ActivationHardswishKernel_cu_9e10b42f_293216hardswish_kernelERNS_14TensorIteratorEENKUlvE_clEvENKUlvE1_clEvEUlN3c104HalfEE_St5arrayIPcLm2EEEEviT0_T1_)
        /*0194*/ 	.word	0x00000000


	//----- nvinfo : EIATTR_REGCOUNT
	.align		4
.L_105:
        /*0198*/ 	.byte	0x04, 0x2f
        /*019a*/ 	.short	(.L_107 - .L_106)
	.align		4
.L_106:
        /*019c*/ 	.word	index@(_ZN2at6native27unrolled_elementwise_kernelIZZZNS0_66_GLOBAL__N__a0cfb035_28_ActivationHardswishKernel_cu_9e10b42f_293216hardswish_kernelERNS_14TensorIteratorEENKUlvE_clEvENKUlvE1_clEvEUlN3c104HalfEE_St5arrayIPcLm2EELi4E23TrivialOffsetCalculatorILi1EjESE_NS0_6memory15LoadWithoutCastENSF_16StoreWithoutCastEEEviT_T0_T2_T3_T4_T5_)
        /*01a0*/ 	.word	0x00000016


	//----- nvinfo : EIATTR_FRAME_SIZE
	.align		4
.L_107:
        /*01a4*/ 	.byte	0x04, 0x11
        /*01a6*/ 	.short	(.L_109 - .L_108)
	.align		4
.L_108:
        /*01a8*/ 	.word	index@(_ZN2at6native27unrolled_elementwise_kernelIZZZNS0_66_GLOBAL__N__a0cfb035_28_ActivationHardswishKernel_cu_9e10b42f_293216hardswish_kernelERNS_14TensorIteratorEENKUlvE_clEvENKUlvE1_clEvEUlN3c104HalfEE_St5arrayIPcLm2EELi4E23TrivialOffsetCalculatorILi1EjESE_NS0_6memory15LoadWithoutCastENSF_16StoreWithoutCastEEEviT_T0_T2_T3_T4_T5_)
        /*01ac*/ 	.word	0x00000000


	//----- nvinfo : EIATTR_REGCOUNT
	.align		4
.L_109:
        /*01b0*/ 	.byte	0x04, 0x2f
        /*01b2*/ 	.short	(.L_111 - .L_110)
	.align		4
.L_110:
        /*01b4*/ 	.word	index@(_ZN2at6native18elementwise_kernelILi128ELi4EZNS0_22gpu_kernel_impl_nocastIZZZNS0_66_GLOBAL__N__a0cfb035_28_ActivationHardswishKernel_cu_9e10b42f_293216hardswish_kernelERNS_14TensorIteratorEENKUlvE_clEvENKUlvE1_clEvEUlN3c104HalfEE_EEvRNS_18TensorIteratorBaseERKT_EUliE_EEviT1_)
        /*01b8*/ 	.word	0x00000014


	//----- nvinfo : EIATTR_FRAME_SIZE
	.align		4
.L_111:
        /*01bc*/ 	.byte	0x04, 0x11
        /*01be*/ 	.short	(.L_113 - .L_112)
	.align		4
.L_112:
        /*01c0*/ 	.word	index@(_ZN2at6native18elementwise_kernelILi128ELi4EZNS0_22gpu_kernel_impl_nocastIZZZNS0_66_GLOBAL__N__a0cfb035_28_ActivationHardswishKernel_cu_9e10b42f_293216hardswish_kernelERNS_14TensorIteratorEENKUlvE_clEvENKUlvE1_clEvEUlN3c104HalfEE_EEvRNS_18TensorIteratorBaseERKT_EUliE_EEviT1_)
        /*01c4*/ 	.word	0x00000000


	//----- nvinfo : EIATTR_REGCOUNT
	.align		4
.L_113:
        /*01c8*/ 	.byte	0x04, 0x2f
        /*01ca*/ 	.short	(.L_115 - .L_114)
	.align		4
.L_114:
        /*01cc*/ 	.word	index@(_ZN2at6native27unrolled_elementwise_kernelIZZZNS0_66_GLOBAL__N__a0cfb035_28_ActivationHardswishKernel_cu_9e10b42f_293216hardswish_kernelERNS_14TensorIteratorEENKUlvE_clEvENKUlvE1_clEvEUlN3c104HalfEE_St5arrayIPcLm2EELi4E23TrivialOffsetCalculatorILi1EjESE_NS0_6memory12LoadWithCastILi1EEENSF_13StoreWithCastILi1EEEEEviT_T0_T2_T3_T4_T5_)
        /*01d0*/ 	.word	0x0000001e


	//----- nvinfo : EIATTR_FRAME_SIZE
	.align		4
.L_115:
        /*01d4*/ 	.byte	0x04, 0x11
        /*01d6*/ 	.short	(.L_117 - .L_116)
	.align		4
.L_116:
        /*01d8*/ 	.word	index@(_ZN2at6native27unrolled_elementwise_kernelIZZZNS0_66_GLOBAL__N__a0cfb035_28_ActivationHardswishKernel_cu_9e10b42f_293216hardswish_kernelERNS_14TensorIteratorEENKUlvE_clEvENKUlvE1_clEvEUlN3c104HalfEE_St5arrayIPcLm2EELi4E23TrivialOffsetCalculatorILi1EjESE_NS0_6memory12LoadWithCastILi1EEENSF_13StoreWithCastILi1EEEEEviT_T0_T2_T3_T4_T5_)
        /*01dc*/ 	.word	0x00000000


	//----- nvinfo : EIATTR_REGCOUNT
	.align		4
.L_117:
        /*01e0*/ 	.byte	0x04, 0x2f
        /*01e2*/ 	.short	(.L_119 - .L_118)
	.align		4
.L_118:
        /*01e4*/ 	.word	index@(_ZN2at6native18elementwise_kernelILi128ELi4EZNS0_15gpu_kernel_implIZZZNS0_66_GLOBAL__N__a0cfb035_28_ActivationHardswishKernel_cu_9e10b42f_293216hardswish_kernelERNS_14TensorIteratorEENKUlvE_clEvENKUlvE1_clEvEUlN3c104HalfEE_EEvRNS_18TensorIteratorBaseERKT_EUliE_EEviT1_)
        /*01e8*/ 	.word	0x00000018


	//----- nvinfo : EIATTR_FRAME_SIZE
	.align		4
.L_119:
        /*01ec*/ 	.byte	0x04, 0x11
        /*01ee*/ 	.short	(.L_121 - .L_120)
	.align		4
.L_120:
        /*01f0*/ 	.word	index@(_ZN2at6native18elementwise_kernelILi128ELi4EZNS0_15gpu_kernel_implIZZZNS0_66_GLOBAL__N__a0cfb035_28_ActivationHardswishKernel_cu_9e10b42f_293216hardswish_kernelERNS_14TensorIteratorEENKUlvE_clEvENKUlvE1_clEvEUlN3c104HalfEE_EEvRNS_18TensorIteratorBaseERKT_EUliE_EEviT1_)
        /*01f4*/ 	.word	0x00000000


	//----- nvinfo : EIATTR_REGCOUNT
	.align		4
.L_121:
        /*01f8*/ 	.byte	0x04, 0x2f
        /*01fa*/ 	.short	(.L_123 - .L_122)
	.align		4
.L_122:
        /*01fc*/ 	.word	index@(_ZN2at6native29vectorized_elementwise_kernelILi8EZZZNS0_66_GLOBAL__N__a0cfb035_28_ActivationHardswishKernel_cu_9e10b42f_293216hardswish_kernelERNS_14TensorIteratorEENKUlvE_clEvENKUlvE2_clEvEUlN3c108BFloat16EE_St5arrayIPcLm2EEEEviT0_T1_)
        /*0200*/ 	.word	0x00000020


	//----- nvinfo : EIATTR_FRAME_SIZE
	.align		4
.L_123:
        /*0204*/ 	.byte	0x04, 0x11
        /*0206*/ 	.short	(.L_125 - .L_124)
	.align		4
.L_124:
        /*0208*/ 	.word	index@(_ZN2at6native29vectorized_elementwise_kernelILi8EZZZNS0_66_GLOBAL__N__a0cfb035_28_ActivationHardswishKernel_cu_9e10b42f_293216hardswish_kernelERNS_14TensorIteratorEENKUlvE_clEvENKUlvE2_clEvEUlN3c108BFloat16EE_St5arrayIPcLm2EEEEviT0_T1_)
        /*020c*/ 	.word	0x00000000


	//----- nvinfo : EIATTR_REGCOUNT
	.align		4
.L_125:
        /*0210*/ 	.byte	0x04, 0x2f
        /*0212*/ 	.short	(.L_127 - .L_126)
	.align		4
.L_126:
        /*0214*/ 	.word	index@(_ZN2at6native29vectorized_elementwise_kernelILi4EZZZNS0_66_GLOBAL__N__a0cfb035_28_ActivationHardswishKernel_cu_9e10b42f_293216hardswish_kernelERNS_14TensorIteratorEENKUlvE_clEvENKUlvE2_clEvEUlN3c108BFloat16EE_St5arrayIPcLm2EEEEviT0_T1_)
        /*0218*/ 	.word	0x00000020


	//----- nvinfo : EIATTR_FRAME_SIZE
	.align		4
.L_127:
        /*021c*/ 	.byte	0x04, 0x11
        /*021e*/ 	.short	(.L_129 - .L_128)
	.align		4
.L_128:
        /*0220*/ 	.word	index@(_ZN2at6native29vectorized_elementwise_kernelILi4EZZZNS0_66_GLOBAL__N__a0cfb035_28_ActivationHardswishKernel_cu_9e10b42f_293216hardswish_kernelERNS_14TensorIteratorEENKUlvE_clEvENKUlvE2_clEvEUlN3c108BFloat16EE_St5arrayIPcLm2EEEEviT0_T1_)
        /*0224*/ 	.word	0x00000000


	//----- nvinfo : EIATTR_REGCOUNT
	.align		4
.L_129:
        /*0228*/ 	.byte	0x04, 0x2f
        /*022a*/ 	.short	(.L_131 - .L_130)
	.align		4
.L_130:
        /*022c*/ 	.word	index@(_ZN2at6native29vectorized_elementwise_kernelILi2EZZZNS0_66_GLOBAL__N__a0cfb035_28_ActivationHardswishKernel_cu_9e10b42f_293216hardswish_kernelERNS_14TensorIteratorEENKUlvE_clEvENKUlvE2_clEvEUlN3c108BFloat16EE_St5arrayIPcLm2EEEEviT0_T1_)
        /*0230*/ 	.word	0x00000020


	//----- nvinfo : EIATTR_FRAME_SIZE
	.align		4
.L_131:
        /*0234*/ 	.byte	0x04, 0x11
        /*0236*/ 	.short	(.L_133 - .L_132)
	.align		4
.L_132:
        /*0238*/ 	.word	index@(_ZN2at6native29vectorized_elementwise_kernelILi2EZZZNS0_66_GLOBAL__N__a0cfb035_28_ActivationHardswishKernel_cu_9e10b42f_293216hardswish_kernelERNS_14TensorIteratorEENKUlvE_clEvENKUlvE2_clEvEUlN3c108BFloat16EE_St5arrayIPcLm2EEEEviT0_T1_)
        /*023c*/ 	.word	0x00000000


	//----- nvinfo : EIATTR_REGCOUNT
	.align		4
.L_133:
        /*0240*/ 	.byte	0x04, 0x2f
        /*0242*/ 	.short	(.L_135 - .L_134)
	.align		4
.L_134:
        /*0244*/ 	.word	index@(_ZN2at6native27unrolled_elementwise_kernelIZZZNS0_66_GLOBAL__N__a0cfb035_28_ActivationHardswishKernel_cu_9e10b42f_293216hardswish_kernelERNS_14TensorIteratorEENKUlvE_clEvENKUlvE2_clEvEUlN3c108BFloat16EE_St5arrayIPcLm2EELi4E23TrivialOffsetCalculatorILi1EjESE_NS0_6memory15LoadWithoutCastENSF_16StoreWithoutCastEEEviT_T0_T2_T3_T4_T5_)
        /*0248*/ 	.word	0x00000016


	//----- nvinfo : EIATTR_FRAME_SIZE
	.align		4
.L_135:
        /*024c*/ 	.byte	0x04, 0x11
        /*024e*/ 	.short	(.L_137 - .L_136)
	.align		4
.L_136:
        /*0250*/ 	.word	index@(_ZN2at6native27unrolled_elementwise_kernelIZZZNS0_66_GLOBAL__N__a0cfb035_28_ActivationHardswishKernel_cu_9e10b42f_293216hardswish_kernelERNS_14TensorIteratorEENKUlvE_clEvENKUlvE2_clEvEUlN3c108BFloat16EE_St5arrayIPcLm2EELi4E23TrivialOffsetCalculatorILi1EjESE_NS0_6memory15LoadWithoutCastENSF_16StoreWithoutCastEEEviT_T0_T2_T3_T4_T5_)
        /*0254*/ 	.word	0x00000000


	//----- nvinfo : EIATTR_REGCOUNT
	.align		4
.L_137:
        /*0258*/ 	.byte	0x04, 0x2f
        /*025a*/ 	.short	(.L_139 - .L_138)
	.align		4
.L_138:
        /*025c*/ 	.word	index@(_ZN2at6native18elementwise_kernelILi128ELi4EZNS0_22gpu_kernel_impl_nocastIZZZNS0_66_GLOBAL__N__a0cfb035_28_ActivationHardswishKernel_cu_9e10b42f_293216hardswish_kernelERNS_14TensorIteratorEENKUlvE_clEvENKUlvE2_clEvEUlN3c108BFloat16EE_EEvRNS_18TensorIteratorBaseERKT_EUliE_EEviT1_)
        /*0260*/ 	.word	0x00000014


	//----- nvinfo : EIATTR_FRAME_SIZE
	.align		4
.L_139:
        /*0264*/ 	.byte	0x04, 0x11
        /*0266*/ 	.short	(.L_141 - .L_140)
	.align		4
.L_140:
        /*0268*/ 	.word	index@(_ZN2at6native18elementwise_kernelILi128ELi4EZNS0_22gpu_kernel_impl_nocastIZZZNS0_66_GLOBAL__N__a0cfb035_28_ActivationHardswishKernel_cu_9e10b42f_293216hardswish_kernelERNS_14TensorIteratorEENKUlvE_clEvENKUlvE2_clEvEUlN3c108BFloat16EE_EEvRNS_18TensorIteratorBaseERKT_EUliE_EEviT1_)
        /*026c*/ 	.word	0x00000000


	//----- nvinfo : EIATTR_REGCOUNT
	.align		4
.L_141:
        /*0270*/ 	.byte	0x04, 0x2f
        /*0272*/ 	.short	(.L_143 - .L_142)
	.align		4
.L_142:
        /*0274*/ 	.word	index@(_ZN2at6native27unrolled_elementwise_kernelIZZZNS0_66_GLOBAL__N__a0cfb035_28_ActivationHardswishKernel_cu_9e10b42f_293216hardswish_kernelERNS_14TensorIteratorEENKUlvE_clEvENKUlvE2_clEvEUlN3c108BFloat16EE_St5arrayIPcLm2EELi4E23TrivialOffsetCalculatorILi1EjESE_NS0_6memory12LoadWithCastILi1EEENSF_13StoreWithCastILi1EEEEEviT_T0_T2_T3_T4_T5_)
        /*0278*/ 	.word	0x0000001c


	//----- nvinfo : EIATTR_FRAME_SIZE
	.align		4
.L_143:
        /*027c*/ 	.byte	0x04, 0x11
        /*027e*/ 	.short	(.L_145 - .L_144)
	.align		4
.L_144:
        /*0280*/ 	.word	index@(_ZN2at6native27unrolled_elementwise_kernelIZZZNS0_66_GLOBAL__N__a0cfb035_28_ActivationHardswishKernel_cu_9e10b42f_293216hardswish_kernelERNS_14TensorIteratorEENKUlvE_clEvENKUlvE2_clEvEUlN3c108BFloat16EE_St5arrayIPcLm2EELi4E23TrivialOffsetCalculatorILi1EjESE_NS0_6memory12LoadWithCastILi1EEENSF_13StoreWithCastILi1EEEEEviT_T0_T2_T3_T4_T5_)
        /*0284*/ 	.word	0x00000000


	//----- nvinfo : EIATTR_REGCOUNT
	.align		4
.L_145:
        /*0288*/ 	.byte	0x04, 0x2f
        /*028a*/ 	.short	(.L_147 - .L_146)
	.align		4
.L_146:
        /*028c*/ 	.word	index@(_ZN2at6native18elementwise_kernelILi128ELi4EZNS0_15gpu_kernel_implIZZZNS0_66_GLOBAL__N__a0cfb035_28_ActivationHardswishKernel_cu_9e10b42f_293216hardswish_kernelERNS_14TensorIteratorEENKUlvE_clEvENKUlvE2_clEvEUlN3c108BFloat16EE_EEvRNS_18TensorIteratorBaseERKT_EUliE_EEviT1_)
        /*0290*/ 	.word	0x00000018


	//----- nvinfo : EIATTR_FRAME_SIZE
	.align		4
.L_147:
        /*0294*/ 	.byte	0x04, 0x11
        /*0296*/ 	.short	(.L_149 - .L_148)
	.align		4
.L_148:
        /*0298*/ 	.word	index@(_ZN2at6native18elementwise_kernelILi128ELi4EZNS0_15gpu_kernel_implIZZZNS0_66_GLOBAL__N__a0cfb035_28_ActivationHardswishKernel_cu_9e10b42f_293216hardswish_kernelERNS_14TensorIteratorEENKUlvE_clEvENKUlvE2_clEvEUlN3c108BFloat16EE_EEvRNS_18TensorIteratorBaseERKT_EUliE_EEviT1_)
        /*029c*/ 	.word	0x00000000


	//----- nvinfo : EIATTR_REGCOUNT
	.align		4
.L_149:
        /*02a0*/ 	.byte	0x04, 0x2f
        /*02a2*/ 	.short	(.L_151 - .L_150)
	.align		4
.L_150:
        /*02a4*/ 	.word	index@(_ZN2at6native29vectorized_elementwise_kernelILi8EZZZNS0_66_GLOBAL__N__a0cfb035_28_ActivationHardswishKernel_cu_9e10b42f_293225hardswish_backward_kernelERNS_14TensorIteratorEENKUlvE_clEvENKUlvE_clEvEUlddE_St5arrayIPcLm3EEEEviT0_T1_)
        /*02a8*/ 	.word	0x0000003c


	//----- nvinfo : EIATTR_FRAME_SIZE
	.align		4
.L_151:
        /*02ac*/ 	.byte	0x04, 0x11
        /*02ae*/ 	.short	(.L_153 - .L_152)
	.align		4
.L_152:
        /*02b0*/ 	.word	index@($__internal_6_$__cuda_sm20_div_rn_f64_full)
        /*02b4*/ 	.word	0x00000000


	//----- nvinfo : EIATTR_FRAME_SIZE
	.align		4
.L_153:
        /*02b8*/ 	.byte	0x04, 0x11
        /*02ba*/ 	.short	(.L_155 - .L_154)
	.align		4
.L_154:
        /*02bc*/ 	.word	index@(_ZN2at6native29vectorized_elementwise_kernelILi8EZZZNS0_66_GLOBAL__N__a0cfb035_28_ActivationHardswishKernel_cu_9e10b42f_293225hardswish_backward_kernelERNS_14TensorIteratorEENKUlvE_clEvENKUlvE_clEvEUlddE_St5arrayIPcLm3EEEEviT0_T1_)
        /*02c0*/ 	.word	0x00000000


	//----- nvinfo : EIATTR_REGCOUNT
	.align		4
.L_155:
        /*02c4*/ 	.byte	0x04, 0x2f
        /*02c6*/ 	.short	(.L_157 - .L_156)
	.align		4
.L_156:
        /*02c8*/ 	.word	index@(_ZN2at6native29vectorized_elementwise_kernelILi4EZZZNS0_66_GLOBAL__N__a0cfb035_28_ActivationHardswishKernel_cu_9e10b42f_293225hardswish_backward_kernelERNS_14TensorIteratorEENKUlvE_clEvENKUlvE_clEvEUlddE_St5arrayIPcLm3EEEEviT0_T1_)
        /*02cc*/ 	.word	0x0000003c


	//----- nvinfo : EIATTR_FRAME_SIZE
	.align		4
.L_157:
        /*02d0*/ 	.byte	0x04, 0x11
        /*02d2*/ 	.short	(.L_159 - .L_158)
	.align		4
.L_158:
        /*02d4*/ 	.word	index@($__internal_5_$__cuda_sm20_div_rn_f64_full)
        /*02d8*/ 	.word	0x00000000


	//----- nvinfo : EIATTR_FRAME_SIZE
	.align		4
.L_159:
        /*02dc*/ 	.byte	0x04, 0x11
        /*02de*/ 	.short	(.L_161 - .L_160)
	.align		4
.L_160:
        /*02e0*/ 	.word	index@(_ZN2at6native29vectorized_elementwise_kernelILi4EZZZNS0_66_GLOBAL__N__a0cfb035_28_ActivationHardswishKernel_cu_9e10b42f_293225hardswish_backward_kernelERNS_14TensorIteratorEENKUlvE_clEvENKUlvE_clEvEUlddE_St5arrayIPcLm3EEEEviT0_T1_)
        /*02e4*/ 	.word	0x00000000


	//----- nvinfo : EIATTR_REGCOUNT
	.align		4
.L_161:
        /*02e8*/ 	.byte	0x04, 0x2f
        /*02ea*/ 	.short	(.L_163 - .L_162)
	.align		4
.L_162:
        /*02ec*/ 	.word	index@(_ZN2at6native29vectorized_elementwise_kernelILi2EZZZNS0_66_GLOBAL__N__a0cfb035_28_ActivationHardswishKernel_cu_9e10b42f_293225hardswish_backward_kernelERNS_14TensorIteratorEENKUlvE_clEvENKUlvE_clEvEUlddE_St5arrayIPcLm3EEEEviT0_T1_)
        /*02f0*/ 	.word	0x0000003c


	//----- nvinfo : EIATTR_FRAME_SIZE
	.align		4
.L_163:
        /*02f4*/ 	.byte	0x04, 0x11
        /*02f6*/ 	.short	(.L_165 - .L_164)
	.align		4
.L_164:
        /*02f8*/ 	.word	index@($__internal_4_$__cuda_sm20_div_rn_f64_full)
        /*02fc*/ 	.word	0x00000000


	//----- nvinfo : EIATTR_FRAME_SIZE
	.align		4
.L_165:
        /*0300*/ 	.byte	0x04, 0x11
        /*0302*/ 	.short	(.L_167 - .L_166)
	.align		4
.L_166:
        /*0304*/ 	.word	index@(_ZN2at6native29vectorized_elementwise_kernelILi2EZZZNS0_66_GLOBAL__N__a0cfb035_28_ActivationHardswishKernel_cu_9e10b42f_293225hardswish_backward_kernelERNS_14TensorIteratorEENKUlvE_clEvENKUlvE_clEvEUlddE_St5arrayIPcLm3EEEEviT0_T1_)
        /*0308*/ 	.word	0x00000000


	//----- nvinfo : EIATTR_REGCOUNT
	.align		4
.L_167:
        /*030c*/ 	.byte	0x04, 0x2f
        /*030e*/ 	.short	(.L_169 - .L_168)
	.align		4
.L_168:
        /*0310*/ 	.word	index@(_ZN2at6native27unrolled_elementwise_kernelIZZZNS0_66_GLOBAL__N__a0cfb035_28_ActivationHardswishKernel_cu_9e10b42f_293225hardswish_backward_kernelERNS_14TensorIteratorEENKUlvE_clEvENKUlvE_clEvEUlddE_St5arrayIPcLm3EELi4E23TrivialOffsetCalculatorILi2EjESB_ILi1EjENS0_6memory15LoadWithoutCastENSE_16StoreWithoutCastEEEviT_T0_T2_T3_T4_T5_)
        /*0314*/ 	.word	0x0000002b


	//----- nvinfo : EIATTR_FRAME_SIZE
	.align		4
.L_169:
        /*0318*/ 	.byte	0x04, 0x11
        /*031a*/ 	.short	(.L_171 - .L_170)
	.align		4
.L_170:
        /*031c*/ 	.word	index@($__internal_3_$__cuda_sm20_div_rn_f64_full)
        /*0320*/ 	.word	0x00000000


	//----- nvinfo : EIATTR_FRAME_SIZE
	.align		4
.L_171:
        /*0324*/ 	.byte	0x04, 0x11
        /*0326*/ 	.short	(.L_173 - .L_172)
	.align		4
.L_172:
        /*0328*/ 	.word	index@(_ZN2at6native27unrolled_elementwise_kernelIZZZNS0_66_GLOBAL__N__a0cfb035_28_ActivationHardswishKernel_cu_9e10b42f_293225hardswish_backward_kernelERNS_14TensorIteratorEENKUlvE_clEvENKUlvE_clEvEUlddE_St5arrayIPcLm3EELi4E23TrivialOffsetCalculatorILi2EjESB_ILi1EjENS0_6memory15LoadWithoutCastENSE_16StoreWithoutCastEEEviT_T0_T2_T3_T4_T5_)
        /*032c*/ 	.word	0x00000000


	//----- nvinfo : EIATTR_REGCOUNT
	.align		4
.L_173:
        /*0330*/ 	.byte	0x04, 0x2f
        /*0332*/ 	.short	(.L_175 - .L_174)
	.align		4
.L_174:
        /*0334*/ 	.word	index@(_ZN2at6native18elementwise_kernelILi128ELi2EZNS0_22gpu_kernel_impl_nocastIZZZNS0_66_GLOBAL__N__a0cfb035_28_ActivationHardswishKernel_cu_9e10b42f_293225hardswish_backward_kernelERNS_14TensorIteratorEENKUlvE_clEvENKUlvE_clEvEUlddE_EEvRNS_18TensorIteratorBaseERKT_EUliE_EEviT1_)
        /*0338*/ 	.word	0x00000020


	//----- nvinfo : EIATTR_FRAME_SIZE
	.align		4
.L_175:
        /*033c*/ 	.byte	0x04, 0x11
        /*033e*/ 	.short	(.L_177 - .L_176)
	.align		4
.L_176:
        /*0340*/ 	.word	index@($__internal_2_$__cuda_sm20_div_rn_f64_full)
        /*0344*/ 	.word	0x00000000


	//----- nvinfo : EIATTR_FRAME_SIZE
	.align		4
.L_177:
        /*0348*/ 	.byte	0x04, 0x11
        /*034a*/ 	.short	(.L_179 - .L_178)
	.align		4
.L_178:
        /*034c*/ 	.word	index@(_ZN2at6native18elementwise_kernelILi128ELi2EZNS0_22gpu_kernel_impl_nocastIZZZNS0_66_GLOBAL__N__a0cfb035_28_ActivationHardswishKernel_cu_9e10b42f_293225hardswish_backward_kernelERNS_14TensorIteratorEENKUlvE_clEvENKUlvE_clEvEUlddE_EEvRNS_18TensorIteratorBaseERKT_EUliE_EEviT1_)
        /*0350*/ 	.word	0x00000000


	//----- nvinfo : EIATTR_REGCOUNT
	.align		4
.L_179:
        /*0354*/ 	.byte	0x04, 0x2f
        /*0356*/ 	.short	(.L_181 - .L_180)
	.align		4
.L_180:
        /*0358*/ 	.word	index@(_ZN2at6native27unrolled_elementwise_kernelIZZZNS0_66_GLOBAL__N__a0cfb035_28_ActivationHardswishKernel_cu_9e10b42f_293225hardswish_backward_kernelERNS_14TensorIteratorEENKUlvE_clEvENKUlvE_clEvEUlddE_St5arrayIPcLm3EELi4E23TrivialOffsetCalculatorILi2EjESB_ILi1EjENS0_6memory12LoadWithCastILi2EEENSE_13StoreWithCastILi1EEEEEviT_T0_T2_T3_T4_T5_)
        /*035c*/ 	.word	0x00000028


	//----- nvinfo : EIATTR_FRAME_SIZE
	.align		4
.L_181:
        /*0360*/ 	.byte	0x04, 0x11
        /*0362*/ 	.short	(.L_183 - .L_182)
	.align		4
.L_182:
        /*0364*/ 	.word	index@($__internal_1_$__cuda_sm20_div_rn_f64_full)
        /*0368*/ 	.word	0x00000000


	//----- nvinfo : EIATTR_FRAME_SIZE
	.align		4
.L_183:
        /*036c*/ 	.byte	0x04, 0x11
        /*036e*/ 	.short	(.L_185 - .L_184)
	.align		4
.L_184:
        /*0370*/ 	.word	index@(_ZN2at6native27unrolled_elementwise_kernelIZZZNS0_66_GLOBAL__N__a0cfb035_28_ActivationHardswishKernel_cu_9e10b42f_293225hardswish_backward_kernelERNS_14TensorIteratorEENKUlvE_clEvENKUlvE_clEvEUlddE_St5arrayIPcLm3EELi4E23TrivialOffsetCalculatorILi2EjESB_ILi1EjENS0_6memory12LoadWithCastILi2EEENSE_13StoreWithCastILi1EEEEEviT_T0_T2_T3_T4_T5_)
        /*0374*/ 	.word	0x00000000


	//----- nvinfo : EIATTR_REGCOUNT
	.align		4
.L_185:
        /*0378*/ 	.byte	0x04, 0x2f
        /*037a*/ 	.short	(.L_187 - .L_186)
	.align		4
.L_186:
        /*037c*/ 	.word	index@(_ZN2at6native18elementwise_kernelILi128ELi4EZNS0_15gpu_kernel_implIZZZNS0_66_GLOBAL__N__a0cfb035_28_ActivationHardswishKernel_cu_9e10b42f_293225hardswish_backward_kernelERNS_14TensorIteratorEENKUlvE_clEvENKUlvE_clEvEUlddE_EEvRNS_18TensorIteratorBaseERKT_EUliE_EEviT1_)
        /*0380*/ 	.word	0x0000001e


	//----- nvinfo : EIATTR_FRAME_SIZE
	.align		4
.L_187:
        /*0384*/ 	.byte	0x04, 0x11
        /*0386*/ 	.short	(.L_189 - .L_188)
	.align		4
.L_188:
        /*0388*/ 	.word	index@($__internal_0_$__cuda_sm20_div_rn_f64_full)
        /*038c*/ 	.word	0x00000000


	//----- nvinfo : EIATTR_FRAME_SIZE
	.align		4
.L_189:
        /*0390*/ 	.byte	0x04, 0x11
        /*0392*/ 	.short	(.L_191 - .L_190)
	.align		4
.L_190:
        /*0394*/ 	.word	index@(_ZN2at6native18elementwise_kernelILi128ELi4EZNS0_15gpu_kernel_implIZZZNS0_66_GLOBAL__N__a0cfb035_28_ActivationHardswishKernel_cu_9e10b42f_293225hardswish_backward_kernelERNS_14TensorIteratorEENKUlvE_clEvENKUlvE_clEvEUlddE_EEvRNS_18TensorIteratorBaseERKT_EUliE_EEviT1_)
        /*0398*/ 	.word	0x00000000


	//----- nvinfo : EIATTR_REGCOUNT
	.align		4
.L_191:
        /*039c*/ 	.byte	0x04, 0x2f
        /*039e*/ 	.short	(.L_193 - .L_192)
	.align		4
.L_192:
        /*03a0*/ 	.word	index@(_ZN2at6native29vectorized_elementwise_kernelILi8EZZZNS0_66_GLOBAL__N__a0cfb035_28_ActivationHardswishKernel_cu_9e10b42f_293225hardswish_backward_kernelERNS_14TensorIteratorEENKUlvE_clEvENKUlvE0_clEvEUlffE_St5arrayIPcLm3EEEEviT0_T1_)
        /*03a4*/ 	.word	0x00000020


	//----- nvinfo : EIATTR_FRAME_SIZE
	.align		4
.L_193:
        /*03a8*/ 	.byte	0x04, 0x11
        /*03aa*/ 	.short	(.L_195 - .L_194)
	.align		4
.L_194:
        /*03ac*/ 	.word	index@(_ZN2at6native29vectorized_elementwise_kernelILi8EZZZNS0_66_GLOBAL__N__a0cfb035_28_ActivationHardswishKernel_cu_9e10b42f_293225hardswish_backward_kernelERNS_14TensorIteratorEENKUlvE_clEvENKUlvE0_clEvEUlffE_St5arrayIPcLm3EEEEviT0_T1_)
        /*03b0*/ 	.word	0x00000000


	//----- nvinfo : EIATTR_REGCOUNT
	.align		4
.L_195:
        /*03b4*/ 	.byte	0x04, 0x2f
        /*03b6*/ 	.short	(.L_197 - .L_196)
	.align		4
.L_196:
        /*03b8*/ 	.word	index@(_ZN2at6native29vectorized_elementwise_kernelILi4EZZZNS0_66_GLOBAL__N__a0cfb035_28_ActivationHardswishKernel_cu_9e10b42f_293225hardswish_backward_kernelERNS_14TensorIteratorEENKUlvE_clEvENKUlvE0_clEvEUlffE_St5arrayIPcLm3EEEEviT0_T1_)
        /*03bc*/ 	.word	0x00000020


	//----- nvinfo : EIATTR_FRAME_SIZE
	.align		4
.L_197:
        /*03c0*/ 	.byte	0x04, 0x11
        /*03c2*/ 	.short	(.L_199 - .L_198)
	.align		4
.L_198:
        /*03c4*/ 	.word	index@(_ZN2at6native29vectorized_elementwise_kernelILi4EZZZNS0_66_GLOBAL__N__a0cfb035_28_ActivationHardswishKernel_cu_9e10b42f_293225hardswish_backward_kernelERNS_14TensorIteratorEENKUlvE_clEvENKUlvE0_clEvEUlffE_St5arrayIPcLm3EEEEviT0_T1_)
        /*03c8*/ 	.word	0x00000000


	//----- nvinfo : EIATTR_REGCOUNT
	.align		4
.L_199:
        /*03cc*/ 	.byte	0x04, 0x2f
        /*03ce*/ 	.short	(.L_201 - .L_200)
	.align		4
.L_200:
        /*03d0*/ 	.word	index@(_ZN2at6native29vectorized_elementwise_kernelILi2EZZZNS0_66_GLOBAL__N__a0cfb035_28_ActivationHardswishKernel_cu_9e10b42f_293225hardswish_backward_kernelERNS_14TensorIteratorEENKUlvE_clEvENKUlvE0_clEvEUlffE_St5arrayIPcLm3EEEEviT0_T1_)
        /*03d4*/ 	.word	0x00000020


	//----- nvinfo : EIATTR_FRAME_SIZE
	.align		4
.L_201:
        /*03d8*/ 	.byte	0x04, 0x11
        /*03da*/ 	.short	(.L_203 - .L_202)
	.align		4
.L_202:
        /*03dc*/ 	.word	index@(_ZN2at6native29vectorized_elementwise_kernelILi2EZZZNS0_66_GLOBAL__N__a0cfb035_28_ActivationHardswishKernel_cu_9e10b42f_293225hardswish_backward_kernelERNS_14TensorIteratorEENKUlvE_clEvENKUlvE0_clEvEUlffE_St5arrayIPcLm3EEEEviT0_T1_)
        /*03e0*/ 	.word	0x00000000


	//----- nvinfo : EIATTR_REGCOUNT
	.align		4
.L_203:
        /*03e4*/ 	.byte	0x04, 0x2f
        /*03e6*/ 	.short	(.L_205 - .L_204)
	.align		4
.L_204:
        /*03e8*/ 	.word	index@(_ZN2at6native27unrolled_elementwise_kernelIZZZNS0_66_GLOBAL__N__a0cfb035_28_ActivationHardswishKernel_cu_9e10b42f_293225hardswish_backward_kernelERNS_14TensorIteratorEENKUlvE_clEvENKUlvE0_clEvEUlffE_St5arrayIPcLm3EELi4E23TrivialOffsetCalculatorILi2EjESB_ILi1EjENS0_6memory15LoadWithoutCastENSE_16StoreWithoutCastEEEviT_T0_T2_T3_T4_T5_)
        /*03ec*/ 	.word	0x0000001c


	//----- nvinfo : EIATTR_FRAME_SIZE
	.align		4
.L_205:
        /*03f0*/ 	.byte	0x04, 0x11
        /*03f2*/ 	.short	(.L_207 - .L_206)
	.align		4
.L_206:
        /*03f4*/ 	.word	index@(_ZN2at6native27unrolled_elementwise_kernelIZZZNS0_66_GLOBAL__N__a0cfb035_28_ActivationHardswishKernel_cu_9e10b42f_293225hardswish_backward_kernelERNS_14TensorIteratorEENKUlvE_clEvENKUlvE0_clEvEUlffE_St5arrayIPcLm3EELi4E23TrivialOffsetCalculatorILi2EjESB_ILi1EjENS0_6memory15LoadWithoutCastENSE_16StoreWithoutCastEEEviT_T0_T2_T3_T4_T5_)
        /*03f8*/ 	.word	0x00000000


	//----- nvinfo : EIATTR_REGCOUNT
	.align		4
.L_207:
        /*03fc*/ 	.byte	0x04, 0x2f
        /*03fe*/ 	.short	(.L_209 - .L_208)
	.align		4
.L_208:
        /*0400*/ 	.word	index@(_ZN2at6native18elementwise_kernelILi128ELi2EZNS0_22gpu_kernel_impl_nocastIZZZNS0_66_GLOBAL__N__a0cfb035_28_ActivationHardswishKernel_cu_9e10b42f_293225hardswish_backward_kernelERNS_14TensorIteratorEENKUlvE_clEvENKUlvE0_clEvEUlffE_EEvRNS_18TensorIteratorBaseERKT_EUliE_EEviT1_)
        /*0404*/ 	.word	0x00000014


	//----- nvinfo : EIATTR_FRAME_SIZE
	.align		4
.L_209:
        /*0408*/ 	.byte	0x04, 0x11
        /*040a*/ 	.short	(.L_211 - .L_210)
	.align		4
.L_210:
        /*040c*/ 	.word	index@(_ZN2at6native18elementwise_kernelILi128ELi2EZNS0_22gpu_kernel_impl_nocastIZZZNS0_66_GLOBAL__N__a0cfb035_28_ActivationHardswishKernel_cu_9e10b42f_293225hardswish_backward_kernelERNS_14TensorIteratorEENKUlvE_clEvENKUlvE0_clEvEUlffE_EEvRNS_18TensorIteratorBaseERKT_EUliE_EEviT1_)
        /*0410*/ 	.word	0x00000000


	//----- nvinfo : EIATTR_REGCOUNT
	.align		4
.L_211:
        /*0414*/ 	.byte	0x04, 0x2f
        /*0416*/ 	.short	(.L_213 - .L_212)
	.align		4
.L_212:
        /*0418*/ 	.word	index@(_ZN2at6native27unrolled_elementwise_kernelIZZZNS0_66_GLOBAL__N__a0cfb035_28_ActivationHardswishKernel_cu_9e10b42f_293225hardswish_backward_kernelERNS_14TensorIteratorEENKUlvE_clEvENKUlvE0_clEvEUlffE_St5arrayIPcLm3EELi4E23TrivialOffsetCalculatorILi2EjESB_ILi1EjENS0_6memory12LoadWithCastILi2EEENSE_13StoreWithCastILi1EEEEEviT_T0_T2_T3_T4_T5_)
        /*041c*/ 	.word	0x00000020


	//----- nvinfo : EIATTR_FRAME_SIZE
	.align		4
.L_213:
        /*0420*/ 	.byte	0x04, 0x11
        /*0422*/ 	.short	(.L_215 - .L_214)
	.align		4
.L_214:
        /*0424*/ 	.word	index@(_ZN2at6native27unrolled_elementwise_kernelIZZZNS0_66_GLOBAL__N__a0cfb035_28_ActivationHardswishKernel_cu_9e10b42f_293225hardswish_backward_kernelERNS_14TensorIteratorEENKUlvE_clEvENKUlvE0_clEvEUlffE_St5arrayIPcLm3EELi4E23TrivialOffsetCalculatorILi2EjESB_ILi1EjENS0_6memory12LoadWithCastILi2EEENSE_13StoreWithCastILi1EEEEEviT_T0_T2_T3_T4_T5_)
        /*0428*/ 	.word	0x00000000


	//----- nvinfo : EIATTR_REGCOUNT
	.align		4
.L_215:
        /*042c*/ 	.byte	0x04, 0x2f
        /*042e*/ 	.short	(.L_217 - .L_216)
	.align		4
.L_216:
        /*0430*/ 	.word	index@(_ZN2at6native18elementwise_kernelILi128ELi4EZNS0_15gpu_kernel_implIZZZNS0_66_GLOBAL__N__a0cfb035_28_ActivationHardswishKernel_cu_9e10b42f_293225hardswish_backward_kernelERNS_14TensorIteratorEENKUlvE_clEvENKUlvE0_clEvEUlffE_EEvRNS_18TensorIteratorBaseERKT_EUliE_EEviT1_)
        /*0434*/ 	.word	0x00000018


	//----- nvinfo : EIATTR_FRAME_SIZE
	.align		4
.L_217:
        /*0438*/ 	.byte	0x04, 0x11
        /*043a*/ 	.short	(.L_219 - .L_218)
	.align		4
.L_218:
        /*043c*/ 	.word	index@(_ZN2at6native18elementwise_kernelILi128ELi4EZNS0_15gpu_kernel_implIZZZNS0_66_GLOBAL__N__a0cfb035_28_ActivationHardswishKernel_cu_9e10b42f_293225hardswish_backward_kernelERNS_14TensorIteratorEENKUlvE_clEvENKUlvE0_clEvEUlffE_EEvRNS_18TensorIteratorBaseERKT_EUliE_EEviT1_)
        /*0440*/ 	.word	0x00000000


	//----- nvinfo : EIATTR_REGCOUNT
	.align		4
.L_219:
        /*0444*/ 	.byte	0x04, 0x2f
        /*0446*/ 	.short	(.L_221 - .L_220)
	.align		4
.L_220:
        /*0448*/ 	.word	index@(_ZN2at6native29vectorized_elementwise_kernelILi8EZZZNS0_66_GLOBAL__N__a0cfb035_28_ActivationHardswishKernel_cu_9e10b42f_293225hardswish_backward_kernelERNS_14TensorIteratorEENKUlvE_clEvENKUlvE1_clEvEUlN3c104HalfES8_E_St5arrayIPcLm3EEEEviT0_T1_)
        /*044c*/ 	.word	0x00000020


	//----- nvinfo : EIATTR_FRAME_SIZE
	.align		4
.L_221:
        /*0450*/ 	.byte	0x04, 0x11
        /*0452*/ 	.short	(.L_223 - .L_222)
	.align		4
.L_222:
        /*0454*/ 	.word	index@(_ZN2at6native29vectorized_elementwise_kernelILi8EZZZNS0_66_GLOBAL__N__a0cfb035_28_ActivationHardswishKernel_cu_9e10b42f_293225hardswish_backward_kernelERNS_14TensorIteratorEENKUlvE_clEvENKUlvE1_clEvEUlN3c104HalfES8_E_St5arrayIPcLm3EEEEviT0_T1_)
        /*0458*/ 	.word	0x00000000


	//----- nvinfo : EIATTR_REGCOUNT
	.align		4
.L_223:
        /*045c*/ 	.byte	0x04, 0x2f
        /*045e*/ 	.short	(.L_225 - .L_224)
	.align		4
.L_224:
        /*0460*/ 	.word	index@(_ZN2at6native29vectorized_elementwise_kernelILi4EZZZNS0_66_GLOBAL__N__a0cfb035_28_ActivationHardswishKernel_cu_9e10b42f_293225hardswish_backward_kernelERNS_14TensorIteratorEENKUlvE_clEvENKUlvE1_clEvEUlN3c104HalfES8_E_St5arrayIPcLm3EEEEviT0_T1_)
        /*0464*/ 	.word	0x00000020


	//----- nvinfo : EIATTR_FRAME_SIZE
	.align		4
.L_225:
        /*0468*/ 	.byte	0x04, 0x11
        /*046a*/ 	.short	(.L_227 - .L_226)
	.align		4
.L_226:
        /*046c*/ 	.word	index@(_ZN2at6native29vectorized_elementwise_kernelILi4EZZZNS0_66_GLOBAL__N__a0cfb035_28_ActivationHardswishKernel_cu_9e10b42f_293225hardswish_backward_kernelERNS_14TensorIteratorEENKUlvE_clEvENKUlvE1_clEvEUlN3c104HalfES8_E_St5arrayIPcLm3EEEEviT0_T1_)
        /*0470*/ 	.word	0x00000000


	//----- nvinfo : EIATTR_REGCOUNT
	.align		4
.L_227:
        /*0474*/ 	.byte	0x04, 0x2f
        /*0476*/ 	.short	(.L_229 - .L_228)
	.align		4
.L_228:
        /*0478*/ 	.word	index@(_ZN2at6native29vectorized_elementwise_kernelILi2EZZZNS0_66_GLOBAL__N__a0cfb035_28_ActivationHardswishKernel_cu_9e10b42f_293225hardswish_backward_kernelERNS_14TensorIteratorEENKUlvE_clEvENKUlvE1_clEvEUlN3c104HalfES8_E_St5arrayIPcLm3EEEEviT0_T1_)
        /*047c*/ 	.word	0x00000020


	//----- nvinfo : EIATTR_FRAME_SIZE
	.align		4
.L_229:
        /*0480*/ 	.byte	0x04, 0x11
        /*0482*/ 	.short	(.L_231 - .L_230)
	.align		4
.L_230:
        /*0484*/ 	.word	index@(_ZN2at6native29vectorized_elementwise_kernelILi2EZZZNS0_66_GLOBAL__N__a0cfb035_28_ActivationHardswishKernel_cu_9e10b42f_293225hardswish_backward_kernelERNS_14TensorIteratorEENKUlvE_clEvENKUlvE1_clEvEUlN3c104HalfES8_E_St5arrayIPcLm3EEEEviT0_T1_)
        /*0488*/ 	.word	0x00000000


	//----- nvinfo : EIATTR_REGCOUNT
	.align		4
.L_231:
        /*048c*/ 	.byte	0x04, 0x2f
        /*048e*/ 	.short	(.L_233 - .L_232)
	.align		4
.L_232:
        /*0490*/ 	.word	index@(_ZN2at6native27unrolled_elementwise_kernelIZZZNS0_66_GLOBAL__N__a0cfb035_28_ActivationHardswishKernel_cu_9e10b42f_293225hardswish_backward_kernelERNS_14TensorIteratorEENKUlvE_clEvENKUlvE1_clEvEUlN3c104HalfES8_E_St5arrayIPcLm3EELi4E23TrivialOffsetCalculatorILi2EjESD_ILi1EjENS0_6memory15LoadWithoutCastENSG_16StoreWithoutCastEEEviT_T0_T2_T3_T4_T5_)
        /*0494*/ 	.word	0x0000001c


	//----- nvinfo : EIATTR_FRAME_SIZE
	.align		4
.L_233:
        /*0498*/ 	.byte	0x04, 0x11
        /*049a*/ 	.short	(.L_235 - .L_234)
	.align		4
.L_234:
        /*049c*/ 	.word	index@(_ZN2at6native27unrolled_elementwise_kernelIZZZNS0_66_GLOBAL__N__a0cfb035_28_ActivationHardswishKernel_cu_9e10b42f_293225hardswish_backward_kernelERNS_14TensorIteratorEENKUlvE_clEvENKUlvE1_clEvEUlN3c104HalfES8_E_St5arrayIPcLm3EELi4E23TrivialOffsetCalculatorILi2EjESD_ILi1EjENS0_6memory15LoadWithoutCastENSG_16StoreWithoutCastEEEviT_T0_T2_T3_T4_T5_)
        /*04a0*/ 	.word	0x00000000


	//----- nvinfo : EIATTR_REGCOUNT
	.align		4
.L_235:
        /*04a4*/ 	.byte	0x04, 0x2f
        /*04a6*/ 	.short	(.L_237 - .L_236)
	.align		4
.L_236:
        /*04a8*/ 	.word	index@(_ZN2at6native18elementwise_kernelILi128ELi4EZNS0_22gpu_kernel_impl_nocastIZZZNS0_66_GLOBAL__N__a0cfb035_28_ActivationHardswishKernel_cu_9e10b42f_293225hardswish_backward_kernelERNS_14TensorIteratorEENKUlvE_clEvENKUlvE1_clEvEUlN3c104HalfES9_E_EEvRNS_18TensorIteratorBaseERKT_EUliE_EEviT1_)
        /*04ac*/ 	.word	0x00000014


	//----- nvinfo : EIATTR_FRAME_SIZE
	.align		4
.L_237:
        /*04b0*/ 	.byte	0x04, 0x11
        /*04b2*/ 	.short	(.L_239 - .L_238)
	.align		4
.L_238:
        /*04b4*/ 	.word	index@(_ZN2at6native18elementwise_kernelILi128ELi4EZNS0_22gpu_kernel_impl_nocastIZZZNS0_66_GLOBAL__N__a0cfb035_28_ActivationHardswishKernel_cu_9e10b42f_293225hardswish_backward_kernelERNS_14TensorIteratorEENKUlvE_clEvENKUlvE1_clEvEUlN3c104HalfES9_E_EEvRNS_18TensorIteratorBaseERKT_EUliE_EEviT1_)
        /*04b8*/ 	.word	0x00000000


	//----- nvinfo : EIATTR_REGCOUNT
	.align		4
.L_239:
        /*04bc*/ 	.byte	0x04, 0x2f
        /*04be*/ 	.short	(.L_241 - .L_240)
	.align		4
.L_240:
        /*04c0*/ 	.word	index@(_ZN2at6native27unrolled_elementwise_kernelIZZZNS0_66_GLOBAL__N__a0cfb035_28_ActivationHardswishKernel_cu_9e10b42f_293225hardswish_backward_kernelERNS_14TensorIteratorEENKUlvE_clEvENKUlvE1_clEvEUlN3c104HalfES8_E_St5arrayIPcLm3EELi4E23TrivialOffsetCalculatorILi2EjESD_ILi1EjENS0_6memory12LoadWithCastILi2EEENSG_13StoreWithCastILi1EEEEEviT_T0_T2_T3_T4_T5_)
        /*04c4*/ 	.word	0x0000001f


	//----- nvinfo : EIATTR_FRAME_SIZE
	.align		4
.L_241:
        /*04c8*/ 	.byte	0x04, 0x11
        /*04ca*/ 	.short	(.L_243 - .L_242)
	.align		4
.L_242:
        /*04cc*/ 	.word	index@(_ZN2at6native27unrolled_elementwise_kernelIZZZNS0_66_GLOBAL__N__a0cfb035_28_ActivationHardswishKernel_cu_9e10b42f_293225hardswish_backward_kernelERNS_14TensorIteratorEENKUlvE_clEvENKUlvE1_clEvEUlN3c104HalfES8_E_St5arrayIPcLm3EELi4E23TrivialOffsetCalculatorILi2EjESD_ILi1EjENS0_6memory12LoadWithCastILi2EEENSG_13StoreWithCastILi1EEEEEviT_T0_T2_T3_T4_T5_)
        /*04d0*/ 	.word	0x00000000


	//----- nvinfo : EIATTR_REGCOUNT
	.align		4
.L_243:
        /*04d4*/ 	.byte	0x04, 0x2f
        /*04d6*/ 	.short	(.L_245 - .L_244)
	.align		4
.L_244:
        /*04d8*/ 	.word	index@(_ZN2at6native18elementwise_kernelILi128ELi4EZNS0_15gpu_kernel_implIZZZNS0_66_GLOBAL__N__a0cfb035_28_ActivationHardswishKernel_cu_9e10b42f_293225hardswish_backward_kernelERNS_14TensorIteratorEENKUlvE_clEvENKUlvE1_clEvEUlN3c104HalfES9_E_EEvRNS_18TensorIteratorBaseERKT_EUliE_EEviT1_)
        /*04dc*/ 	.word	0x00000018


	//----- nvinfo : EIATTR_FRAME_SIZE
	.align		4
.L_245:
        /*04e0*/ 	.byte	0x04, 0x11
        /*04e2*/ 	.short	(.L_247 - .L_246)
	.align		4
.L_246:
        /*04e4*/ 	.word	index@(_ZN2at6native18elementwise_kernelILi128ELi4EZNS0_15gpu_kernel_implIZZZNS0_66_GLOBAL__N__a0cfb035_28_ActivationHardswishKernel_cu_9e10b42f_293225hardswish_backward_kernelERNS_14TensorIteratorEENKUlvE_clEvENKUlvE1_clEvEUlN3c104HalfES9_E_EEvRNS_18TensorIteratorBaseERKT_EUliE_EEviT1_)
        /*04e8*/ 	.word	0x00000000


	//----- nvinfo : EIATTR_REGCOUNT
	.align		4
.L_247:
        /*04ec*/ 	.byte	0x04, 0x2f
        /*04ee*/ 	.short	(.L_249 - .L_248)
	.align		4
.L_248:
        /*04f0*/ 	.word	index@(_ZN2at6native29vectorized_elementwise_kernelILi8EZZZNS0_66_GLOBAL__N__a0cfb035_28_ActivationHardswishKernel_cu_9e10b42f_293225hardswish_backward_kernelERNS_14TensorIteratorEENKUlvE_clEvENKUlvE2_clEvEUlN3c108BFloat16ES8_E_St5arrayIPcLm3EEEEviT0_T1_)
        /*04f4*/ 	.word	0x00000020


	//----- nvinfo : EIATTR_FRAME_SIZE
	.align		4
.L_249:
        /*04f8*/ 	.byte	0x04, 0x11
        /*04fa*/ 	.short	(.L_251 - .L_250)
	.align		4
.L_250:
        /*04fc*/ 	.word	index@(_ZN2at6native29vectorized_elementwise_kernelILi8EZZZNS0_66_GLOBAL__N__a0cfb035_28_ActivationHardswishKernel_cu_9e10b42f_293225hardswish_backward_kernelERNS_14TensorIteratorEENKUlvE_clEvENKUlvE2_clEvEUlN3c108BFloat16ES8_E_St5arrayIPcLm3EEEEviT0_T1_)
        /*0500*/ 	.word	0x00000000


	//----- nvinfo : EIATTR_REGCOUNT
	.align		4
.L_251:
        /*0504*/ 	.byte	0x04, 0x2f
        /*0506*/ 	.short	(.L_253 - .L_252)
	.align		4
.L_252:
        /*0508*/ 	.word	index@(_ZN2at6native29vectorized_elementwise_kernelILi4EZZZNS0_66_GLOBAL__N__a0cfb035_28_ActivationHardswishKernel_cu_9e10b42f_293225hardswish_backward_kernelERNS_14TensorIteratorEENKUlvE_clEvENKUlvE2_clEvEUlN3c108BFloat16ES8_E_St5arrayIPcLm3EEEEviT0_T1_)
        /*050c*/ 	.word	0x00000020


	//----- nvinfo : EIATTR_FRAME_SIZE
	.align		4
.L_253:
        /*0510*/ 	.byte	0x04, 0x11
        /*0512*/ 	.short	(.L_255 - .L_254)
	.align		4
.L_254:
        /*0514*/ 	.word	index@(_ZN2at6native29vectorized_elementwise_kernelILi4EZZZNS0_66_GLOBAL__N__a0cfb035_28_ActivationHardswishKernel_cu_9e10b42f_293225hardswish_backward_kernelERNS_14TensorIteratorEENKUlvE_clEvENKUlvE2_clEvEUlN3c108BFloat16ES8_E_St5arrayIPcLm3EEEEviT0_T1_)
        /*0518*/ 	.word	0x00000000


	//----- nvinfo : EIATTR_REGCOUNT
	.align		4
.L_255:
        /*051c*/ 	.byte	0x04, 0x2f
        /*051e*/ 	.short	(.L_257 - .L_256)
	.align		4
.L_256:
        /*0520*/ 	.word	index@(_ZN2at6native29vectorized_elementwise_kernelILi2EZZZNS0_66_GLOBAL__N__a0cfb035_28_ActivationHardswishKernel_cu_9e10b42f_293225hardswish_backward_kernelERNS_14TensorIteratorEENKUlvE_clEvENKUlvE2_clEvEUlN3c108BFloat16ES8_E_St5arrayIPcLm3EEEEviT0_T1_)
        /*0524*/ 	.word	0x00000020


	//----- nvinfo : EIATTR_FRAME_SIZE
	.align		4
.L_257:
        /*0528*/ 	.byte	0x04, 0x11
        /*052a*/ 	.short	(.L_259 - .L_258)
	.align		4
.L_258:
        /*052c*/ 	.word	index@(_ZN2at6native29vectorized_elementwise_kernelILi2EZZZNS0_66_GLOBAL__N__a0cfb035_28_ActivationHardswishKernel_cu_9e10b42f_293225hardswish_backward_kernelERNS_14TensorIteratorEENKUlvE_clEvENKUlvE2_clEvEUlN3c108BFloat16ES8_E_St5arrayIPcLm3EEEEviT0_T1_)
        /*0530*/ 	.word	0x00000000


	//----- nvinfo : EIATTR_REGCOUNT
	.align		4
.L_259:
        /*0534*/ 	.byte	0x04, 0x2f
        /*0536*/ 	.short	(.L_261 - .L_260)
	.align		4
.L_260:
        /*0538*/ 	.word	index@(_ZN2at6native27unrolled_elementwise_kernelIZZZNS0_66_GLOBAL__N__a0cfb035_28_ActivationHardswishKernel_cu_9e10b42f_293225hardswish_backward_kernelERNS_14TensorIteratorEENKUlvE_clEvENKUlvE2_clEvEUlN3c108BFloat16ES8_E_St5arrayIPcLm3EELi4E23TrivialOffsetCalculatorILi2EjESD_ILi1EjENS0_6memory15LoadWithoutCastENSG_16StoreWithoutCastEEEviT_T0_T2_T3_T4_T5_)
        /*053c*/ 	.word	0x0000001c


	//----- nvinfo : EIATTR_FRAME_SIZE
	.align		4
.L_261:
        /*0540*/ 	.byte	0x04, 0x11
        /*0542*/ 	.short	(.L_263 - .L_262)
	.align		4
.L_262:
        /*0544*/ 	.word	index@(_ZN2at6native27unrolled_elementwise_kernelIZZZNS0_66_GLOBAL__N__a0cfb035_28_ActivationHardswishKernel_cu_9e10b42f_293225hardswish_backward_kernelERNS_14TensorIteratorEENKUlvE_clEvENKUlvE2_clEvEUlN3c108BFloat16ES8_E_St5arrayIPcLm3EELi4E23TrivialOffsetCalculatorILi2EjESD_ILi1EjENS0_6memory15LoadWithoutCastENSG_16StoreWithoutCastEEEviT_T0_T2_T3_T4_T5_)
        /*0548*/ 	.word	0x00000000


	//----- nvinfo : EIATTR_REGCOUNT
	.align		4
.L_263:
        /*054c*/ 	.byte	0x04, 0x2f
        /*054e*/ 	.short	(.L_265 - .L_264)
	.align		4
.L_264:
        /*0550*/ 	.word	index@(_ZN2at6native18elementwise_kernelILi128ELi4EZNS0_22gpu_kernel_impl_nocastIZZZNS0_66_GLOBAL__N__a0cfb035_28_ActivationHardswishKernel_cu_9e10b42f_293225hardswish_backward_kernelERNS_14TensorIteratorEENKUlvE_clEvENKUlvE2_clEvEUlN3c108BFloat16ES9_E_EEvRNS_18TensorIteratorBaseERKT_EUliE_EEviT1_)
        /*0554*/ 	.word	0x00000014


	//----- nvinfo : EIATTR_FRAME_SIZE
	.align		4
.L_265:
        /*0558*/ 	.byte	0x04, 0x11
        /*055a*/ 	.short	(.L_267 - .L_266)
	.align		4
.L_266:
        /*055c*/ 	.word	index@(_ZN2at6native18elementwise_kernelILi128ELi4EZNS0_22gpu_kernel_impl_nocastIZZZNS0_66_GLOBAL__N__a0cfb035_28_ActivationHardswishKernel_cu_9e10b42f_293225hardswish_backward_kernelERNS_14TensorIteratorEENKUlvE_clEvENKUlvE2_clEvEUlN3c108BFloat16ES9_E_EEvRNS_18TensorIteratorBaseERKT_EUliE_EEviT1_)
        /*0560*/ 	.word	0x00000000


	//----- nvinfo : EIATTR_REGCOUNT
	.align		4
.L_267:
        /*0564*/ 	.byte	0x04, 0x2f
        /*0566*/ 	.short	(.L_269 - .L_268)
	.align		4
.L_268:
        /*0568*/ 	.word	index@(_ZN2at6native27unrolled_elementwise_kernelIZZZNS0_66_GLOBAL__N__a0cfb035_28_ActivationHardswishKernel_cu_9e10b42f_293225hardswish_backward_kernelERNS_14TensorIteratorEENKUlvE_clEvENKUlvE2_clEvEUlN3c108BFloat16ES8_E_St5arrayIPcLm3EELi4E23TrivialOffsetCalculatorILi2EjESD_ILi1EjENS0_6memory12LoadWithCastILi2EEENSG_13StoreWithCastILi1EEEEEviT_T0_T2_T3_T4_T5_)
        /*056c*/ 	.word	0x0000001f


	//----- nvinfo : EIATTR_FRAME_SIZE
	.align		4
.L_269:
        /*0570*/ 	.byte	0x04, 0x11
        /*0572*/ 	.short	(.L_271 - .L_270)
	.align		4
.L_270:
        /*0574*/ 	.word	index@(_ZN2at6native27unrolled_elementwise_kernelIZZZNS0_66_GLOBAL__N__a0cfb035_28_ActivationHardswishKernel_cu_9e10b42f_293225hardswish_backward_kernelERNS_14TensorIteratorEENKUlvE_clEvENKUlvE2_clEvEUlN3c108BFloat16ES8_E_St5arrayIPcLm3EELi4E23TrivialOffsetCalculatorILi2EjESD_ILi1EjENS0_6memory12LoadWithCastILi2EEENSG_13StoreWithCastILi1EEEEEviT_T0_T2_T3_T4_T5_)
        /*0578*/ 	.word	0x00000000


	//----- nvinfo : EIATTR_REGCOUNT
	.align		4
.L_271:
        /*057c*/ 	.byte	0x04, 0x2f
        /*057e*/ 	.short	(.L_273 - .L_272)
	.align		4
.L_272:
        /*0580*/ 	.word	index@(_ZN2at6native18elementwise_kernelILi128ELi4EZNS0_15gpu_kernel_implIZZZNS0_66_GLOBAL__N__a0cfb035_28_ActivationHardswishKernel_cu_9e10b42f_293225hardswish_backward_kernelERNS_14TensorIteratorEENKUlvE_clEvENKUlvE2_clEvEUlN3c108BFloat16ES9_E_EEvRNS_18TensorIteratorBaseERKT_EUliE_EEviT1_)
        /*0584*/ 	.word	0x00000018


	//----- nvinfo : EIATTR_FRAME_SIZE
	.align		4
.L_273:
        /*0588*/ 	.byte	0x04, 0x11
        /*058a*/ 	.short	(.L_275 - .L_274)
	.align		4
.L_274:
        /*058c*/ 	.word	index@(_ZN2at6native18elementwise_kernelILi128ELi4EZNS0_15gpu_kernel_implIZZZNS0_66_GLOBAL__N__a0cfb035_28_ActivationHardswishKernel_cu_9e10b42f_293225hardswish_backward_kernelERNS_14TensorIteratorEENKUlvE_clEvENKUlvE2_clEvEUlN3c108BFloat16ES9_E_EEvRNS_18TensorIteratorBaseERKT_EUliE_EEviT1_)
        /*0590*/ 	.word	0x00000000


	//----- nvinfo : EIATTR_MIN_STACK_SIZE
	.align		4
.L_275:
        /*0594*/ 	.byte	0x04, 0x12
        /*0596*/ 	.short	(.L_277 - .L_276)
	.align		4
.L_276:
        /*0598*/ 	.word	index@(_ZN2at6native18elementwise_kernelILi128ELi4EZNS0_15gpu_kernel_implIZZZNS0_66_GLOBAL__N__a0cfb035_28_ActivationHardswishKernel_cu_9e10b42f_293225hardswish_backward_kernelERNS_14TensorIteratorEENKUlvE_clEvENKUlvE2_clEvEUlN3c108BFloat16ES9_E_EEvRNS_18TensorIteratorBaseERKT_EUliE_EEviT1_)
        /*059c*/ 	.word	0x00000000


	//----- nvinfo : EIATTR_MIN_STACK_SIZE
	.align		4
.L_277:
        /*05a0*/ 	.byte	0x04, 0x12
        /*05a2*/ 	.short	(.L_279 - .L_278)
	.align		4
.L_278:
        /*05a4*/ 	.word	index@(_ZN2at6native27unrolled_elementwise_kernelIZZZNS0_66_GLOBAL__N__a0cfb035_28_ActivationHardswishKernel_cu_9e10b42f_293225hardswish_backward_kernelERNS_14TensorIteratorEENKUlvE_clEvENKUlvE2_clEvEUlN3c108BFloat16ES8_E_St5arrayIPcLm3EELi4E23TrivialOffsetCalculatorILi2EjESD_ILi1EjENS0_6memory12LoadWithCastILi2EEENSG_13StoreWithCastILi1EEEEEviT_T0_T2_T3_T4_T5_)
        /*05a8*/ 	.word	0x00000000


	//----- nvinfo : EIATTR_MIN_STACK_SIZE
	.align		4
.L_279:
        /*05ac*/ 	.byte	0x04, 0x12
        /*05ae*/ 	.short	(.L_281 - .L_280)
	.align		4
.L_280:
        /*05b0*/ 	.word	index@(_ZN2at6native18elementwise_kernelILi128ELi4EZNS0_22gpu_kernel_impl_nocastIZZZNS0_66_GLOBAL__N__a0cfb035_28_ActivationHardswishKernel_cu_9e10b42f_293225hardswish_backward_kernelERNS_14TensorIteratorEENKUlvE_clEvENKUlvE2_clEvEUlN3c108BFloat16ES9_E_EEvRNS_18TensorIteratorBaseERKT_EUliE_EEviT1_)
        /*05b4*/ 	.word	0x00000000


	//----- nvinfo : EIATTR_MIN_STACK_SIZE
	.align		4
.L_281:
        /*05b8*/ 	.byte	0x04, 0x12
        /*05ba*/ 	.short	(.L_283 - .L_282)
	.align		4
.L_282:
        /*05bc*/ 	.word	index@(_ZN2at6native27unrolled_elementwise_kernelIZZZNS0_66_GLOBAL__N__a0cfb035_28_ActivationHardswishKernel_cu_9e10b42f_293225hardswish_backward_kernelERNS_14TensorIteratorEENKUlvE_clEvENKUlvE2_clEvEUlN3c108BFloat16ES8_E_St5arrayIPcLm3EELi4E23TrivialOffsetCalculatorILi2EjESD_ILi1EjENS0_6memory15LoadWithoutCastENSG_16StoreWithoutCastEEEviT_T0_T2_T3_T4_T5_)
        /*05c0*/ 	.word	0x00000000


	//----- nvinfo : EIATTR_MIN_STACK_SIZE
	.align		4
.L_283:
        /*05c4*/ 	.byte	0x04, 0x12
        /*05c6*/ 	.short	(.L_285 - .L_284)
	.align		4
.L_284:
        /*05c8*/ 	.word	index@(_ZN2at6native29vectorized_elementwise_kernelILi2EZZZNS0_66_GLOBAL__N__a0cfb035_28_ActivationHardswishKernel_cu_9e10b42f_293225hardswish_backward_kernelERNS_14TensorIteratorEENKUlvE_clEvENKUlvE2_clEvEUlN3c108BFloat16ES8_E_St5arrayIPcLm3EEEEviT0_T1_)
        /*05cc*/ 	.word	0x00000000


	//----- nvinfo : EIATTR_MIN_STACK_SIZE
	.align		4
.L_285:
        /*05d0*/ 	.byte	0x04, 0x12
        /*05d2*/ 	.short	(.L_287 - .L_286)
	.align		4
.L_286:
        /*05d4*/ 	.word	index@(_ZN2at6native29vectorized_elementwise_kernelILi4EZZZNS0_66_GLOBAL__N__a0cfb035_28_ActivationHardswishKernel_cu_9e10b42f_293225hardswish_backward_kernelERNS_14TensorIteratorEENKUlvE_clEvENKUlvE2_clEvEUlN3c108BFloat16ES8_E_St5arrayIPcLm3EEEEviT0_T1_)
        /*05d8*/ 	.word	0x00000000


	//----- nvinfo : EIATTR_MIN_STACK_SIZE
	.align		4
.L_287:
        /*05dc*/ 	.byte	0x04, 0x12
        /*05de*/ 	.short	(.L_289 - .L_288)
	.align		4
.L_288:
        /*05e0*/ 	.word	index@(_ZN2at6native29vectorized_elementwise_kernelILi8EZZZNS0_66_GLOBAL__N__a0cfb035_28_ActivationHardswishKernel_cu_9e10b42f_293225hardswish_backward_kernelERNS_14TensorIteratorEENKUlvE_clEvENKUlvE2_clEvEUlN3c108BFloat16ES8_E_St5arrayIPcLm3EEEEviT0_T1_)
        /*05e4*/ 	.word	0x00000000


	//----- nvinfo : EIATTR_MIN_STACK_SIZE
	.align		4
.L_289:
        /*05e8*/ 	.byte	0x04, 0x12
        /*05ea*/ 	.short	(.L_291 - .L_290)
	.align		4
.L_290:
        /*05ec*/ 	.word	index@(_ZN2at6native18elementwise_kernelILi128ELi4EZNS0_15gpu_kernel_implIZZZNS0_66_GLOBAL__N__a0cfb035_28_ActivationHardswishKernel_cu_9e10b42f_293225hardswish_backward_kernelERNS_14TensorIteratorEENKUlvE_clEvENKUlvE1_clEvEUlN3c104HalfES9_E_EEvRNS_18TensorIteratorBaseERKT_EUliE_EEviT1_)
        /*05f0*/ 	.word	0x00000000


	//----- nvinfo : EIATTR_MIN_STACK_SIZE
	.align		4
.L_291:
        /*05f4*/ 	.byte	0x04, 0x12
        /*05f6*/ 	.short	(.L_293 - .L_292)
	.align		4
.L_292:
        /*05f8*/ 	.word	index@(_ZN2at6native27unrolled_elementwise_kernelIZZZNS0_66_GLOBAL__N__a0cfb035_28_ActivationHardswishKernel_cu_9e10b42f_293225hardswish_backward_kernelERNS_14TensorIteratorEENKUlvE_clEvENKUlvE1_clEvEUlN3c104HalfES8_E_St5arrayIPcLm3EELi4E23TrivialOffsetCalculatorILi2EjESD_ILi1EjENS0_6memory12LoadWithCastILi2EEENSG_13StoreWithCastILi1EEEEEviT_T0_T2_T3_T4_T5_)
        /*05fc*/ 	.word	0x00000000


	//----- nvinfo : EIATTR_MIN_STACK_SIZE
	.align		4
.L_293:
        /*0600*/ 	.byte	0x04, 0x12
        /*0602*/ 	.short	(.L_295 - .L_294)
	.align		4
.L_294:
        /*0604*/ 	.word	index@(_ZN2at6native18elementwise_kernelILi128ELi4EZNS0_22gpu_kernel_impl_nocastIZZZNS0_66_GLOBAL__N__a0cfb035_28_ActivationHardswishKernel_cu_9e10b42f_293225hardswish_backward_kernelERNS_14TensorIteratorEENKUlvE_clEvENKUlvE1_clEvEUlN3c104HalfES9_E_EEvRNS_18TensorIteratorBaseERKT_EUliE_EEviT1_)
        /*0608*/ 	.word	0x00000000


	//----- nvinfo : EIATTR_MIN_STACK_SIZE
	.align		4
.L_295:
        /*060c*/ 	.byte	0x04, 0x12
        /*060e*/ 	.short	(.L_297 - .L_296)
	.align		4
.L_296:
        /*0610*/ 	.word	index@(_ZN2at6native27unrolled_elementwise_kernelIZZZNS0_66_GLOBAL__N__a0cfb035_28_ActivationHardswishKernel_cu_9e10b42f_293225hardswish_backward_kernelERNS_14TensorIteratorEENKUlvE_clEvENKUlvE1_clEvEUlN3c104HalfES8_E_St5arrayIPcLm3EELi4E23TrivialOffsetCalculatorILi2EjESD_ILi1EjENS0_6memory15LoadWithoutCastENSG_16StoreWithoutCastEEEviT_T0_T2_T3_T4_T5_)
        /*0614*/ 	.word	0x00000000


	//----- nvinfo : EIATTR_MIN_STACK_SIZE
	.align		4
.L_297:
        /*0618*/ 	.byte	0x04, 0x12
        /*061a*/ 	.short	(.L_299 - .L_298)
	.align		4
.L_298:
        /*061c*/ 	.word	index@(_ZN2at6native29vectorized_elementwise_kernelILi2EZZZNS0_66_GLOBAL__N__a0cfb035_28_ActivationHardswishKernel_cu_9e10b42f_293225hardswish_backward_kernelERNS_14TensorIteratorEENKUlvE_clEvENKUlvE1_clEvEUlN3c104HalfES8_E_St5arrayIPcLm3EEEEviT0_T1_)
        /*0620*/ 	.word	0x00000000


	//----- nvinfo : EIATTR_MIN_STACK_SIZE
	.align		4
.L_299:
        /*0624*/ 	.byte	0x04, 0x12
        /*0626*/ 	.short	(.L_301 - .L_300)
	.align		4
.L_300:
        /*0628*/ 	.word	index@(_ZN2at6native29vectorized_elementwise_kernelILi4EZZZNS0_66_GLOBAL__N__a0cfb035_28_ActivationHardswishKernel_cu_9e10b42f_293225hardswish_backward_kernelERNS_14TensorIteratorEENKUlvE_clEvENKUlvE1_clEvEUlN3c104HalfES8_E_St5arrayIPcLm3EEEEviT0_T1_)
        /*062c*/ 	.word	0x00000000


	//----- nvinfo : EIATTR_MIN_STACK_SIZE
	.align		4
.L_301:
        /*0630*/ 	.byte	0x04, 0x12
        /*0632*/ 	.short	(.L_303 - .L_302)
	.align		4
.L_302:
        /*0634*/ 	.word	index@(_ZN2at6native29vectorized_elementwise_kernelILi8EZZZNS0_66_GLOBAL__N__a0cfb035_28_ActivationHardswishKernel_cu_9e10b42f_293225hardswish_backward_kernelERNS_14TensorIteratorEENKUlvE_clEvENKUlvE1_clEvEUlN3c104HalfES8_E_St5arrayIPcLm3EEEEviT0_T1_)
        /*0638*/ 	.word	0x00000000


	//----- nvinfo : EIATTR_MIN_STACK_SIZE
	.align		4
.L_303:
        /*063c*/ 	.byte	0x04, 0x12
        /*063e*/ 	.short	(.L_305 - .L_304)
	.align		4
.L_304:
        /*0640*/ 	.word	index@(_ZN2at6native18elementwise_kernelILi128ELi4EZNS0_15gpu_kernel_implIZZZNS0_66_GLOBAL__N__a0cfb035_28_ActivationHardswishKernel_cu_9e10b42f_293225hardswish_backward_kernelERNS_14TensorIteratorEENKUlvE_clEvENKUlvE0_clEvEUlffE_EEvRNS_18TensorIteratorBaseERKT_EUliE_EEviT1_)
        /*0644*/ 	.word	0x00000000


	//----- nvinfo : EIATTR_MIN_STACK_SIZE
	.align		4
.L_305:
        /*0648*/ 	.byte	0x04, 0x12
        /*064a*/ 	.short	(.L_307 - .L_306)
	.align		4
.L_306:
        /*064c*/ 	.word	index@(_ZN2at6native27unrolled_elementwise_kernelIZZZNS0_66_GLOBAL__N__a0cfb035_28_ActivationHardswishKernel_cu_9e10b42f_293225hardswish_backward_kernelERNS_14TensorIteratorEENKUlvE_clEvENKUlvE0_clEvEUlffE_St5arrayIPcLm3EELi4E23TrivialOffsetCalculatorILi2EjESB_ILi1EjENS0_6memory12LoadWithCastILi2EEENSE_13StoreWithCastILi1EEEEEviT_T0_T2_T3_T4_T5_)
        /*0650*/ 	.word	0x00000000


	//----- nvinfo : EIATTR_MIN_STACK_SIZE
	.align		4
.L_307:
        /*0654*/ 	.byte	0x04, 0x12
        /*0656*/ 	.short	(.L_309 - .L_308)
	.align		4
.L_308:
        /*0658*/ 	.word	index@(_ZN2at6native18elementwise_kernelILi128ELi2EZNS0_22gpu_kernel_impl_nocastIZZZNS0_66_GLOBAL__N__a0cfb035_28_ActivationHardswishKernel_cu_9e10b42f_293225hardswish_backward_kernelERNS_14TensorIteratorEENKUlvE_clEvENKUlvE0_clEvEUlffE_EEvRNS_18TensorIteratorBaseERKT_EUliE_EEviT1_)
        /*065c*/ 	.word	0x00000000


	//----- nvinfo : EIATTR_MIN_STACK_SIZE
	.align		4
.L_309:
        /*0660*/ 	.byte	0x04, 0x12
        /*0662*/ 	.short	(.L_311 - .L_310)
	.align		4
.L_310:
        /*0664*/ 	.word	index@(_ZN2at6native27unrolled_elementwise_kernelIZZZNS0_66_GLOBAL__N__a0cfb035_28_ActivationHardswishKernel_cu_9e10b42f_293225hardswish_backward_kernelERNS_14TensorIteratorEENKUlvE_clEvENKUlvE0_clEvEUlffE_St5arrayIPcLm3EELi4E23TrivialOffsetCalculatorILi2EjESB_ILi1EjENS0_6memory15LoadWithoutCastENSE_16StoreWithoutCastEEEviT_T0_T2_T3_T4_T5_)
        /*0668*/ 	.word	0x00000000


	//----- nvinfo : EIATTR_MIN_STACK_SIZE
	.align		4
.L_311:
        /*066c*/ 	.byte	0x04, 0x12
        /*066e*/ 	.short	(.L_313 - .L_312)
	.align		4
.L_312:
        /*0670*/ 	.word	index@(_ZN2at6native29vectorized_elementwise_kernelILi2EZZZNS0_66_GLOBAL__N__a0cfb035_28_ActivationHardswishKernel_cu_9e10b42f_293225hardswish_backward_kernelERNS_14TensorIteratorEENKUlvE_clEvENKUlvE0_clEvEUlffE_St5arrayIPcLm3EEEEviT0_T1_)
        /*0674*/ 	.word	0x00000000


	//----- nvinfo : EIATTR_MIN_STACK_SIZE
	.align		4
.L_313:
        /*0678*/ 	.byte	0x04, 0x12
        /*067a*/ 	.short	(.L_315 - .L_314)
	.align		4
.L_314:
        /*067c*/ 	.word	index@(_ZN2at6native29vectorized_elementwise_kernelILi4EZZZNS0_66_GLOBAL__N__a0cfb035_28_ActivationHardswishKernel_cu_9e10b42f_293225hardswish_backward_kernelERNS_14TensorIteratorEENKUlvE_clEvENKUlvE0_clEvEUlffE_St5arrayIPcLm3EEEEviT0_T1_)
        /*0680*/ 	.word	0x00000000


	//----- nvinfo : EIATTR_MIN_STACK_SIZE
	.align		4
.L_315:
        /*0684*/ 	.byte	0x04, 0x12
        /*0686*/ 	.short	(.L_317 - .L_316)
	.align		4
.L_316:
        /*0688*/ 	.word	index@(_ZN2at6native29vectorized_elementwise_kernelILi8EZZZNS0_66_GLOBAL__N__a0cfb035_28_ActivationHardswishKernel_cu_9e10b42f_293225hardswish_backward_kernelERNS_14TensorIteratorEENKUlvE_clEvENKUlvE0_clEvEUlffE_St5arrayIPcLm3EEEEviT0_T1_)
        /*068c*/ 	.word	0x00000000


	//----- nvinfo : EIATTR_MIN_STACK_SIZE
	.align		4
.L_317:
        /*0690*/ 	.byte	0x04, 0x12
        /*0692*/ 	.short	(.L_319 - .L_318)
	.align		4
.L_318:
        /*0694*/ 	.word	index@(_ZN2at6native18elementwise_kernelILi128ELi4EZNS0_15gpu_kernel_implIZZZNS0_66_GLOBAL__N__a0cfb035_28_ActivationHardswishKernel_cu_9e10b42f_293225hardswish_backward_kernelERNS_14TensorIteratorEENKUlvE_clEvENKUlvE_clEvEUlddE_EEvRNS_18TensorIteratorBaseERKT_EUliE_EEviT1_)
        /*0698*/ 	.word	0x00000000


	//----- nvinfo : EIATTR_MIN_STACK_SIZE
	.align		4
.L_319:
        /*069c*/ 	.byte	0x04, 0x12
        /*069e*/ 	.short	(.L_321 - .L_320)
	.align		4
.L_320:
        /*06a0*/ 	.word	index@(_ZN2at6native27unrolled_elementwise_kernelIZZZNS0_66_GLOBAL__N__a0cfb035_28_ActivationHardswishKernel_cu_9e10b42f_293225hardswish_backward_kernelERNS_14TensorIteratorEENKUlvE_clEvENKUlvE_clEvEUlddE_St5arrayIPcLm3EELi4E23TrivialOffsetCalculatorILi2EjESB_ILi1EjENS0_6memory12LoadWithCastILi2EEENSE_13StoreWithCastILi1EEEEEviT_T0_T2_T3_T4_T5_)
        /*06a4*/ 	.word	0x00000000


	//----- nvinfo : EIATTR_MIN_STACK_SIZE
	.align		4
.L_321:
        /*06a8*/ 	.byte	0x04, 0x12
        /*06aa*/ 	.short	(.L_323 - .L_322)
	.align		4
.L_322:
        /*06ac*/ 	.word	index@(_ZN2at6native18elementwise_kernelILi128ELi2EZNS0_22gpu_kernel_impl_nocastIZZZNS0_66_GLOBAL__N__a0cfb035_28_ActivationHardswishKernel_cu_9e10b42f_293225hardswish_backward_kernelERNS_14TensorIteratorEENKUlvE_clEvENKUlvE_clEvEUlddE_EEvRNS_18TensorIteratorBaseERKT_EUliE_EEviT1_)
        /*06b0*/ 	.word	0x00000000


	//----- nvinfo : EIATTR_MIN_STACK_SIZE
	.align		4
.L_323:
        /*06b4*/ 	.byte	0x04, 0x12
        /*06b6*/ 	.short	(.L_325 - .L_324)
	.align		4
.L_324:
        /*06b8*/ 	.word	index@(_ZN2at6native27unrolled_elementwise_kernelIZZZNS0_66_GLOBAL__N__a0cfb035_28_ActivationHardswishKernel_cu_9e10b42f_293225hardswish_backward_kernelERNS_14TensorIteratorEENKUlvE_clEvENKUlvE_clEvEUlddE_St5arrayIPcLm3EELi4E23TrivialOffsetCalculatorILi2EjESB_ILi1EjENS0_6memory15LoadWithoutCastENSE_16StoreWithoutCastEEEviT_T0_T2_T3_T4_T5_)
        /*06bc*/ 	.word	0x00000000


	//----- nvinfo : EIATTR_MIN_STACK_SIZE
	.align		4
.L_325:
        /*06c0*/ 	.byte	0x04, 0x12
        /*06c2*/ 	.short	(.L_327 - .L_326)
	.align		4
.L_326:
        /*06c4*/ 	.word	index@(_ZN2at6native29vectorized_elementwise_kernelILi2EZZZNS0_66_GLOBAL__N__a0cfb035_28_ActivationHardswishKernel_cu_9e10b42f_293225hardswish_backward_kernelERNS_14TensorIteratorEENKUlvE_clEvENKUlvE_clEvEUlddE_St5arrayIPcLm3EEEEviT0_T1_)
        /*06c8*/ 	.word	0x00000000


	//----- nvinfo : EIATTR_MIN_STACK_SIZE
	.align		4
.L_327:
        /*06cc*/ 	.byte	0x04, 0x12
        /*06ce*/ 	.short	(.L_329 - .L_328)
	.align		4
.L_328:
        /*06d0*/ 	.word	index@(_ZN2at6native29vectorized_elementwise_kernelILi4EZZZNS0_66_GLOBAL__N__a0cfb035_28_ActivationHardswishKernel_cu_9e10b42f_293225hardswish_backward_kernelERNS_14TensorIteratorEENKUlvE_clEvENKUlvE_clEvEUlddE_St5arrayIPcLm3EEEEviT0_T1_)
        /*06d4*/ 	.word	0x00000000


	//----- nvinfo : EIATTR_MIN_STACK_SIZE
	.align		4
.L_329:
        /*06d8*/ 	.byte	0x04, 0x12
        /*06da*/ 	.short	(.L_331 - .L_330)
	.align		4
.L_330:
        /*06dc*/ 	.word	index@(_ZN2at6native29vectorized_elementwise_kernelILi8EZZZNS0_66_GLOBAL__N__a0cfb035_28_ActivationHardswishKernel_cu_9e10b42f_293225hardswish_backward_kernelERNS_14TensorIteratorEENKUlvE_clEvENKUlvE_clEvEUlddE_St5arrayIPcLm3EEEEviT0_T1_)
        /*06e0*/ 	.word	0x00000000


	//----- nvinfo : EIATTR_MIN_STACK_SIZE
	.align		4
.L_331:
        /*06e4*/ 	.byte	0x04, 0x12
        /*06e6*/ 	.short	(.L_333 - .L_332)
	.align		4
.L_332:
        /*06e8*/ 	.word	index@(_ZN2at6native18elementwise_kernelILi128ELi4EZNS0_15gpu_kernel_implIZZZNS0_66_GLOBAL__N__a0cfb035_28_ActivationHardswishKernel_cu_9e10b42f_293216hardswish_kernelERNS_14TensorIteratorEENKUlvE_clEvENKUlvE2_clEvEUlN3c108BFloat16EE_EEvRNS_18TensorIteratorBaseERKT_EUliE_EEviT1_)
        /*06ec*/ 	.word	0x00000000


	//----- nvinfo : EIATTR_MIN_STACK_SIZE
	.align		4
.L_333:
        /*06f0*/ 	.byte	0x04, 0x12
        /*06f2*/ 	.short	(.L_335 - .L_334)
	.align		4
.L_334:
        /*06f4*/ 	.word	index@(_ZN2at6native27unrolled_elementwise_kernelIZZZNS0_66_GLOBAL__N__a0cfb035_28_ActivationHardswishKernel_cu_9e10b42f_293216hardswish_kernelERNS_14TensorIteratorEENKUlvE_clEvENKUlvE2_clEvEUlN3c108BFloat16EE_St5arrayIPcLm2EELi4E23TrivialOffsetCalculatorILi1EjESE_NS0_6memory12LoadWithCastILi1EEENSF_13StoreWithCastILi1EEEEEviT_T0_T2_T3_T4_T5_)
        /*06f8*/ 	.word	0x00000000


	//----- nvinfo : EIATTR_MIN_STACK_SIZE
	.align		4
.L_335:
        /*06fc*/ 	.byte	0x04, 0x12
        /*06fe*/ 	.short	(.L_337 - .L_336)
	.align		4
.L_336:
        /*0700*/ 	.word	index@(_ZN2at6native18elementwise_kernelILi128ELi4EZNS0_22gpu_kernel_impl_nocastIZZZNS0_66_GLOBAL__N__a0cfb035_28_ActivationHardswishKernel_cu_9e10b42f_293216hardswish_kernelERNS_14TensorIteratorEENKUlvE_clEvENKUlvE2_clEvEUlN3c108BFloat16EE_EEvRNS_18TensorIteratorBaseERKT_EUliE_EEviT1_)
        /*0704*/ 	.word	0x00000000


	//----- nvinfo : EIATTR_MIN_STACK_SIZE
	.align		4
.L_337:
        /*0708*/ 	.byte	0x04, 0x12
        /*070a*/ 	.short	(.L_339 - .L_338)
	.align		4
.L_338:
        /*070c*/ 	.word	index@(_ZN2at6native27unrolled_elementwise_kernelIZZZNS0_66_GLOBAL__N__a0cfb035_28_ActivationHardswishKernel_cu_9e10b42f_293216hardswish_kernelERNS_14TensorIteratorEENKUlvE_clEvENKUlvE2_clEvEUlN3c108BFloat16EE_St5arrayIPcLm2EELi4E23TrivialOffsetCalculatorILi1EjESE_NS0_6memory15LoadWithoutCastENSF_16StoreWithoutCastEEEviT_T0_T2_T3_T4_T5_)
        /*0710*/ 	.word	0x00000000


	//----- nvinfo : EIATTR_MIN_STACK_SIZE
	.align		4
.L_339:
        /*0714*/ 	.byte	0x04, 0x12
        /*0716*/ 	.short	(.L_341 - .L_340)
	.align		4
.L_340:
        /*0718*/ 	.word	index@(_ZN2at6native29vectorized_elementwise_kernelILi2EZZZNS0_66_GLOBAL__N__a0cfb035_28_ActivationHardswishKernel_cu_9e10b42f_293216hardswish_kernelERNS_14TensorIteratorEENKUlvE_clEvENKUlvE2_clEvEUlN3c108BFloat16EE_St5arrayIPcLm2EEEEviT0_T1_)
        /*071c*/ 	.word	0x00000000


	//----- nvinfo : EIATTR_MIN_STACK_SIZE
	.align		4
.L_341:
        /*0720*/ 	.byte	0x04, 0x12
        /*0722*/ 	.short	(.L_343 - .L_342)
	.align		4
.L_342:
        /*0724*/ 	.word	index@(_ZN2at6native29vectorized_elementwise_kernelILi4EZZZNS0_66_GLOBAL__N__a0cfb035_28_ActivationHardswishKernel_cu_9e10b42f_293216hardswish_kernelERNS_14TensorIteratorEENKUlvE_clEvENKUlvE2_clEvEUlN3c108BFloat16EE_St5arrayIPcLm2EEEEviT0_T1_)
        /*0728*/ 	.word	0x00000000


	//----- nvinfo : EIATTR_MIN_STACK_SIZE
	.align		4
.L_343:
        /*072c*/ 	.byte	0x04, 0x12
        /*072e*/ 	.short	(.L_345 - .L_344)
	.align		4
.L_344:
        /*0730*/ 	.word	index@(_ZN2at6native29vectorized_elementwise_kernelILi8EZZZNS0_66_GLOBAL__N__a0cfb035_28_ActivationHardswishKernel_cu_9e10b42f_293216hardswish_kernelERNS_14TensorIteratorEENKUlvE_clEvENKUlvE2_clEvEUlN3c108BFloat16EE_St5arrayIPcLm2EEEEviT0_T1_)
        /*0734*/ 	.word	0x00000000


	//----- nvinfo : EIATTR_MIN_STACK_SIZE
	.align		4
.L_345:
        /*0738*/ 	.byte	0x04, 0x12
        /*073a*/ 	.short	(.L_347 - .L_346)
	.align		4
.L_346:
        /*073c*/ 	.word	index@(_ZN2at6native18elementwise_kernelILi128ELi4EZNS0_15gpu_kernel_implIZZZNS0_66_GLOBAL__N__a0cfb035_28_ActivationHardswishKernel_cu_9e10b42f_293216hardswish_kernelERNS_14TensorIteratorEENKUlvE_clEvENKUlvE1_clEvEUlN3c104HalfEE_EEvRNS_18TensorIteratorBaseERKT_EUliE_EEviT1_)
        /*0740*/ 	.word	0x00000000


	//----- nvinfo : EIATTR_MIN_STACK_SIZE
	.align		4
.L_347:
        /*0744*/ 	.byte	0x04, 0x12
        /*0746*/ 	.short	(.L_349 - .L_348)
	.align		4
.L_348:
        /*0748*/ 	.word	index@(_ZN2at6native27unrolled_elementwise_kernelIZZZNS0_66_GLOBAL__N__a0cfb035_28_ActivationHardswishKernel_cu_9e10b42f_293216hardswish_kernelERNS_14TensorIteratorEENKUlvE_clEvENKUlvE1_clEvEUlN3c104HalfEE_St5arrayIPcLm2EELi4E23TrivialOffsetCalculatorILi1EjESE_NS0_6memory12LoadWithCastILi1EEENSF_13StoreWithCastILi1EEEEEviT_T0_T2_T3_T4_T5_)
        /*074c*/ 	.word	0x00000000


	//----- nvinfo : EIATTR_MIN_STACK_SIZE
	.align		4
.L_349:
        /*0750*/ 	.byte	0x04, 0x12
        /*0752*/ 	.short	(.L_351 - .L_350)
	.align		4
.L_350:
        /*0754*/ 	.word	index@(_ZN2at6native18elementwise_kernelILi128ELi4EZNS0_22gpu_kernel_impl_nocastIZZZNS0_66_GLOBAL__N__a0cfb035_28_ActivationHardswishKernel_cu_9e10b42f_293216hardswish_kernelERNS_14TensorIteratorEENKUlvE_clEvENKUlvE1_clEvEUlN3c104HalfEE_EEvRNS_18TensorIteratorBaseERKT_EUliE_EEviT1_)
        /*0758*/ 	.word	0x00000000


	//----- nvinfo : EIATTR_MIN_STACK_SIZE
	.align		4
.L_351:
        /*075c*/ 	.byte	0x04, 0x12
        /*075e*/ 	.short	(.L_353 - .L_352)
	.align		4
.L_352:
        /*0760*/ 	.word	index@(_ZN2at6native27unrolled_elementwise_kernelIZZZNS0_66_GLOBAL__N__a0cfb035_28_ActivationHardswishKernel_cu_9e10b42f_293216hardswish_kernelERNS_14TensorIteratorEENKUlvE_clEvENKUlvE1_clEvEUlN3c104HalfEE_St5arrayIPcLm2EELi4E23TrivialOffsetCalculatorILi1EjESE_NS0_6memory15LoadWithoutCastENSF_16StoreWithoutCastEEEviT_T0_T2_T3_T4_T5_)
        /*0764*/ 	.word	0x00000000


	//----- nvinfo : EIATTR_MIN_STACK_SIZE
	.align		4
.L_353:
        /*0768*/ 	.byte	0x04, 0x12
        /*076a*/ 	.short	(.L_355 - .L_354)
	.align		4
.L_354:
        /*076c*/ 	.word	index@(_ZN2at6native29vectorized_elementwise_kernelILi2EZZZNS0_66_GLOBAL__N__a0cfb035_28_ActivationHardswishKernel_cu_9e10b42f_293216hardswish_kernelERNS_14TensorIteratorEENKUlvE_clEvENKUlvE1_clEvEUlN3c104HalfEE_St5arrayIPcLm2EEEEviT0_T1_)
        /*0770*/ 	.word	0x00000000


	//----- nvinfo : EIATTR_MIN_STACK_SIZE
	.align		4
.L_355:
        /*0774*/ 	.byte	0x04, 0x12
        /*0776*/ 	.short	(.L_357 - .L_356)
	.align		4
.L_356:
        /*0778*/ 	.word	index@(_ZN2at6native29vectorized_elementwise_kernelILi4EZZZNS0_66_GLOBAL__N__a0cfb035_28_ActivationHardswishKernel_cu_9e10b42f_293216hardswish_kernelERNS_14TensorIteratorEENKUlvE_clEvENKUlvE1_clEvEUlN3c104HalfEE_St5arrayIPcLm2EEEEviT0_T1_)
        /*077c*/ 	.word	0x00000000


	//----- nvinfo : EIATTR_MIN_STACK_SIZE
	.align		4
.L_357:
        /*0780*/ 	.byte	0x04, 0x12
        /*0782*/ 	.short	(.L_359 - .L_358)
	.align		4
.L_358:
        /*0784*/ 	.word	index@(_ZN2at6native29vectorized_elementwise_kernelILi8EZZZNS0_66_GLOBAL__N__a0cfb035_28_ActivationHardswishKernel_cu_9e10b42f_293216hardswish_kernelERNS_14TensorIteratorEENKUlvE_clEvENKUlvE1_clEvEUlN3c104HalfEE_St5arrayIPcLm2EEEEviT0_T1_)
        /*0788*/ 	.word	0x00000000


	//----- nvinfo : EIATTR_MIN_STACK_SIZE
	.align		4
.L_359:
        /*078c*/ 	.byte	0x04, 0x12
        /*078e*/ 	.short	(.L_361 - .L_360)
	.align		4
.L_360:
        /*0790*/ 	.word	index@(_ZN2at6native18elementwise_kernelILi128ELi4EZNS0_15gpu_kernel_implIZZZNS0_66_GLOBAL__N__a0cfb035_28_ActivationHardswishKernel_cu_9e10b42f_293216hardswish_kernelERNS_14TensorIteratorEENKUlvE_clEvENKUlvE0_clEvEUlfE_EEvRNS_18TensorIteratorBaseERKT_EUliE_EEviT1_)
        /*0794*/ 	.word	0x00000000


	//----- nvinfo : EIATTR_MIN_STACK_SIZE
	.align		4
.L_361:
        /*0798*/ 	.byte	0x04, 0x12
        /*079a*/ 	.short	(.L_363 - .L_362)
	.align		4
.L_362:
        /*079c*/ 	.word	index@(_ZN2at6native27unrolled_elementwise_kernelIZZZNS0_66_GLOBAL__N__a0cfb035_28_ActivationHardswishKernel_cu_9e10b42f_293216hardswish_kernelERNS_14TensorIteratorEENKUlvE_clEvENKUlvE0_clEvEUlfE_St5arrayIPcLm2EELi4E23TrivialOffsetCalculatorILi1EjESC_NS0_6memory12LoadWithCastILi1EEENSD_13StoreWithCastILi1EEEEEviT_T0_T2_T3_T4_T5_)
        /*07a0*/ 	.word	0x00000000


	//----- nvinfo : EIATTR_MIN_STACK_SIZE
	.align		4
.L_363:
        /*07a4*/ 	.byte	0x04, 0x12
        /*07a6*/ 	.short	(.L_365 - .L_364)
	.align		4
.L_364:
        /*07a8*/ 	.word	index@(_ZN2at6native18elementwise_kernelILi128ELi2EZNS0_22gpu_kernel_impl_nocastIZZZNS0_66_GLOBAL__N__a0cfb035_28_ActivationHardswishKernel_cu_9e10b42f_293216hardswish_kernelERNS_14TensorIteratorEENKUlvE_clEvENKUlvE0_clEvEUlfE_EEvRNS_18TensorIteratorBaseERKT_EUliE_EEviT1_)
        /*07ac*/ 	.word	0x00000000


	//----- nvinfo : EIATTR_MIN_STACK_SIZE
	.align		4
.L_365:
        /*07b0*/ 	.byte	0x04, 0x12
        /*07b2*/ 	.short	(.L_367 - .L_366)
	.align		4
.L_366:
        /*07b4*/ 	.word	index@(_ZN2at6native27unrolled_elementwise_kernelIZZZNS0_66_GLOBAL__N__a0cfb035_28_ActivationHardswishKernel_cu_9e10b42f_293216hardswish_kernelERNS_14TensorIteratorEENKUlvE_clEvENKUlvE0_clEvEUlfE_St5arrayIPcLm2EELi4E23TrivialOffsetCalculatorILi1EjESC_NS0_6memory15LoadWithoutCastENSD_16StoreWithoutCastEEEviT_T0_T2_T3_T4_T5_)
        /*07b8*/ 	.word	0x00000000


	//----- nvinfo : EIATTR_MIN_STACK_SIZE
	.align		4
.L_367:
        /*07bc*/ 	.byte	0x04, 0x12
        /*07be*/ 	.short	(.L_369 - .L_368)
	.align		4
.L_368:
        /*07c0*/ 	.word	index@(_ZN2at6native29vectorized_elementwise_kernelILi2EZZZNS0_66_GLOBAL__N__a0cfb035_28_ActivationHardswishKernel_cu_9e10b42f_293216hardswish_kernelERNS_14TensorIteratorEENKUlvE_clEvENKUlvE0_clEvEUlfE_St5arrayIPcLm2EEEEviT0_T1_)
        /*07c4*/ 	.word	0x00000000


	//----- nvinfo : EIATTR_MIN_STACK_SIZE
	.align		4
.L_369:
        /*07c8*/ 	.byte	0x04, 0x12
        /*07ca*/ 	.short	(.L_371 - .L_370)
	.align		4
.L_370:
        /*07cc*/ 	.word	index@(_ZN2at6native29vectorized_elementwise_kernelILi4EZZZNS0_66_GLOBAL__N__a0cfb035_28_ActivationHardswishKernel_cu_9e10b42f_293216hardswish_kernelERNS_14TensorIteratorEENKUlvE_clEvENKUlvE0_clEvEUlfE_St5arrayIPcLm2EEEEviT0_T1_)
        /*07d0*/ 	.word	0x00000000


	//----- nvinfo : EIATTR_MIN_STACK_SIZE
	.align		4
.L_371:
        /*07d4*/ 	.byte	0x04, 0x12
        /*07d6*/ 	.short	(.L_373 - .L_372)
	.align		4
.L_372:
        /*07d8*/ 	.word	index@(_ZN2at6native29vectorized_elementwise_kernelILi8EZZZNS0_66_GLOBAL__N__a0cfb035_28_ActivationHardswishKernel_cu_9e10b42f_293216hardswish_kernelERNS_14TensorIteratorEENKUlvE_clEvENKUlvE0_clEvEUlfE_St5arrayIPcLm2EEEEviT0_T1_)
        /*07dc*/ 	.word	0x00000000


	//----- nvinfo : EIATTR_MIN_STACK_SIZE
	.align		4
.L_373:
        /*07e0*/ 	.byte	0x04, 0x12
        /*07e2*/ 	.short	(.L_375 - .L_374)
	.align		4
.L_374:
        /*07e4*/ 	.word	index@(_ZN2at6native18elementwise_kernelILi128ELi4EZNS0_15gpu_kernel_implIZZZNS0_66_GLOBAL__N__a0cfb035_28_ActivationHardswishKernel_cu_9e10b42f_293216hardswish_kernelERNS_14TensorIteratorEENKUlvE_clEvENKUlvE_clEvEUldE_EEvRNS_18TensorIteratorBaseERKT_EUliE_EEviT1_)
        /*07e8*/ 	.word	0x00000000


	//----- nvinfo : EIATTR_MIN_STACK_SIZE
	.align		4
.L_375:
        /*07ec*/ 	.byte	0x04, 0x12
        /*07ee*/ 	.short	(.L_377 - .L_376)
	.align		4
.L_376:
        /*07f0*/ 	.word	index@(_ZN2at6native27unrolled_elementwise_kernelIZZZNS0_66_GLOBAL__N__a0cfb035_28_ActivationHardswishKernel_cu_9e10b42f_293216hardswish_kernelERNS_14TensorIteratorEENKUlvE_clEvENKUlvE_clEvEUldE_St5arrayIPcLm2EELi4E23TrivialOffsetCalculatorILi1EjESC_NS0_6memory12LoadWithCastILi1EEENSD_13StoreWithCastILi1EEEEEviT_T0_T2_T3_T4_T5_)
        /*07f4*/ 	.word	0x00000000


	//----- nvinfo : EIATTR_MIN_STACK_SIZE
	.align		4
.L_377:
        /*07f8*/ 	.byte	0x04, 0x12
        /*07fa*/ 	.short	(.L_379 - .L_378)
	.align		4
.L_378:
        /*07fc*/ 	.word	index@(_ZN2at6native18elementwise_kernelILi128ELi2EZNS0_22gpu_kernel_impl_nocastIZZZNS0_66_GLOBAL__N__a0cfb035_28_ActivationHardswishKernel_cu_9e10b42f_293216hardswish_kernelERNS_14TensorIteratorEENKUlvE_clEvENKUlvE_clEvEUldE_EEvRNS_18TensorIteratorBaseERKT_EUliE_EEviT1_)
        /*0800*/ 	.word	0x00000000


	//----- nvinfo : EIATTR_MIN_STACK_SIZE
	.align		4
.L_379:
        /*0804*/ 	.byte	0x04, 0x12
        /*0806*/ 	.short	(.L_381 - .L_380)
	.align		4
.L_380:
        /*0808*/ 	.word	index@(_ZN2at6native27unrolled_elementwise_kernelIZZZNS0_66_GLOBAL__N__a0cfb035_28_ActivationHardswishKernel_cu_9e10b42f_293216hardswish_kernelERNS_14TensorIteratorEENKUlvE_clEvENKUlvE_clEvEUldE_St5arrayIPcLm2EELi4E23TrivialOffsetCalculatorILi1EjESC_NS0_6memory15LoadWithoutCastENSD_16StoreWithoutCastEEEviT_T0_T2_T3_T4_T5_)
        /*080c*/ 	.word	0x00000000


	//----- nvinfo : EIATTR_MIN_STACK_SIZE
	.align		4
.L_381:
        /*0810*/ 	.byte	0x04, 0x12
        /*0812*/ 	.short	(.L_383 - .L_382)
	.align		4
.L_382:
        /*0814*/ 	.word	index@(_ZN2at6native29vectorized_elementwise_kernelILi2EZZZNS0_66_GLOBAL__N__a0cfb035_28_ActivationHardswishKernel_cu_9e10b42f_293216hardswish_kernelERNS_14TensorIteratorEENKUlvE_clEvENKUlvE_clEvEUldE_St5arrayIPcLm2EEEEviT0_T1_)
        /*0818*/ 	.word	0x00000000


	//----- nvinfo : EIATTR_MIN_STACK_SIZE
	.align		4
.L_383:
        /*081c*/ 	.byte	0x04, 0x12
        /*081e*/ 	.short	(.L_385 - .L_384)
	.align		4
.L_384:
        /*0820*/ 	.word	index@(_ZN2at6native29vectorized_elementwise_kernelILi4EZZZNS0_66_GLOBAL__N__a0cfb035_28_ActivationHardswishKernel_cu_9e10b42f_293216hardswish_kernelERNS_14TensorIteratorEENKUlvE_clEvENKUlvE_clEvEUldE_St5arrayIPcLm2EEEEviT0_T1_)
        /*0824*/ 	.word	0x00000000


	//----- nvinfo : EIATTR_MIN_STACK_SIZE
	.align		4
.L_385:
        /*0828*/ 	.byte	0x04, 0x12
        /*082a*/ 	.short	(.L_387 - .L_386)
	.align		4
.L_386:
        /*082c*/ 	.word	index@(_ZN2at6native29vectorized_elementwise_kernelILi8EZZZNS0_66_GLOBAL__N__a0cfb035_28_ActivationHardswishKernel_cu_9e10b42f_293216hardswish_kernelERNS_14TensorIteratorEENKUlvE_clEvENKUlvE_clEvEUldE_St5arrayIPcLm2EEEEviT0_T1_)
        /*0830*/ 	.word	0x00000000
.L_387:


//--------------------- .nv.compat                --------------------------
	.section	.nv.compat,"",@"SHT_CUDA_COMPAT_INFO"
	.align	4
        /*0000*/ 	.byte	0x02, 0x09, 0x01, 0x00, 0x02, 0x02, 0x01, 0x00, 0x02, 0x05, 0x05, 0x00, 0x03, 0x07, 0x01, 0x01
        /*0010*/ 	.byte	0x02, 0x03, 0x00, 0x00, 0x02, 0x06, 0x01, 0x00, 0x04, 0x0b, 0x08, 0x00, 0x01, 0x00, 0x00, 0x00
        /*0020*/ 	.byte	0x00, 0x00, 0x00, 0x00


//--------------------- .nv.info._ZN2at6native18elementwise_kernelILi128ELi4EZNS0_15gpu_kernel_implIZZZNS0_66_GLOBAL__N__a0cfb035_28_ActivationHardswishKernel_cu_9e10b42f_293225hardswish_backward_kernelERNS_14TensorIteratorEENKUlvE_clEvENKUlvE2_clEvEUlN3c108BFloat16ES9_E_EEvRNS_18TensorIteratorBaseERKT_EUliE_EEviT1_ --------------------------
	.section	.nv.info._ZN2at6native18elementwise_kernelILi128ELi4EZNS0_15gpu_kernel_implIZZZNS0_66_GLOBAL__N__a0cfb035_28_ActivationHardswishKernel_cu_9e10b42f_293225hardswish_backward_kernelERNS_14TensorIteratorEENKUlvE_clEvENKUlvE2_clEvEUlN3c108BFloat16ES9_E_EEvRNS_18TensorIteratorBaseERKT_EUliE_EEviT1_,"",@"SHT_CUDA_INFO"
	.sectionflags	@""
	.align	4


	//----- nvinfo : EIATTR_CUDA_API_VERSION
	.align		4
        /*0000*/ 	.byte	0x04, 0x37
        /*0002*/ 	.short	(.L_389 - .L_388)
.L_388:
        /*0004*/ 	.word	0x00000082


	//----- nvinfo : EIATTR_KPARAM_INFO
	.align		4
.L_389:
        /*0008*/ 	.byte	0x04, 0x17
        /*000a*/ 	.short	(.L_391 - .L_390)
.L_390:
        /*000c*/ 	.word	0x00000000
        /*0010*/ 	.short	0x0001
        /*0012*/ 	.short	0x0008
        /*0014*/ 	.byte	0x00, 0xf0, 0x81, 0x0a


	//----- nvinfo : EIATTR_KPARAM_INFO
	.align		4
.L_391:
        /*0018*/ 	.byte	0x04, 0x17
        /*001a*/ 	.short	(.L_393 - .L_392)
.L_392:
        /*001c*/ 	.word	0x00000000
        /*0020*/ 	.short	0x0000
        /*0022*/ 	.short	0x0000
        /*0024*/ 	.byte	0x00, 0xf0, 0x11, 0x00


	//----- nvinfo : EIATTR_SPARSE_MMA_MASK
	.align		4
.L_393:
        /*0028*/ 	.byte	0x03, 0x50
        /*002a*/ 	.short	0x0000


	//----- nvinfo : EIATTR_MAXREG_COUNT
	.align		4
        /*002c*/ 	.byte	0x03, 0x1b
        /*002e*/ 	.short	0x0080


	//----- nvinfo : EIATTR_EXTERNS
	.align		4
        /*0030*/ 	.byte	0x04, 0x0f
        /*0032*/ 	.short	(.L_395 - .L_394)


	//   ....[0]....
	.align		4
.L_394:
        /*0034*/ 	.word	index@(__assertfail)


	//----- nvinfo : EIATTR_MERCURY_ISA_VERSION
	.align		4
.L_395:
        /*0038*/ 	.byte	0x03, 0x5f
        /*003a*/ 	.short	0x0101


	//----- nvinfo : EIATTR_VRC_CTA_INIT_COUNT
	.align		4
        /*003c*/ 	.byte	0x02, 0x4a
	.zero		1
	.zero		1


	//----- nvinfo : EIATTR_SYSCALL_OFFSETS
	.align		4
        /*0040*/ 	.byte	0x04, 0x46
        /*0042*/ 	.short	(.L_397 - .L_396)


	//   ....[0]....
.L_396:
        /*0044*/ 	.word	0x00002640


	//   ....[1]....
        /*0048*/ 	.word	0x000035e0


	//   ....[2]....
        /*004c*/ 	.word	0x000045b0


	//   ....[3]....
        /*0050*/ 	.word	0x00006d80


	//   ....[4]....
        /*0054*/ 	.word	0x00007d10


	//   ....[5]....
        /*0058*/ 	.word	0x00008b20


	//   ....[6]....
        /*005c*/ 	.word	0x0000b3e0


	//   ....[7]....
        /*0060*/ 	.word	0x0000c370


	//   ....[8]....
        /*0064*/ 	.word	0x0000d180


	//   ....[9]....
        /*0068*/ 	.word	0x0000fa60


	//   ....[10]....
        /*006c*/ 	.word	0x000109f0


	//   ....[11]....
        /*0070*/ 	.word	0x000117d0


	//----- nvinfo : EIATTR_EXIT_INSTR_OFFSETS
	.align		4
.L_397:
        /*0074*/ 	.byte	0x04, 0x1c
        /*0076*/ 	.short	(.L_399 - .L_398)


	//   ....[0]....
.L_398:
        /*0078*/ 	.word	0x0000d440


	//   ....[1]....
        /*007c*/ 	.word	0x00010c50


	//   ....[2]....
        /*0080*/ 	.word	0x00010c90


	//   ....[3]....
        /*0084*/ 	.word	0x00010d30


	//   ....[4]....
        /*0088*/ 	.word	0x00010d70


	//   ....[5]....
        /*008c*/ 	.word	0x00010db0


	//   ....[6]....
        /*0090*/ 	.word	0x00010e40


	//   ....[7]....
        /*0094*/ 	.word	0x00010e80


	//   ....[8]....
        /*0098*/ 	.word	0x00010f20


	//   ....[9]....
        /*009c*/ 	.word	0x00010f70


	//   ....[10]....
        /*00a0*/ 	.word	0x00010fc0


	//   ....[11]....
        /*00a4*/ 	.word	0x000110a0


	//   ....[12]....
        /*00a8*/ 	.word	0x00011210


	//   ....[13]....
        /*00ac*/ 	.word	0x00011380


	//   ....[14]....
        /*00b0*/ 	.word	0x000114e0


	//   ....[15]....
        /*00b4*/ 	.word	0x00011520


	//   ....[16]....
        /*00b8*/ 	.word	0x00011560


	//   ....[17]....
        /*00bc*/ 	.word	0x00011610


	//   ....[18]....
        /*00c0*/ 	.word	0x00011670


	//   ....[19]....
        /*00c4*/ 	.word	0x000117e0


	//   ....[20]....
        /*00c8*/ 	.word	0x000118f0


	//   ....[21]....
        /*00cc*/ 	.word	0x00011a30


	//   ....[22]....
        /*00d0*/ 	.word	0x00011a50


	//----- nvinfo : EIATTR_MAX_THREADS
	.align		4
.L_399:
        /*00d4*/ 	.byte	0x04, 0x05
        /*00d6*/ 	.short	(.L_401 - .L_400)
.L_400:
        /*00d8*/ 	.word	0x00000080
        /*00dc*/ 	.word	0x00000001
        /*00e0*/ 	.word	0x00000001


	//----- nvinfo : EIATTR_CRS_STACK_SIZE
	.align		4
.L_401:
        /*00e4*/ 	.byte	0x04, 0x1e
        /*00e6*/ 	.short	(.L_403 - .L_402)
.L_402:
        /*00e8*/ 	.word	0x00000000


	//----- nvinfo : EIATTR_CBANK_PARAM_SIZE
	.align		4
.L_403:
        /*00ec*/ 	.byte	0x03, 0x19
        /*00ee*/ 	.short	0x02a8


	//----- nvinfo : EIATTR_PARAM_CBANK
	.align		4
        /*00f0*/ 	.byte	0x04, 0x0a
        /*00f2*/ 	.short	(.L_405 - .L_404)
	.align		4
.L_404:
        /*00f4*/ 	.word	index@(.nv.constant0._ZN2at6native18elementwise_kernelILi128ELi4EZNS0_15gpu_kernel_implIZZZNS0_66_GLOBAL__N__a0cfb035_28_ActivationHardswishKernel_cu_9e10b42f_293225hardswish_backward_kernelERNS_14TensorIteratorEENKUlvE_clEvENKUlvE2_clEvEUlN3c108BFloat16ES9_E_EEvRNS_18TensorIteratorBaseERKT_EUliE_EEviT1_)
        /*00f8*/ 	.short	0x0380
        /*00fa*/ 	.short	0x02a8


	//----- nvinfo : EIATTR_SW_WAR
	.align		4
.L_405:
        /*00fc*/ 	.byte	0x04, 0x36
        /*00fe*/ 	.short	(.L_407 - .L_406)
.L_406:
        /*0100*/ 	.word	0x00000008
.L_407:


//--------------------- .nv.info._ZN2at6native27unrolled_elementwise_kernelIZZZNS0_66_GLOBAL__N__a0cfb035_28_ActivationHardswishKernel_cu_9e10b42f_293225hardswish_backward_kernelERNS_14TensorIteratorEENKUlvE_clEvENKUlvE2_clEvEUlN3c108BFloat16ES8_E_St5arrayIPcLm3EELi4E23TrivialOffsetCalculatorILi2EjESD_ILi1EjENS0_6memory12LoadWithCastILi2EEENSG_13StoreWithCastILi1EEEEEviT_T0_T2_T3_T4_T5_ --------------------------
	.section	.nv.info._ZN2at6native27unrolled_elementwise_kernelIZZZNS0_66_GLOBAL__N__a0cfb035_28_ActivationHardswishKernel_cu_9e10b42f_293225hardswish_backward_kernelERNS_14TensorIteratorEENKUlvE_clEvENKUlvE2_clEvEUlN3c108BFloat16ES8_E_St5arrayIPcLm3EELi4E23TrivialOffsetCalculatorILi2EjESD_ILi1EjENS0_6memory12LoadWithCastILi2EEENSG_13StoreWithCastILi1EEEEEviT_T0_T2_T3_T4_T5_,"",@"SHT_CUDA_INFO"
	.sectionflags	@""
	.align	4


	//----- nvinfo : EIATTR_CUDA_API_VERSION
	.align		4
        /*0000*/ 	.byte	0x04, 0x37
        /*0002*/ 	.short	(.L_409 - .L_408)
.L_408:
        /*0004*/ 	.word	0x00000082


	//----- nvinfo : EIATTR_KPARAM_INFO
	.align		4
.L_409:
        /*0008*/ 	.byte	0x04, 0x17
        /*000a*/ 	.short	(.L_411 - .L_410)
.L_410:
        /*000c*/ 	.word	0x00000000
        /*0010*/ 	.short	0x0006
        /*0012*/ 	.short	0x0048
        /*0014*/ 	.byte	0x00, 0xf0, 0x21, 0x00


	//----- nvinfo : EIATTR_KPARAM_INFO
	.align		4
.L_411:
        /*0018*/ 	.byte	0x04, 0x17
        /*001a*/ 	.short	(.L_413 - .L_412)
.L_412:
        /*001c*/ 	.word	0x00000000
        /*0020*/ 	.short	0x0005
        /*0022*/ 	.short	0x003c
        /*0024*/ 	.byte	0x00, 0xf0, 0x31, 0x00


	//----- nvinfo : EIATTR_KPARAM_INFO
	.align		4
.L_413:
        /*0028*/ 	.byte	0x04, 0x17
        /*002a*/ 	.short	(.L_415 - .L_414)
.L_414:
        /*002c*/ 	.word	0x00000000
        /*0030*/ 	.short	0x0004
        /*0032*/ 	.short	0x0039
        /*0034*/ 	.byte	0x00, 0xf0, 0x05, 0x00


	//----- nvinfo : EIATTR_KPARAM_INFO
	.align		4
.L_415:
        /*0038*/ 	.byte	0x04, 0x17
        /*003a*/ 	.short	(.L_417 - .L_416)
.L_416:
        /*003c*/ 	.word	0x00000000
        /*0040*/ 	.short	0x0003
        /*0042*/ 	.short	0x0038
        /*0044*/ 	.byte	0x00, 0xf0, 0x05, 0x00


	//----- nvinfo : EIATTR_KPARAM_INFO
	.align		4
.L_417:
        /*0048*/ 	.byte	0x04, 0x17
        /*004a*/ 	.short	(.L_419 - .L_418)
.L_418:
        /*004c*/ 	.word	0x00000000
        /*0050*/ 	.short	0x0002
        /*0052*/ 	.short	0x0020
        /*0054*/ 	.byte	0x00, 0xf0, 0x61, 0x00


	//----- nvinfo : EIATTR_KPARAM_INFO
	.align		4
.L_419:
        /*0058*/ 	.byte	0x04, 0x17
        /*005a*/ 	.short	(.L_421 - .L_420)
.L_420:
        /*005c*/ 	.word	0x00000000
        /*0060*/ 	.short	0x0001
        /*0062*/ 	.short	0x0008
        /*0064*/ 	.byte	0x00, 0xf0, 0x61, 0x00


	//----- nvinfo : EIATTR_KPARAM_INFO
	.align		4
.L_421:
        /*0068*/ 	.byte	0x04, 0x17
        /*006a*/ 	.short	(.L_423 - .L_422)
.L_422:
        /*006c*/ 	.word	0x00000000
        /*0070*/ 	.short	0x0000
        /*0072*/ 	.short	0x0000
        /*0074*/ 	.byte	0x00, 0xf0, 0x11, 0x00


	//----- nvinfo : EIATTR_SPARSE_MMA_MASK
	.align		4
.L_423:
        /*0078*/ 	.byte	0x03, 0x50
        /*007a*/ 	.short	0x0000


	//----- nvinfo : EIATTR_MAXREG_COUNT
	.align		4
        /*007c*/ 	.byte	0x03, 0x1b
        /*007e*/ 	.short	0x00ff


	//----- nvinfo : EIATTR_EXTERNS
	.align		4
        /*0080*/ 	.byte	0x04, 0x0f
        /*0082*/ 	.short	(.L_425 - .L_424)


	//   ....[0]....
	.align		4
.L_424:
        /*0084*/ 	.word	index@(__assertfail)


	//----- nvinfo : EIATTR_MERCURY_ISA_VERSION
	.align		4
.L_425:
        /*0088*/ 	.byte	0x03, 0x5f
        /*008a*/ 	.short	0x0101


	//----- nvinfo : EIATTR_VRC_CTA_INIT_COUNT
	.align		4
        /*008c*/ 	.byte	0x02, 0x4a
	.zero		1
	.zero		1


	//----- nvinfo : EIATTR_SYSCALL_OFFSETS
	.align		4
        /*0090*/ 	.byte	0x04, 0x46
        /*0092*/ 	.short	(.L_427 - .L_426)


	//   ....[0]....
.L_426:
        /*0094*/ 	.word	0x00001020


	//   ....[1]....
        /*0098*/ 	.word	0x000020d0


	//   ....[2]....
        /*009c*/ 	.word	0x000032c0


	//   ....[3]....
        /*00a0*/ 	.word	0x00004370


	//   ....[4]....
        /*00a4*/ 	.word	0x000054a0


	//   ....[5]....
        /*00a8*/ 	.word	0x00006560


	//   ....[6]....
        /*00ac*/ 	.word	0x00007690


	//   ....[7]....
        /*00b0*/ 	.word	0x00008660


	//   ....[8]....
        /*00b4*/ 	.word	0x00009a60


	//   ....[9]....
        /*00b8*/ 	.word	0x0000a940


	//   ....[10]....
        /*00bc*/ 	.word	0x0000b8c0


	//   ....[11]....
        /*00c0*/ 	.word	0x0000c840


	//----- nvinfo : EIATTR_EXIT_INSTR_OFFSETS
	.align		4
.L_427:
        /*00c4*/ 	.byte	0x04, 0x1c
        /*00c6*/ 	.short	(.L_429 - .L_428)


	//   ....[0]....
.L_428:
        /*00c8*/ 	.word	0x0000bb70


	//   ....[1]....
        /*00cc*/ 	.word	0x0000bcc0


	//   ....[2]....
        /*00d0*/ 	.word	0x0000bd00


	//   ....[3]....
        /*00d4*/ 	.word	0x0000bda0


	//   ....[4]....
        /*00d8*/ 	.word	0x0000bde0


	//   ....[5]....
        /*00dc*/ 	.word	0x0000be20


	//   ....[6]....
        /*00e0*/ 	.word	0x0000beb0


	//   ....[7]....
        /*00e4*/ 	.word	0x0000bef0


	//   ....[8]....
        /*00e8*/ 	.word	0x0000bf90


	//   ....[9]....
        /*00ec*/ 	.word	0x0000bfe0


	//   ....[10]....
        /*00f0*/ 	.word	0x0000c030


	//   ....[11]....
        /*00f4*/ 	.word	0x0000c110


	//   ....[12]....
        /*00f8*/ 	.word	0x0000c280


	//   ....[13]....
        /*00fc*/ 	.word	0x0000c3f0


	//   ....[14]....
        /*0100*/ 	.word	0x0000c550


	//   ....[15]....
        /*0104*/ 	.word	0x0000c590


	//   ....[16]....
        /*0108*/ 	.word	0x0000c5d0


	//   ....[17]....
        /*010c*/ 	.word	0x0000c680


	//   ....[18]....
        /*0110*/ 	.word	0x0000c6e0


	//   ....[19]....
        /*0114*/ 	.word	0x0000c850


	//   ....[20]....
        /*0118*/ 	.word	0x0000c960


	//   ....[21]....
        /*011c*/ 	.word	0x0000caa0


	//   ....[22]....
        /*0120*/ 	.word	0x0000cac0


	//----- nvinfo : EIATTR_MAX_THREADS
	.align		4
.L_429:
        /*0124*/ 	.byte	0x04, 0x05
        /*0126*/ 	.short	(.L_431 - .L_430)
.L_430:
        /*0128*/ 	.word	0x00000080
        /*012c*/ 	.word	0x00000001
        /*0130*/ 	.word	0x00000001


	//----- nvinfo : EIATTR_CRS_STACK_SIZE
	.align		4
.L_431:
        /*0134*/ 	.byte	0x04, 0x1e
        /*0136*/ 	.short	(.L_433 - .L_432)
.L_432:
        /*0138*/ 	.word	0x00000000


	//----- nvinfo : EIATTR_CBANK_PARAM_SIZE
	.align		4
.L_433:
        /*013c*/ 	.byte	0x03, 0x19
        /*013e*/ 	.short	0x0050


	//----- nvinfo : EIATTR_PARAM_CBANK
	.align		4
        /*0140*/ 	.byte	0x04, 0x0a
        /*0142*/ 	.short	(.L_435 - .L_434)
	.align		4
.L_434:
        /*0144*/ 	.word	index@(.nv.constant0._ZN2at6native27unrolled_elementwise_kernelIZZZNS0_66_GLOBAL__N__a0cfb035_28_ActivationHardswishKernel_cu_9e10b42f_293225hardswish_backward_kernelERNS_14TensorIteratorEENKUlvE_clEvENKUlvE2_clEvEUlN3c108BFloat16ES8_E_St5arrayIPcLm3EELi4E23TrivialOffsetCalculatorILi2EjESD_ILi1EjENS0_6memory12LoadWithCastILi2EEENSG_13StoreWithCastILi1EEEEEviT_T0_T2_T3_T4_T5_)
        /*0148*/ 	.short	0x0380
        /*014a*/ 	.short	0x0050


	//----- nvinfo : EIATTR_SW_WAR
	.align		4
.L_435:
        /*014c*/ 	.byte	0x04, 0x36
        /*014e*/ 	.short	(.L_437 - .L_436)
.L_436:
        /*0150*/ 	.word	0x00000008
.L_437:


//--------------------- .nv.info._ZN2at6native18elementwise_kernelILi128ELi4EZNS0_22gpu_kernel_impl_nocastIZZZNS0_66_GLOBAL__N__a0cfb035_28_ActivationHardswishKernel_cu_9e10b42f_293225hardswish_backward_kernelERNS_14TensorIteratorEENKUlvE_clEvENKUlvE2_clEvEUlN3c108BFloat16ES9_E_EEvRNS_18TensorIteratorBaseERKT_EUliE_EEviT1_ --------------------------
	.section	.nv.info._ZN2at6native18elementwise_kernelILi128ELi4EZNS0_22gpu_kernel_impl_nocastIZZZNS0_66_GLOBAL__N__a0cfb035_28_ActivationHardswishKernel_cu_9e10b42f_293225hardswish_backward_kernelERNS_14TensorIteratorEENKUlvE_clEvENKUlvE2_clEvEUlN3c108BFloat16ES9_E_EEvRNS_18TensorIteratorBaseERKT_EUliE_EEviT1_,"",@"SHT_CUDA_INFO"
	.sectionflags	@""
	.align	4


	//----- nvinfo : EIATTR_CUDA_API_VERSION
	.align		4
        /*0000*/ 	.byte	0x04, 0x37
        /*0002*/ 	.short	(.L_439 - .L_438)
.L_438:
        /*0004*/ 	.word	0x00000082


	//----- nvinfo : EIATTR_KPARAM_INFO
	.align		4
.L_439:
        /*0008*/ 	.byte	0x04, 0x17
        /*000a*/ 	.short	(.L_441 - .L_440)
.L_440:
        /*000c*/ 	.word	0x00000000
        /*0010*/ 	.short	0x0001
        /*0012*/ 	.short	0x0008
        /*0014*/ 	.byte	0x00, 0xf0, 0x61, 0x0a


	//----- nvinfo : EIATTR_KPARAM_INFO
	.align		4
.L_441:
        /*0018*/ 	.byte	0x04, 0x17
        /*001a*/ 	.short	(.L_443 - .L_442)
.L_442:
        /*001c*/ 	.word	0x00000000
        /*0020*/ 	.short	0x0000
        /*0022*/ 	.short	0x0000
        /*0024*/ 	.byte	0x00, 0xf0, 0x11, 0x00


	//----- nvinfo : EIATTR_SPARSE_MMA_MASK
	.align		4
.L_443:
        /*0028*/ 	.byte	0x03, 0x50
        /*002a*/ 	.short	0x0000


	//----- nvinfo : EIATTR_MAXREG_COUNT
	.align		4
        /*002c*/ 	.byte	0x03, 0x1b
        /*002e*/ 	.short	0x0080


	//----- nvinfo : EIATTR_MERCURY_ISA_VERSION
	.align		4
        /*0030*/ 	.byte	0x03, 0x5f
        /*0032*/ 	.short	0x0101


	//----- nvinfo : EIATTR_VRC_CTA_INIT_COUNT
	.align		4
        /*0034*/ 	.byte	0x02, 0x4a
	.zero		1
	.zero		1


	//----- nvinfo : EIATTR_EXIT_INSTR_OFFSETS
	.align		4
        /*0038*/ 	.byte	0x04, 0x1c
        /*003a*/ 	.short	(.L_445 - .L_444)


	//   ....[0]....
.L_444:
        /*003c*/ 	.word	0x000004e0


	//   ....[1]....
        /*0040*/ 	.word	0x00000570


	//   ....[2]....
        /*0044*/ 	.word	0x000005d0


	//   ....[3]....
        /*0048*/ 	.word	0x00000640


	//   ....[4]....
        /*004c*/ 	.word	0x00004d60


	//   ....[5]....
        /*0050*/ 	.word	0x000064b0


	//----- nvinfo : EIATTR_MAX_THREADS
	.align		4
.L_445:
        /*0054*/ 	.byte	0x04, 0x05
        /*0056*/ 	.short	(.L_447 - .L_446)
.L_446:
        /*0058*/ 	.word	0x00000080
        /*005c*/ 	.word	0x00000001
        /*0060*/ 	.word	0x00000001


	//----- nvinfo : EIATTR_CRS_STACK_SIZE
	.align		4
.L_447:
        /*0064*/ 	.byte	0x04, 0x1e
        /*0066*/ 	.short	(.L_449 - .L_448)
.L_448:
        /*0068*/ 	.word	0x00000000


	//----- nvinfo : EIATTR_CBANK_PARAM_SIZE
	.align		4
.L_449:
        /*006c*/ 	.byte	0x03, 0x19
        /*006e*/ 	.short	0x02a0


	//----- nvinfo : EIATTR_PARAM_CBANK
	.align		4
        /*0070*/ 	.byte	0x04, 0x0a
        /*0072*/ 	.short	(.L_451 - .L_450)
	.align		4
.L_450:
        /*0074*/ 	.word	index@(.nv.constant0._ZN2at6native18elementwise_kernelILi128ELi4EZNS0_22gpu_kernel_impl_nocastIZZZNS0_66_GLOBAL__N__a0cfb035_28_ActivationHardswishKernel_cu_9e10b42f_293225hardswish_backward_kernelERNS_14TensorIteratorEENKUlvE_clEvENKUlvE2_clEvEUlN3c108BFloat16ES9_E_EEvRNS_18TensorIteratorBaseERKT_EUliE_EEviT1_)
        /*0078*/ 	.short	0x0380
        /*007a*/ 	.short	0x02a0


	//----- nvinfo : EIATTR_SW_WAR
	.align		4
.L_451:
        /*007c*/ 	.byte	0x04, 0x36
        /*007e*/ 	.short	(.L_453 - .L_452)
.L_452:
        /*0080*/ 	.word	0x00000008
.L_453:


//--------------------- .nv.info._ZN2at6native27unrolled_elementwise_kernelIZZZNS0_66_GLOBAL__N__a0cfb035_28_ActivationHardswishKernel_cu_9e10b42f_293225hardswish_backward_kernelERNS_14TensorIteratorEENKUlvE_clEvENKUlvE2_clEvEUlN3c108BFloat16ES8_E_St5arrayIPcLm3EELi4E23TrivialOffsetCalculatorILi2EjESD_ILi1EjENS0_6memory15LoadWithoutCastENSG_16StoreWithoutCastEEEviT_T0_T2_T3_T4_T5_ --------------------------
	.section	.nv.info._ZN2at6native27unrolled_elementwise_kernelIZZZNS0_66_GLOBAL__N__a0cfb035_28_ActivationHardswishKernel_cu_9e10b42f_293225hardswish_backward_kernelERNS_14TensorIteratorEENKUlvE_clEvENKUlvE2_clEvEUlN3c108BFloat16ES8_E_St5arrayIPcLm3EELi4E23TrivialOffsetCalculatorILi2EjESD_ILi1EjENS0_6memory15LoadWithoutCastENSG_16StoreWithoutCastEEEviT_T0_T2_T3_T4_T5_,"",@"SHT_CUDA_INFO"
	.sectionflags	@""
	.align	4


	//----- nvinfo : EIATTR_CUDA_API_VERSION
	.align		4
        /*0000*/ 	.byte	0x04, 0x37
        /*0002*/ 	.short	(.L_455 - .L_454)
.L_454:
        /*0004*/ 	.word	0x00000082


	//----- nvinfo : EIATTR_KPARAM_INFO
	.align		4
.L_455:
        /*0008*/ 	.byte	0x04, 0x17
        /*000a*/ 	.short	(.L_457 - .L_456)
.L_456:
        /*000c*/ 	.word	0x00000000
        /*0010*/ 	.short	0x0006
        /*0012*/ 	.short	0x003b
        /*0014*/ 	.byte	0x00, 0xf0, 0x05, 0x00


	//----- nvinfo : EIATTR_KPARAM_INFO
	.align		4
.L_457:
        /*0018*/ 	.byte	0x04, 0x17
        /*001a*/ 	.short	(.L_459 - .L_458)
.L_458:
        /*001c*/ 	.word	0x00000000
        /*0020*/ 	.short	0x0005
        /*0022*/ 	.short	0x003a
        /*0024*/ 	.byte	0x00, 0xf0, 0x05, 0x00


	//----- nvinfo : EIATTR_KPARAM_INFO
	.align		4
.L_459:
        /*0028*/ 	.byte	0x04, 0x17
        /*002a*/ 	.short	(.L_461 - .L_460)
.L_460:
        /*002c*/ 	.word	0x00000000
        /*0030*/ 	.short	0x0004
        /*0032*/ 	.short	0x0039
        /*0034*/ 	.byte	0x00, 0xf0, 0x05, 0x00


	//----- nvinfo : EIATTR_KPARAM_INFO
	.align		4
.L_461:
        /*0038*/ 	.byte	0x04, 0x17
        /*003a*/ 	.short	(.L_463 - .L_462)
.L_462:
        /*003c*/ 	.word	0x00000000
        /*0040*/ 	.short	0x0003
        /*0042*/ 	.short	0x0038
        /*0044*/ 	.byte	0x00, 0xf0, 0x05, 0x00


	//----- nvinfo : EIATTR_KPARAM_INFO
	.align		4
.L_463:
        /*0048*/ 	.byte	0x04, 0x17
        /*004a*/ 	.short	(.L_465 - .L_464)
.L_464:
        /*004c*/ 	.word	0x00000000
        /*0050*/ 	.short	0x0002
        /*0052*/ 	.short	0x0020
        /*0054*/ 	.byte	0x00, 0xf0, 0x61, 0x00


	//----- nvinfo : EIATTR_KPARAM_INFO
	.align		4
.L_465:
        /*0058*/ 	.byte	0x04, 0x17
        /*005a*/ 	.short	(.L_467 - .L_466)
.L_466:
        /*005c*/ 	.word	0x00000000
        /*0060*/ 	.short	0x0001
        /*0062*/ 	.short	0x0008
        /*0064*/ 	.byte	0x00, 0xf0, 0x61, 0x00


	//----- nvinfo : EIATTR_KPARAM_INFO
	.align		4
.L_467:
        /*0068*/ 	.byte	0x04, 0x17
        /*006a*/ 	.short	(.L_469 - .L_468)
.L_468:
        /*006c*/ 	.word	0x00000000
        /*0070*/ 	.short	0x0000
        /*0072*/ 	.short	0x0000
        /*0074*/ 	.byte	0x00, 0xf0, 0x11, 0x00


	//----- nvinfo : EIATTR_SPARSE_MMA_MASK
	.align		4
.L_469:
        /*0078*/ 	.byte	0x03, 0x50
        /*007a*/ 	.short	0x0000


	//----- nvinfo : EIATTR_MAXREG_COUNT
	.align		4
        /*007c*/ 	.byte	0x03, 0x1b
        /*007e*/ 	.short	0x00ff


	//----- nvinfo : EIATTR_MERCURY_ISA_VERSION
	.align		4
        /*0080*/ 	.byte	0x03, 0x5f
        /*0082*/ 	.short	0x0101


	//----- nvinfo : EIATTR_VRC_CTA_INIT_COUNT
	.align		4
        /*0084*/ 	.byte	0x02, 0x4a
	.zero		1
	.zero		1


	//----- nvinfo : EIATTR_EXIT_INSTR_OFFSETS
	.align		4
        /*0088*/ 	.byte	0x04, 0x1c
        /*008a*/ 	.short	(.L_471 - .L_470)


	//   ....[0]....
.L_470:
        /*008c*/ 	.word	0x00000860


	//   ....[1]....
        /*0090*/ 	.word	0x000008b0


	//----- nvinfo : EIATTR_MAX_THREADS
	.align		4
.L_471:
        /*0094*/ 	.byte	0x04, 0x05
        /*0096*/ 	.short	(.L_473 - .L_472)
.L_472:
        /*0098*/ 	.word	0x00000080
        /*009c*/ 	.word	0x00000001
        /*00a0*/ 	.word	0x00000001


	//----- nvinfo : EIATTR_CRS_STACK_SIZE
	.align		4
.L_473:
        /*00a4*/ 	.byte	0x04, 0x1e
        /*00a6*/ 	.short	(.L_475 - .L_474)
.L_474:
        /*00a8*/ 	.word	0x00000000


	//----- nvinfo : EIATTR_CBANK_PARAM_SIZE
	.align		4
.L_475:
        /*00ac*/ 	.byte	0x03, 0x19
        /*00ae*/ 	.short	0x003c


	//----- nvinfo : EIATTR_PARAM_CBANK
	.align		4
        /*00b0*/ 	.byte	0x04, 0x0a
        /*00b2*/ 	.short	(.L_477 - .L_476)
	.align		4
.L_476:
        /*00b4*/ 	.word	index@(.nv.constant0._ZN2at6native27unrolled_elementwise_kernelIZZZNS0_66_GLOBAL__N__a0cfb035_28_ActivationHardswishKernel_cu_9e10b42f_293225hardswish_backward_kernelERNS_14TensorIteratorEENKUlvE_clEvENKUlvE2_clEvEUlN3c108BFloat16ES8_E_St5arrayIPcLm3EELi4E23TrivialOffsetCalculatorILi2EjESD_ILi1EjENS0_6memory15LoadWithoutCastENSG_16StoreWithoutCastEEEviT_T0_T2_T3_T4_T5_)
        /*00b8*/ 	.short	0x0380
        /*00ba*/ 	.short	0x003c


	//----- nvinfo : EIATTR_SW_WAR
	.align		4
.L_477:
        /*00bc*/ 	.byte	0x04, 0x36
        /*00be*/ 	.short	(.L_479 - .L_478)
.L_478:
        /*00c0*/ 	.word	0x00000008
.L_479:


//--------------------- .nv.info._ZN2at6native29vectorized_elementwise_kernelILi2EZZZNS0_66_GLOBAL__N__a0cfb035_28_ActivationHardswishKernel_cu_9e10b42f_293225hardswish_backward_kernelERNS_14TensorIteratorEENKUlvE_clEvENKUlvE2_clEvEUlN3c108BFloat16ES8_E_St5arrayIPcLm3EEEEviT0_T1_ --------------------------
	.section	.nv.info._ZN2at6native29vectorized_elementwise_kernelILi2EZZZNS0_66_GLOBAL__N__a0cfb035_28_ActivationHardswishKernel_cu_9e10b42f_293225hardswish_backward_kernelERNS_14TensorIteratorEENKUlvE_clEvENKUlvE2_clEvEUlN3c108BFloat16ES8_E_St5arrayIPcLm3EEEEviT0_T1_,"",@"SHT_CUDA_INFO"
	.sectionflags	@""
	.align	4


	//----- nvinfo : EIATTR_CUDA_API_VERSION
	.align		4
        /*0000*/ 	.byte	0x04, 0x37
        /*0002*/ 	.short	(.L_481 - .L_480)
.L_480:
        /*0004*/ 	.word	0x00000082


	//----- nvinfo : EIATTR_KPARAM_INFO
	.align		4
.L_481:
        /*0008*/ 	.byte	0x04, 0x17
        /*000a*/ 	.short	(.L_483 - .L_482)
.L_482:
        /*000c*/ 	.word	0x00000000
        /*0010*/ 	.short	0x0002
        /*0012*/ 	.short	0x0020
        /*0014*/ 	.byte	0x00, 0xf0, 0x61, 0x00


	//----- nvinfo : EIATTR_KPARAM_INFO
	.align		4
.L_483:
        /*0018*/ 	.byte	0x04, 0x17
        /*001a*/ 	.short	(.L_485 - .L_484)
.L_484:
        /*001c*/ 	.word	0x00000000
        /*0020*/ 	.short	0x0001
        /*0022*/ 	.short	0x0008
        /*0024*/ 	.byte	0x00, 0xf0, 0x61, 0x00


	//----- nvinfo : EIATTR_KPARAM_INFO
	.align		4
.L_485:
        /*0028*/ 	.byte	0x04, 0x17
        /*002a*/ 	.short	(.L_487 - .L_486)
.L_486:
        /*002c*/ 	.word	0x00000000
        /*0030*/ 	.short	0x0000
        /*0032*/ 	.short	0x0000
        /*0034*/ 	.byte	0x00, 0xf0, 0x11, 0x00


	//----- nvinfo : EIATTR_SPARSE_MMA_MASK
	.align		4
.L_487:
        /*0038*/ 	.byte	0x03, 0x50
        /*003a*/ 	.short	0x0000


	//----- nvinfo : EIATTR_MAXREG_COUNT
	.align		4
        /*003c*/ 	.byte	0x03, 0x1b
        /*003e*/ 	.short	0x00ff


	//----- nvinfo : EIATTR_MERCURY_ISA_VERSION
	.align		4
        /*0040*/ 	.byte	0x03, 0x5f
        /*0042*/ 	.short	0x0101


	//----- nvinfo : EIATTR_VRC_CTA_INIT_COUNT
	.align		4
        /*0044*/ 	.byte	0x02, 0x4a
	.zero		1
	.zero		1


	//----- nvinfo : EIATTR_EXIT_INSTR_OFFSETS
	.align		4
        /*0048*/ 	.byte	0x04, 0x1c
        /*004a*/ 	.short	(.L_489 - .L_488)


	//   ....[0]....
.L_488:
        /*004c*/ 	.word	0x00001150


	//   ....[1]....
        /*0050*/ 	.word	0x000011a0


	//   ....[2]....
        /*0054*/ 	.word	0x00001a50


	//----- nvinfo : EIATTR_MAX_THREADS
	.align		4
.L_489:
        /*0058*/ 	.byte	0x04, 0x05
        /*005a*/ 	.short	(.L_491 - .L_490)
.L_490:
        /*005c*/ 	.word	0x00000080
        /*0060*/ 	.word	0x00000001
        /*0064*/ 	.word	0x00000001


	//----- nvinfo : EIATTR_CRS_STACK_SIZE
	.align		4
.L_491:
        /*0068*/ 	.byte	0x04, 0x1e
        /*006a*/ 	.short	(.L_493 - .L_492)
.L_492:
        /*006c*/ 	.word	0x00000000


	//----- nvinfo : EIATTR_CBANK_PARAM_SIZE
	.align		4
.L_493:
        /*0070*/ 	.byte	0x03, 0x19
        /*0072*/ 	.short	0x0038


	//----- nvinfo : EIATTR_PARAM_CBANK
	.align		4
        /*0074*/ 	.byte	0x04, 0x0a
        /*0076*/ 	.short	(.L_495 - .L_494)
	.align		4
.L_494:
        /*0078*/ 	.word	index@(.nv.constant0._ZN2at6native29vectorized_elementwise_kernelILi2EZZZNS0_66_GLOBAL__N__a0cfb035_28_ActivationHardswishKernel_cu_9e10b42f_293225hardswish_backward_kernelERNS_14TensorIteratorEENKUlvE_clEvENKUlvE2_clEvEUlN3c108BFloat16ES8_E_St5arrayIPcLm3EEEEviT0_T1_)
        /*007c*/ 	.short	0x0380
        /*007e*/ 	.short	0x0038


	//----- nvinfo : EIATTR_SW_WAR
	.align		4
.L_495:
        /*0080*/ 	.byte	0x04, 0x36
        /*0082*/ 	.short	(.L_497 - .L_496)
.L_496:
        /*0084*/ 	.word	0x00000008
.L_497:


//--------------------- .nv.info._ZN2at6native29vectorized_elementwise_kernelILi4EZZZNS0_66_GLOBAL__N__a0cfb035_28_ActivationHardswishKernel_cu_9e10b42f_293225hardswish_backward_kernelERNS_14TensorIteratorEENKUlvE_clEvENKUlvE2_clEvEUlN3c108BFloat16ES8_E_St5arrayIPcLm3EEEEviT0_T1_ --------------------------
	.section	.nv.info._ZN2at6native29vectorized_elementwise_kernelILi4EZZZNS0_66_GLOBAL__N__a0cfb035_28_ActivationHardswishKernel_cu_9e10b42f_293225hardswish_backward_kernelERNS_14TensorIteratorEENKUlvE_clEvENKUlvE2_clEvEUlN3c108BFloat16ES8_E_St5arrayIPcLm3EEEEviT0_T1_,"",@"SHT_CUDA_INFO"
	.sectionflags	@""
	.align	4


	//----- nvinfo : EIATTR_CUDA_API_VERSION
	.align		4
        /*0000*/ 	.byte	0x04, 0x37
        /*0002*/ 	.short	(.L_499 - .L_498)
.L_498:
        /*0004*/ 	.word	0x00000082


	//----- nvinfo : EIATTR_KPARAM_INFO
	.align		4
.L_499:
        /*0008*/ 	.byte	0x04, 0x17
        /*000a*/ 	.short	(.L_501 - .L_500)
.L_500:
        /*000c*/ 	.word	0x00000000
        /*0010*/ 	.short	0x0002
        /*0012*/ 	.short	0x0020
        /*0014*/ 	.byte	0x00, 0xf0, 0x61, 0x00


	//----- nvinfo : EIATTR_KPARAM_INFO
	.align		4
.L_501:
        /*0018*/ 	.byte	0x04, 0x17
        /*001a*/ 	.short	(.L_503 - .L_502)
.L_502:
        /*001c*/ 	.word	0x00000000
        /*0020*/ 	.short	0x0001
        /*0022*/ 	.short	0x0008
        /*0024*/ 	.byte	0x00, 0xf0, 0x61, 0x00


	//----- nvinfo : EIATTR_KPARAM_INFO
	.align		4
.L_503:
        /*0028*/ 	.byte	0x04, 0x17
        /*002a*/ 	.short	(.L_505 - .L_504)
.L_504:
        /*002c*/ 	.word	0x00000000
        /*0030*/ 	.short	0x0000
        /*0032*/ 	.short	0x0000
        /*0034*/ 	.byte	0x00, 0xf0, 0x11, 0x00


	//----- nvinfo : EIATTR_SPARSE_MMA_MASK
	.align		4
.L_505:
        /*0038*/ 	.byte	0x03, 0x50
        /*003a*/ 	.short	0x0000


	//----- nvinfo : EIATTR_MAXREG_COUNT
	.align		4
        /*003c*/ 	.byte	0x03, 0x1b
        /*003e*/ 	.short	0x00ff


	//----- nvinfo : EIATTR_MERCURY_ISA_VERSION
	.align		4
        /*0040*/ 	.byte	0x03, 0x5f
        /*0042*/ 	.short	0x0101


	//----- nvinfo : EIATTR_VRC_CTA_INIT_COUNT
	.align		4
        /*0044*/ 	.byte	0x02, 0x4a
	.zero		1
	.zero		1


	//----- nvinfo : EIATTR_EXIT_INSTR_OFFSETS
	.align		4
        /*0048*/ 	.byte	0x04, 0x1c
        /*004a*/ 	.short	(.L_507 - .L_506)


	//   ....[0]....
.L_506:
        /*004c*/ 	.word	0x00001150


	//   ....[1]....
        /*0050*/ 	.word	0x000011a0


	//   ....[2]....
        /*0054*/ 	.word	0x000019f0


	//----- nvinfo : EIATTR_MAX_THREADS
	.align		4
.L_507:
        /*0058*/ 	.byte	0x04, 0x05
        /*005a*/ 	.short	(.L_509 - .L_508)
.L_508:
        /*005c*/ 	.word	0x00000080
        /*0060*/ 	.word	0x00000001
        /*0064*/ 	.word	0x00000001


	//----- nvinfo : EIATTR_CRS_STACK_SIZE
	.align		4
.L_509:
        /*0068*/ 	.byte	0x04, 0x1e
        /*006a*/ 	.short	(.L_511 - .L_510)
.L_510:
        /*006c*/ 	.word	0x00000000


	//----- nvinfo : EIATTR_CBANK_PARAM_SIZE
	.align		4
.L_511:
        /*0070*/ 	.byte	0x03, 0x19
        /*0072*/ 	.short	0x0038


	//----- nvinfo : EIATTR_PARAM_CBANK
	.align		4
        /*0074*/ 	.byte	0x04, 0x0a
        /*0076*/ 	.short	(.L_513 - .L_512)
	.align		4
.L_512:
        /*0078*/ 	.word	index@(.nv.constant0._ZN2at6native29vectorized_elementwise_kernelILi4EZZZNS0_66_GLOBAL__N__a0cfb035_28_ActivationHardswishKernel_cu_9e10b42f_293225hardswish_backward_kernelERNS_14TensorIteratorEENKUlvE_clEvENKUlvE2_clEvEUlN3c108BFloat16ES8_E_St5arrayIPcLm3EEEEviT0_T1_)
        /*007c*/ 	.short	0x0380
        /*007e*/ 	.short	0x0038


	//----- nvinfo : EIATTR_SW_WAR
	.align		4
.L_513:
        /*0080*/ 	.byte	0x04, 0x36
        /*0082*/ 	.short	(.L_515 - .L_514)
.L_514:
        /*0084*/ 	.word	0x00000008
.L_515:


//--------------------- .nv.info._ZN2at6native29vectorized_elementwise_kernelILi8EZZZNS0_66_GLOBAL__N__a0cfb035_28_ActivationHardswishKernel_cu_9e10b42f_293225hardswish_backward_kernelERNS_14TensorIteratorEENKUlvE_clEvENKUlvE2_clEvEUlN3c108BFloat16ES8_E_St5arrayIPcLm3EEEEviT0_T1_ --------------------------
	.section	.nv.info._ZN2at6native29vectorized_elementwise_kernelILi8EZZZNS0_66_GLOBAL__N__a0cfb035_28_ActivationHardswishKernel_cu_9e10b42f_293225hardswish_backward_kernelERNS_14TensorIteratorEENKUlvE_clEvENKUlvE2_clEvEUlN3c108BFloat16ES8_E_St5arrayIPcLm3EEEEviT0_T1_,"",@"SHT_CUDA_INFO"
	.sectionflags	@""
	.align	4


	//----- nvinfo : EIATTR_CUDA_API_VERSION
	.align		4
        /*0000*/ 	.byte	0x04, 0x37
        /*0002*/ 	.short	(.L_517 - .L_516)
.L_516:
        /*0004*/ 	.word	0x00000082


	//----- nvinfo : EIATTR_KPARAM_INFO
	.align		4
.L_517:
        /*0008*/ 	.byte	0x04, 0x17
        /*000a*/ 	.short	(.L_519 - .L_518)
.L_518:
        /*000c*/ 	.word	0x00000000
        /*0010*/ 	.short	0x0002
        /*0012*/ 	.short	0x0020
        /*0014*/ 	.byte	0x00, 0xf0, 0x61, 0x00


	//----- nvinfo : EIATTR_KPARAM_INFO
	.align		4
.L_519:
        /*0018*/ 	.byte	0x04, 0x17
        /*001a*/ 	.short	(.L_521 - .L_520)
.L_520:
        /*001c*/ 	.word	0x00000000
        /*0020*/ 	.short	0x0001
        /*0022*/ 	.short	0x0008
        /*0024*/ 	.byte	0x00, 0xf0, 0x61, 0x00


	//----- nvinfo : EIATTR_KPARAM_INFO
	.align		4
.L_521:
        /*0028*/ 	.byte	0x04, 0x17
        /*002a*/ 	.short	(.L_523 - .L_522)
.L_522:
        /*002c*/ 	.word	0x00000000
        /*0030*/ 	.short	0x0000
        /*0032*/ 	.short	0x0000
        /*0034*/ 	.byte	0x00, 0xf0, 0x11, 0x00


	//----- nvinfo : EIATTR_SPARSE_MMA_MASK
	.align		4
.L_523:
        /*0038*/ 	.byte	0x03, 0x50
        /*003a*/ 	.short	0x0000


	//----- nvinfo : EIATTR_MAXREG_COUNT
	.align		4
        /*003c*/ 	.byte	0x03, 0x1b
        /*003e*/ 	.short	0x00ff


	//----- nvinfo : EIATTR_MERCURY_ISA_VERSION
	.align		4
        /*0040*/ 	.byte	0x03, 0x5f
        /*0042*/ 	.short	0x0101


	//----- nvinfo : EIATTR_VRC_CTA_INIT_COUNT
	.align		4
        /*0044*/ 	.byte	0x02, 0x4a
	.zero		1
	.zero		1


	//----- nvinfo : EIATTR_EXIT_INSTR_OFFSETS
	.align		4
        /*0048*/ 	.byte	0x04, 0x1c
        /*004a*/ 	.short	(.L_525 - .L_524)


	//   ....[0]....
.L_524:
        /*004c*/ 	.word	0x00001150


	//   ....[1]....
        /*0050*/ 	.word	0x000011a0


	//   ....[2]....
        /*0054*/ 	.word	0x000019c0


	//----- nvinfo : EIATTR_MAX_THREADS
	.align		4
.L_525:
        /*0058*/ 	.byte	0x04, 0x05
        /*005a*/ 	.short	(.L_527 - .L_526)
.L_526:
        /*005c*/ 	.word	0x00000080
        /*0060*/ 	.word	0x00000001
        /*0064*/ 	.word	0x00000001


	//----- nvinfo : EIATTR_CRS_STACK_SIZE
	.align		4
.L_527:
        /*0068*/ 	.byte	0x04, 0x1e
        /*006a*/ 	.short	(.L_529 - .L_528)
.L_528:
        /*006c*/ 	.word	0x00000000


	//----- nvinfo : EIATTR_CBANK_PARAM_SIZE
	.align		4
.L_529:
        /*0070*/ 	.byte	0x03, 0x19
        /*0072*/ 	.short	0x0038


	//----- nvinfo : EIATTR_PARAM_CBANK
	.align		4
        /*0074*/ 	.byte	0x04, 0x0a
        /*0076*/ 	.short	(.L_531 - .L_530)
	.align		4
.L_530:
        /*0078*/ 	.word	index@(.nv.constant0._ZN2at6native29vectorized_elementwise_kernelILi8EZZZNS0_66_GLOBAL__N__a0cfb035_28_ActivationHardswishKernel_cu_9e10b42f_293225hardswish_backward_kernelERNS_14TensorIteratorEENKUlvE_clEvENKUlvE2_clEvEUlN3c108BFloat16ES8_E_St5arrayIPcLm3EEEEviT0_T1_)
        /*007c*/ 	.short	0x0380
        /*007e*/ 	.short	0x0038


	//----- nvinfo : EIATTR_SW_WAR
	.align		4
.L_531:
        /*0080*/ 	.byte	0x04, 0x36
        /*0082*/ 	.short	(.L_533 - .L_532)
.L_532:
        /*0084*/ 	.word	0x00000008
.L_533:


//--------------------- .nv.info._ZN2at6native18elementwise_kernelILi128ELi4EZNS0_15gpu_kernel_implIZZZNS0_66_GLOBAL__N__a0cfb035_28_ActivationHardswishKernel_cu_9e10b42f_293225hardswish_backward_kernelERNS_14TensorIteratorEENKUlvE_clEvENKUlvE1_clEvEUlN3c104HalfES9_E_EEvRNS_18TensorIteratorBaseERKT_EUliE_EEviT1_ --------------------------
	.section	.nv.info._ZN2at6native18elementwise_kernelILi128ELi4EZNS0_15gpu_kernel_implIZZZNS0_66_GLOBAL__N__a0cfb035_28_ActivationHardswishKernel_cu_9e10b42f_293225hardswish_backward_kernelERNS_14TensorIteratorEENKUlvE_clEvENKUlvE1_clEvEUlN3c104HalfES9_E_EEvRNS_18TensorIteratorBaseERKT_EUliE_EEviT1_,"",@"SHT_CUDA_INFO"
	.sectionflags	@""
	.align	4


	//----- nvinfo : EIATTR_CUDA_API_VERSION
	.align		4
        /*0000*/ 	.byte	0x04, 0x37
        /*0002*/ 	.short	(.L_535 - .L_534)
.L_534:
        /*0004*/ 	.word	0x00000082


	//----- nvinfo : EIATTR_KPARAM_INFO
	.align		4
.L_535:
        /*0008*/ 	.byte	0x04, 0x17
        /*000a*/ 	.short	(.L_537 - .L_536)
.L_536:
        /*000c*/ 	.word	0x00000000
        /*0010*/ 	.short	0x0001
        /*0012*/ 	.short	0x0008
        /*0014*/ 	.byte	0x00, 0xf0, 0x81, 0x0a


	//----- nvinfo : EIATTR_KPARAM_INFO
	.align		4
.L_537:
        /*0018*/ 	.byte	0x04, 0x17
        /*001a*/ 	.short	(.L_539 - .L_538)
.L_538:
        /*001c*/ 	.word	0x00000000
        /*0020*/ 	.short	0x0000
        /*0022*/ 	.short	0x0000
        /*0024*/ 	.byte	0x00, 0xf0, 0x11, 0x00


	//----- nvinfo : EIATTR_SPARSE_MMA_MASK
	.align		4
.L_539:
        /*0028*/ 	.byte	0x03, 0x50
        /*002a*/ 	.short	0x0000


	//----- nvinfo : EIATTR_MAXREG_COUNT
	.align		4
        /*002c*/ 	.byte	0x03, 0x1b
        /*002e*/ 	.short	0x0080


	//----- nvinfo : EIATTR_EXTERNS
	.align		4
        /*0030*/ 	.byte	0x04, 0x0f
        /*0032*/ 	.short	(.L_541 - .L_540)


	//   ....[0]....
	.align		4
.L_540:
        /*0034*/ 	.word	index@(__assertfail)


	//----- nvinfo : EIATTR_MERCURY_ISA_VERSION
	.align		4
.L_541:
        /*0038*/ 	.byte	0x03, 0x5f
        /*003a*/ 	.short	0x0101


	//----- nvinfo : EIATTR_VRC_CTA_INIT_COUNT
	.align		4
        /*003c*/ 	.byte	0x02, 0x4a
	.zero		1
	.zero		1


	//----- nvinfo : EIATTR_SYSCALL_OFFSETS
	.align		4
        /*0040*/ 	.byte	0x04, 0x46
        /*0042*/ 	.short	(.L_543 - .L_542)


	//   ....[0]....
.L_542:
        /*0044*/ 	.word	0x00002610


	//   ....[1]....
        /*0048*/ 	.word	0x00003590


	//   ....[2]....
        /*004c*/ 	.word	0x00004540


	//   ....[3]....
        /*0050*/ 	.word	0x00006ce0


	//   ....[4]....
        /*0054*/ 	.word	0x00007c50


	//   ....[5]....
        /*0058*/ 	.word	0x00008a30


	//   ....[6]....
        /*005c*/ 	.word	0x0000b2e0


	//   ....[7]....
        /*0060*/ 	.word	0x0000c250


	//   ....[8]....
        /*0064*/ 	.word	0x0000d030


	//   ....[9]....
        /*0068*/ 	.word	0x0000f900


	//   ....[10]....
        /*006c*/ 	.word	0x00010870


	//   ....[11]....
        /*0070*/ 	.word	0x00011620


	//----- nvinfo : EIATTR_EXIT_INSTR_OFFSETS
	.align		4
.L_543:
        /*0074*/ 	.byte	0x04, 0x1c
        /*0076*/ 	.short	(.L_545 - .L_544)


	//   ....[0]....
.L_544:
        /*0078*/ 	.word	0x0000d310


	//   ....[1]....
        /*007c*/ 	.word	0x00010ac0


	//   ....[2]....
        /*0080*/ 	.word	0x00010b00


	//   ....[3]....
        /*0084*/ 	.word	0x00010ba0


	//   ....[4]....
        /*0088*/ 	.word	0x00010be0


	//   ....[5]....
        /*008c*/ 	.word	0x00010c20


	//   ....[6]....
        /*0090*/ 	.word	0x00010cb0


	//   ....[7]....
        /*0094*/ 	.word	0x00010cd0


	//   ....[8]....
        /*0098*/ 	.word	0x00010d70


	//   ....[9]....
        /*009c*/ 	.word	0x00010dc0


	//   ....[10]....
        /*00a0*/ 	.word	0x00010e10


	//   ....[11]....
        /*00a4*/ 	.word	0x00010ef0


	//   ....[12]....
        /*00a8*/ 	.word	0x00011060


	//   ....[13]....
        /*00ac*/ 	.word	0x000111d0


	//   ....[14]....
        /*00b0*/ 	.word	0x00011330


	//   ....[15]....
        /*00b4*/ 	.word	0x00011370


	//   ....[16]....
        /*00b8*/ 	.word	0x000113b0


	//   ....[17]....
        /*00bc*/ 	.word	0x00011460


	//   ....[18]....
        /*00c0*/ 	.word	0x000114c0


	//   ....[19]....
        /*00c4*/ 	.word	0x00011630


	//   ....[20]....
        /*00c8*/ 	.word	0x00011740


	//   ....[21]....
        /*00cc*/ 	.word	0x00011880


	//   ....[22]....
        /*00d0*/ 	.word	0x000118c0


	//----- nvinfo : EIATTR_MAX_THREADS
	.align		4
.L_545:
        /*00d4*/ 	.byte	0x04, 0x05
        /*00d6*/ 	.short	(.L_547 - .L_546)
.L_546:
        /*00d8*/ 	.word	0x00000080
        /*00dc*/ 	.word	0x00000001
        /*00e0*/ 	.word	0x00000001


	//----- nvinfo : EIATTR_CRS_STACK_SIZE
	.align		4
.L_547:
        /*00e4*/ 	.byte	0x04, 0x1e
        /*00e6*/ 	.short	(.L_549 - .L_548)
.L_548:
        /*00e8*/ 	.word	0x00000000


	//----- nvinfo : EIATTR_CBANK_PARAM_SIZE
	.align		4
.L_549:
        /*00ec*/ 	.byte	0x03, 0x19
        /*00ee*/ 	.short	0x02a8


	//----- nvinfo : EIATTR_PARAM_CBANK
	.align		4
        /*00f0*/ 	.byte	0x04, 0x0a
        /*00f2*/ 	.short	(.L_551 - .L_550)
	.align		4
.L_550:
        /*00f4*/ 	.word	index@(.nv.constant0._ZN2at6native18elementwise_kernelILi128ELi4EZNS0_15gpu_kernel_implIZZZNS0_66_GLOBAL__N__a0cfb035_28_ActivationHardswishKernel_cu_9e10b42f_293225hardswish_backward_kernelERNS_14TensorIteratorEENKUlvE_clEvENKUlvE1_clEvEUlN3c104HalfES9_E_EEvRNS_18TensorIteratorBaseERKT_EUliE_EEviT1_)
        /*00f8*/ 	.short	0x0380
        /*00fa*/ 	.short	0x02a8


	//----- nvinfo : EIATTR_SW_WAR
	.align		4
.L_551:
        /*00fc*/ 	.byte	0x04, 0x36
        /*00fe*/ 	.short	(.L_553 - .L_552)
.L_552:
        /*0100*/ 	.word	0x00000008
.L_553:


//--------------------- .nv.info._ZN2at6native27unrolled_elementwise_kernelIZZZNS0_66_GLOBAL__N__a0cfb035_28_ActivationHardswishKernel_cu_9e10b42f_293225hardswish_backward_kernelERNS_14TensorIteratorEENKUlvE_clEvENKUlvE1_clEvEUlN3c104HalfES8_E_St5arrayIPcLm3EELi4E23TrivialOffsetCalculatorILi2EjESD_ILi1EjENS0_6memory12LoadWithCastILi2EEENSG_13StoreWithCastILi1EEEEEviT_T0_T2_T3_T4_T5_ --------------------------
	.section	.nv.info._ZN2at6native27unrolled_elementwise_kernelIZZZNS0_66_GLOBAL__N__a0cfb035_28_ActivationHardswishKernel_cu_9e10b42f_293225hardswish_backward_kernelERNS_14TensorIteratorEENKUlvE_clEvENKUlvE1_clEvEUlN3c104HalfES8_E_St5arrayIPcLm3EELi4E23TrivialOffsetCalculatorILi2EjESD_ILi1EjENS0_6memory12LoadWithCastILi2EEENSG_13StoreWithCastILi1EEEEEviT_T0_T2_T3_T4_T5_,"",@"SHT_CUDA_INFO"
	.sectionflags	@""
	.align	4


	//----- nvinfo : EIATTR_CUDA_API_VERSION
	.align		4
        /*0000*/ 	.byte	0x04, 0x37
        /*0002*/ 	.short	(.L_555 - .L_554)
.L_554:
        /*0004*/ 	.word	0x00000082


	//----- nvinfo : EIATTR_KPARAM_INFO
	.align		4
.L_555:
        /*0008*/ 	.byte	0x04, 0x17
        /*000a*/ 	.short	(.L_557 - .L_556)
.L_556:
        /*000c*/ 	.word	0x00000000
        /*0010*/ 	.short	0x0006
        /*0012*/ 	.short	0x0048
        /*0014*/ 	.byte	0x00, 0xf0, 0x21, 0x00


	//----- nvinfo : EIATTR_KPARAM_INFO
	.align		4
.L_557:
        /*0018*/ 	.byte	0x04, 0x17
        /*001a*/ 	.short	(.L_559 - .L_558)
.L_558:
        /*001c*/ 	.word	0x00000000
        /*0020*/ 	.short	0x0005
        /*0022*/ 	.short	0x003c
        /*0024*/ 	.byte	0x00, 0xf0, 0x31, 0x00


	//----- nvinfo : EIATTR_KPARAM_INFO
	.align		4
.L_559:
        /*0028*/ 	.byte	0x04, 0x17
        /*002a*/ 	.short	(.L_561 - .L_560)
.L_560:
        /*002c*/ 	.word	0x00000000
        /*0030*/ 	.short	0x0004
        /*0032*/ 	.short	0x0039
        /*0034*/ 	.byte	0x00, 0xf0, 0x05, 0x00


	//----- nvinfo : EIATTR_KPARAM_INFO
	.align		4
.L_561:
        /*0038*/ 	.byte	0x04, 0x17
        /*003a*/ 	.short	(.L_563 - .L_562)
.L_562:
        /*003c*/ 	.word	0x00000000
        /*0040*/ 	.short	0x0003
        /*0042*/ 	.short	0x0038
        /*0044*/ 	.byte	0x00, 0xf0, 0x05, 0x00


	//----- nvinfo : EIATTR_KPARAM_INFO
	.align		4
.L_563:
        /*0048*/ 	.byte	0x04, 0x17
        /*004a*/ 	.short	(.L_565 - .L_564)
.L_564:
        /*004c*/ 	.word	0x00000000
        /*0050*/ 	.short	0x0002
        /*0052*/ 	.short	0x0020
        /*0054*/ 	.byte	0x00, 0xf0, 0x61, 0x00


	//----- nvinfo : EIATTR_KPARAM_INFO
	.align		4
.L_565:
        /*0058*/ 	.byte	0x04, 0x17
        /*005a*/ 	.short	(.L_567 - .L_566)
.L_566:
        /*005c*/ 	.word	0x00000000
        /*0060*/ 	.short	0x0001
        /*0062*/ 	.short	0x0008
        /*0064*/ 	.byte	0x00, 0xf0, 0x61, 0x00


	//----- nvinfo : EIATTR_KPARAM_INFO
	.align		4
.L_567:
        /*0068*/ 	.byte	0x04, 0x17
        /*006a*/ 	.short	(.L_569 - .L_568)
.L_568:
        /*006c*/ 	.word	0x00000000
        /*0070*/ 	.short	0x0000
        /*0072*/ 	.short	0x0000
        /*0074*/ 	.byte	0x00, 0xf0, 0x11, 0x00


	//----- nvinfo : EIATTR_SPARSE_MMA_MASK
	.align		4
.L_569:
        /*0078*/ 	.byte	0x03, 0x50
        /*007a*/ 	.short	0x0000


	//----- nvinfo : EIATTR_MAXREG_COUNT
	.align		4
        /*007c*/ 	.byte	0x03, 0x1b
        /*007e*/ 	.short	0x00ff


	//----- nvinfo : EIATTR_EXTERNS
	.align		4
        /*0080*/ 	.byte	0x04, 0x0f
        /*0082*/ 	.short	(.L_571 - .L_570)


	//   ....[0]....
	.align		4
.L_570:
        /*0084*/ 	.word	index@(__assertfail)


	//----- nvinfo : EIATTR_MERCURY_ISA_VERSION
	.align		4
.L_571:
        /*0088*/ 	.byte	0x03, 0x5f
        /*008a*/ 	.short	0x0101


	//----- nvinfo : EIATTR_VRC_CTA_INIT_COUNT
	.align		4
        /*008c*/ 	.byte	0x02, 0x4a
	.zero		1
	.zero		1


	//----- nvinfo : EIATTR_SYSCALL_OFFSETS
	.align		4
        /*0090*/ 	.byte	0x04, 0x46
        /*0092*/ 	.short	(.L_573 - .L_572)


	//   ....[0]....
.L_572:
        /*0094*/ 	.word	0x00000ff0


	//   ....[1]....
        /*0098*/ 	.word	0x00002070


	//   ....[2]....
        /*009c*/ 	.word	0x00003230


	//   ....[3]....
        /*00a0*/ 	.word	0x000042b0


	//   ....[4]....
        /*00a4*/ 	.word	0x000053b0


	//   ....[5]....
        /*00a8*/ 	.word	0x00006440


	//   ....[6]....
        /*00ac*/ 	.word	0x00007540


	//   ....[7]....
        /*00b0*/ 	.word	0x000085c0


	//   ....[8]....
        /*00b4*/ 	.word	0x000099a0


	//   ....[9]....
        /*00b8*/ 	.word	0x0000a860


	//   ....[10]....
        /*00bc*/ 	.word	0x0000b7e0


	//   ....[11]....
        /*00c0*/ 	.word	0x0000c760


	//----- nvinfo : EIATTR_EXIT_INSTR_OFFSETS
	.align		4
.L_573:
        /*00c4*/ 	.byte	0x04, 0x1c
        /*00c6*/ 	.short	(.L_575 - .L_574)


	//   ....[0]....
.L_574:
        /*00c8*/ 	.word	0x0000bab0


	//   ....[1]....
        /*00cc*/ 	.word	0x0000bc00


	//   ....[2]....
        /*00d0*/ 	.word	0x0000bc40


	//   ....[3]....
        /*00d4*/ 	.word	0x0000bce0


	//   ....[4]....
        /*00d8*/ 	.word	0x0000bd20


	//   ....[5]....
        /*00dc*/ 	.word	0x0000bd60


	//   ....[6]....
        /*00e0*/ 	.word	0x0000bdf0


	//   ....[7]....
        /*00e4*/ 	.word	0x0000be10


	//   ....[8]....
        /*00e8*/ 	.word	0x0000beb0


	//   ....[9]....
        /*00ec*/ 	.word	0x0000bf00


	//   ....[10]....
        /*00f0*/ 	.word	0x0000bf50


	//   ....[11]....
        /*00f4*/ 	.word	0x0000c030


	//   ....[12]....
        /*00f8*/ 	.word	0x0000c1a0


	//   ....[13]....
        /*00fc*/ 	.word	0x0000c310


	//   ....[14]....
        /*0100*/ 	.word	0x0000c470


	//   ....[15]....
        /*0104*/ 	.word	0x0000c4b0


	//   ....[16]....
        /*0108*/ 	.word	0x0000c4f0


	//   ....[17]....
        /*010c*/ 	.word	0x0000c5a0


	//   ....[18]....
        /*0110*/ 	.word	0x0000c600


	//   ....[19]....
        /*0114*/ 	.word	0x0000c770


	//   ....[20]....
        /*0118*/ 	.word	0x0000c880


	//   ....[21]....
        /*011c*/ 	.word	0x0000c9c0


	//   ....[22]....
        /*0120*/ 	.word	0x0000ca00


	//----- nvinfo : EIATTR_MAX_THREADS
	.align		4
.L_575:
        /*0124*/ 	.byte	0x04, 0x05
        /*0126*/ 	.short	(.L_577 - .L_576)
.L_576:
        /*0128*/ 	.word	0x00000080
        /*012c*/ 	.word	0x00000001
        /*0130*/ 	.word	0x00000001


	//----- nvinfo : EIATTR_CRS_STACK_SIZE
	.align		4
.L_577:
        /*0134*/ 	.byte	0x04, 0x1e
        /*0136*/ 	.short	(.L_579 - .L_578)
.L_578:
        /*0138*/ 	.word	0x00000000


	//----- nvinfo : EIATTR_CBANK_PARAM_SIZE
	.align		4
.L_579:
        /*013c*/ 	.byte	0x03, 0x19
        /*013e*/ 	.short	0x0050


	//----- nvinfo : EIATTR_PARAM_CBANK
	.align		4
        /*0140*/ 	.byte	0x04, 0x0a
        /*0142*/ 	.short	(.L_581 - .L_580)
	.align		4
.L_580:
        /*0144*/ 	.word	index@(.nv.constant0._ZN2at6native27unrolled_elementwise_kernelIZZZNS0_66_GLOBAL__N__a0cfb035_28_ActivationHardswishKernel_cu_9e10b42f_293225hardswish_backward_kernelERNS_14TensorIteratorEENKUlvE_clEvENKUlvE1_clEvEUlN3c104HalfES8_E_St5arrayIPcLm3EELi4E23TrivialOffsetCalculatorILi2EjESD_ILi1EjENS0_6memory12LoadWithCastILi2EEENSG_13StoreWithCastILi1EEEEEviT_T0_T2_T3_T4_T5_)
        /*0148*/ 	.short	0x0380
        /*014a*/ 	.short	0x0050


	//----- nvinfo : EIATTR_SW_WAR
	.align		4
.L_581:
        /*014c*/ 	.byte	0x04, 0x36
        /*014e*/ 	.short	(.L_583 - .L_582)
.L_582:
        /*0150*/ 	.word	0x00000008
.L_583:


//--------------------- .nv.info._ZN2at6native18elementwise_kernelILi128ELi4EZNS0_22gpu_kernel_impl_nocastIZZZNS0_66_GLOBAL__N__a0cfb035_28_ActivationHardswishKernel_cu_9e10b42f_293225hardswish_backward_kernelERNS_14TensorIteratorEENKUlvE_clEvENKUlvE1_clEvEUlN3c104HalfES9_E_EEvRNS_18TensorIteratorBaseERKT_EUliE_EEviT1_ --------------------------
	.section	.nv.info._ZN2at6native18elementwise_kernelILi128ELi4EZNS0_22gpu_kernel_impl_nocastIZZZNS0_66_GLOBAL__N__a0cfb035_28_ActivationHardswishKernel_cu_9e10b42f_293225hardswish_backward_kernelERNS_14TensorIteratorEENKUlvE_clEvENKUlvE1_clEvEUlN3c104HalfES9_E_EEvRNS_18TensorIteratorBaseERKT_EUliE_EEviT1_,"",@"SHT_CUDA_INFO"
	.sectionflags	@""
	.align	4


	//----- nvinfo : EIATTR_CUDA_API_VERSION
	.align		4
        /*0000*/ 	.byte	0x04, 0x37
        /*0002*/ 	.short	(.L_585 - .L_584)
.L_584:
        /*0004*/ 	.word	0x00000082


	//----- nvinfo : EIATTR_KPARAM_INFO
	.align		4
.L_585:
        /*0008*/ 	.byte	0x04, 0x17
        /*000a*/ 	.short	(.L_587 - .L_586)
.L_586:
        /*000c*/ 	.word	0x00000000
        /*0010*/ 	.short	0x0001
        /*0012*/ 	.short	0x0008
        /*0014*/ 	.byte	0x00, 0xf0, 0x61, 0x0a


	//----- nvinfo : EIATTR_KPARAM_INFO
	.align		4
.L_587:
        /*0018*/ 	.byte	0x04, 0x17
        /*001a*/ 	.short	(.L_589 - .L_588)
.L_588:
        /*001c*/ 	.word	0x00000000
        /*0020*/ 	.short	0x0000
        /*0022*/ 	.short	0x0000
        /*0024*/ 	.byte	0x00, 0xf0, 0x11, 0x00


	//----- nvinfo : EIATTR_SPARSE_MMA_MASK
	.align		4
.L_589:
        /*0028*/ 	.byte	0x03, 0x50
        /*002a*/ 	.short	0x0000


	//----- nvinfo : EIATTR_MAXREG_COUNT
	.align		4
        /*002c*/ 	.byte	0x03, 0x1b
        /*002e*/ 	.short	0x0080


	//----- nvinfo : EIATTR_MERCURY_ISA_VERSION
	.align		4
        /*0030*/ 	.byte	0x03, 0x5f
        /*0032*/ 	.short	0x0101


	//----- nvinfo : EIATTR_VRC_CTA_INIT_COUNT
	.align		4
        /*0034*/ 	.byte	0x02, 0x4a
	.zero		1
	.zero		1


	//----- nvinfo : EIATTR_EXIT_INSTR_OFFSETS
	.align		4
        /*0038*/ 	.byte	0x04, 0x1c
        /*003a*/ 	.short	(.L_591 - .L_590)


	//   ....[0]....
.L_590:
        /*003c*/ 	.word	0x000004e0


	//   ....[1]....
        /*0040*/ 	.word	0x00000570


	//   ....[2]....
        /*0044*/ 	.word	0x000005d0


	//   ....[3]....
        /*0048*/ 	.word	0x00000640


	//   ....[4]....
        /*004c*/ 	.word	0x00004d60


	//   ....[5]....
        /*0050*/ 	.word	0x000064b0


	//----- nvinfo : EIATTR_MAX_THREADS
	.align		4
.L_591:
        /*0054*/ 	.byte	0x04, 0x05
        /*0056*/ 	.short	(.L_593 - .L_592)
.L_592:
        /*0058*/ 	.word	0x00000080
        /*005c*/ 	.word	0x00000001
        /*0060*/ 	.word	0x00000001


	//----- nvinfo : EIATTR_CRS_STACK_SIZE
	.align		4
.L_593:
        /*0064*/ 	.byte	0x04, 0x1e
        /*0066*/ 	.short	(.L_595 - .L_594)
.L_594:
        /*0068*/ 	.word	0x00000000


	//----- nvinfo : EIATTR_CBANK_PARAM_SIZE
	.align		4
.L_595:
        /*006c*/ 	.byte	0x03, 0x19
        /*006e*/ 	.short	0x02a0


	//----- nvinfo : EIATTR_PARAM_CBANK
	.align		4
        /*0070*/ 	.byte	0x04, 0x0a
        /*0072*/ 	.short	(.L_597 - .L_596)
	.align		4
.L_596:
        /*0074*/ 	.word	index@(.nv.constant0._ZN2at6native18elementwise_kernelILi128ELi4EZNS0_22gpu_kernel_impl_nocastIZZZNS0_66_GLOBAL__N__a0cfb035_28_ActivationHardswishKernel_cu_9e10b42f_293225hardswish_backward_kernelERNS_14TensorIteratorEENKUlvE_clEvENKUlvE1_clEvEUlN3c104HalfES9_E_EEvRNS_18TensorIteratorBaseERKT_EUliE_EEviT1_)
        /*0078*/ 	.short	0x0380
        /*007a*/ 	.short	0x02a0


	//----- nvinfo : EIATTR_SW_WAR
	.align		4
.L_597:
        /*007c*/ 	.byte	0x04, 0x36
        /*007e*/ 	.short	(.L_599 - .L_598)
.L_598:
        /*0080*/ 	.word	0x00000008
.L_599:


//--------------------- .nv.info._ZN2at6native27unrolled_elementwise_kernelIZZZNS0_66_GLOBAL__N__a0cfb035_28_ActivationHardswishKernel_cu_9e10b42f_293225hardswish_backward_kernelERNS_14TensorIteratorEENKUlvE_clEvENKUlvE1_clEvEUlN3c104HalfES8_E_St5arrayIPcLm3EELi4E23TrivialOffsetCalculatorILi2EjESD_ILi1EjENS0_6memory15LoadWithoutCastENSG_16StoreWithoutCastEEEviT_T0_T2_T3_T4_T5_ --------------------------
	.section	.nv.info._ZN2at6native27unrolled_elementwise_kernelIZZZNS0_66_GLOBAL__N__a0cfb035_28_ActivationHardswishKernel_cu_9e10b42f_293225hardswish_backward_kernelERNS_14TensorIteratorEENKUlvE_clEvENKUlvE1_clEvEUlN3c104HalfES8_E_St5arrayIPcLm3EELi4E23TrivialOffsetCalculatorILi2EjESD_ILi1EjENS0_6memory15LoadWithoutCastENSG_16StoreWithoutCastEEEviT_T0_T2_T3_T4_T5_,"",@"SHT_CUDA_INFO"
	.sectionflags	@""
	.align	4


	//----- nvinfo : EIATTR_CUDA_API_VERSION
	.align		4
        /*0000*/ 	.byte	0x04, 0x37
        /*0002*/ 	.short	(.L_601 - .L_600)
.L_600:
        /*0004*/ 	.word	0x00000082


	//----- nvinfo : EIATTR_KPARAM_INFO
	.align		4
.L_601:
        /*0008*/ 	.byte	0x04, 0x17
        /*000a*/ 	.short	(.L_603 - .L_602)
.L_602:
        /*000c*/ 	.word	0x00000000
        /*0010*/ 	.short	0x0006
        /*0012*/ 	.short	0x003b
        /*0014*/ 	.byte	0x00, 0xf0, 0x05, 0x00


	//----- nvinfo : EIATTR_KPARAM_INFO
	.align		4
.L_603:
        /*0018*/ 	.byte	0x04, 0x17
        /*001a*/ 	.short	(.L_605 - .L_604)
.L_604:
        /*001c*/ 	.word	0x00000000
        /*0020*/ 	.short	0x0005
        /*0022*/ 	.short	0x003a
        /*0024*/ 	.byte	0x00, 0xf0, 0x05, 0x00


	//----- nvinfo : EIATTR_KPARAM_INFO
	.align		4
.L_605:
        /*0028*/ 	.byte	0x04, 0x17
        /*002a*/ 	.short	(.L_607 - .L_606)
.L_606:
        /*002c*/ 	.word	0x00000000
        /*0030*/ 	.short	0x0004
        /*0032*/ 	.short	0x0039
        /*0034*/ 	.byte	0x00, 0xf0, 0x05, 0x00


	//----- nvinfo : EIATTR_KPARAM_INFO
	.align		4
.L_607:
        /*0038*/ 	.byte	0x04, 0x17
        /*003a*/ 	.short	(.L_609 - .L_608)
.L_608:
        /*003c*/ 	.word	0x00000000
        /*0040*/ 	.short	0x0003
        /*0042*/ 	.short	0x0038
        /*0044*/ 	.byte	0x00, 0xf0, 0x05, 0x00


	//----- nvinfo : EIATTR_KPARAM_INFO
	.align		4
.L_609:
        /*0048*/ 	.byte	0x04, 0x17
        /*004a*/ 	.short	(.L_611 - .L_610)
.L_610:
        /*004c*/ 	.word	0x00000000
        /*0050*/ 	.short	0x0002
        /*0052*/ 	.short	0x0020
        /*0054*/ 	.byte	0x00, 0xf0, 0x61, 0x00


	//----- nvinfo : EIATTR_KPARAM_INFO
	.align		4
.L_611:
        /*0058*/ 	.byte	0x04, 0x17
        /*005a*/ 	.short	(.L_613 - .L_612)
.L_612:
        /*005c*/ 	.word	0x00000000
        /*0060*/ 	.short	0x0001
        /*0062*/ 	.short	0x0008
        /*0064*/ 	.byte	0x00, 0xf0, 0x61, 0x00


	//----- nvinfo : EIATTR_KPARAM_INFO
	.align		4
.L_613:
        /*0068*/ 	.byte	0x04, 0x17
        /*006a*/ 	.short	(.L_615 - .L_614)
.L_614:
        /*006c*/ 	.word	0x00000000
        /*0070*/ 	.short	0x0000
        /*0072*/ 	.short	0x0000
        /*0074*/ 	.byte	0x00, 0xf0, 0x11, 0x00


	//----- nvinfo : EIATTR_SPARSE_MMA_MASK
	.align		4
.L_615:
        /*0078*/ 	.byte	0x03, 0x50
        /*007a*/ 	.short	0x0000


	//----- nvinfo : EIATTR_MAXREG_COUNT
	.align		4
        /*007c*/ 	.byte	0x03, 0x1b
        /*007e*/ 	.short	0x00ff


	//----- nvinfo : EIATTR_MERCURY_ISA_VERSION
	.align		4
        /*0080*/ 	.byte	0x03, 0x5f
        /*0082*/ 	.short	0x0101


	//----- nvinfo : EIATTR_VRC_CTA_INIT_COUNT
	.align		4
        /*0084*/ 	.byte	0x02, 0x4a
	.zero		1
	.zero		1


	//----- nvinfo : EIATTR_EXIT_INSTR_OFFSETS
	.align		4
        /*0088*/ 	.byte	0x04, 0x1c
        /*008a*/ 	.short	(.L_617 - .L_616)


	//   ....[0]....
.L_616:
        /*008c*/ 	.word	0x00000860


	//   ....[1]....
        /*0090*/ 	.word	0x000008b0


	//----- nvinfo : EIATTR_MAX_THREADS
	.align		4
.L_617:
        /*0094*/ 	.byte	0x04, 0x05
        /*0096*/ 	.short	(.L_619 - .L_618)
.L_618:
        /*0098*/ 	.word	0x00000080
        /*009c*/ 	.word	0x00000001
        /*00a0*/ 	.word	0x00000001


	//----- nvinfo : EIATTR_CRS_STACK_SIZE
	.align		4
.L_619:
        /*00a4*/ 	.byte	0x04, 0x1e
        /*00a6*/ 	.short	(.L_621 - .L_620)
.L_620:
        /*00a8*/ 	.word	0x00000000


	//----- nvinfo : EIATTR_CBANK_PARAM_SIZE
	.align		4
.L_621:
        /*00ac*/ 	.byte	0x03, 0x19
        /*00ae*/ 	.short	0x003c


	//----- nvinfo : EIATTR_PARAM_CBANK
	.align		4
        /*00b0*/ 	.byte	0x04, 0x0a
        /*00b2*/ 	.short	(.L_623 - .L_622)
	.align		4
.L_622:
        /*00b4*/ 	.word	index@(.nv.constant0._ZN2at6native27unrolled_elementwise_kernelIZZZNS0_66_GLOBAL__N__a0cfb035_28_ActivationHardswishKernel_cu_9e10b42f_293225hardswish_backward_kernelERNS_14TensorIteratorEENKUlvE_clEvENKUlvE1_clEvEUlN3c104HalfES8_E_St5arrayIPcLm3EELi4E23TrivialOffsetCalculatorILi2EjESD_ILi1EjENS0_6memory15LoadWithoutCastENSG_16StoreWithoutCastEEEviT_T0_T2_T3_T4_T5_)
        /*00b8*/ 	.short	0x0380
        /*00ba*/ 	.short	0x003c


	//----- nvinfo : EIATTR_SW_WAR
	.align		4
.L_623:
        /*00bc*/ 	.byte	0x04, 0x36
        /*00be*/ 	.short	(.L_625 - .L_624)
.L_624:
        /*00c0*/ 	.word	0x00000008
.L_625:


//--------------------- .nv.info._ZN2at6native29vectorized_elementwise_kernelILi2EZZZNS0_66_GLOBAL__N__a0cfb035_28_ActivationHardswishKernel_cu_9e10b42f_293225hardswish_backward_kernelERNS_14TensorIteratorEENKUlvE_clEvENKUlvE1_clEvEUlN3c104HalfES8_E_St5arrayIPcLm3EEEEviT0_T1_ --------------------------
	.section	.nv.info._ZN2at6native29vectorized_elementwise_kernelILi2EZZZNS0_66_GLOBAL__N__a0cfb035_28_ActivationHardswishKernel_cu_9e10b42f_293225hardswish_backward_kernelERNS_14TensorIteratorEENKUlvE_clEvENKUlvE1_clEvEUlN3c104HalfES8_E_St5arrayIPcLm3EEEEviT0_T1_,"",@"SHT_CUDA_INFO"
	.sectionflags	@""
	.align	4


	//----- nvinfo : EIATTR_CUDA_API_VERSION
	.align		4
        /*0000*/ 	.byte	0x04, 0x37
        /*0002*/ 	.short	(.L_627 - .L_626)
.L_626:
        /*0004*/ 	.word	0x00000082


	//----- nvinfo : EIATTR_KPARAM_INFO
	.align		4
.L_627:
        /*0008*/ 	.byte	0x04, 0x17
        /*000a*/ 	.short	(.L_629 - .L_628)
.L_628:
        /*000c*/ 	.word	0x00000000
        /*0010*/ 	.short	0x0002
        /*0012*/ 	.short	0x0020
        /*0014*/ 	.byte	0x00, 0xf0, 0x61, 0x00


	//----- nvinfo : EIATTR_KPARAM_INFO
	.align		4
.L_629:
        /*0018*/ 	.byte	0x04, 0x17
        /*001a*/ 	.short	(.L_631 - .L_630)
.L_630:
        /*001c*/ 	.word	0x00000000
        /*0020*/ 	.short	0x0001
        /*0022*/ 	.short	0x0008
        /*0024*/ 	.byte	0x00, 0xf0, 0x61, 0x00


	//----- nvinfo : EIATTR_KPARAM_INFO
	.align		4
.L_631:
        /*0028*/ 	.byte	0x04, 0x17
        /*002a*/ 	.short	(.L_633 - .L_632)
.L_632:
        /*002c*/ 	.word	0x00000000
        /*0030*/ 	.short	0x0000
        /*0032*/ 	.short	0x0000
        /*0034*/ 	.byte	0x00, 0xf0, 0x11, 0x00


	//----- nvinfo : EIATTR_SPARSE_MMA_MASK
	.align		4
.L_633:
        /*0038*/ 	.byte	0x03, 0x50
        /*003a*/ 	.short	0x0000


	//----- nvinfo : EIATTR_MAXREG_COUNT
	.align		4
        /*003c*/ 	.byte	0x03, 0x1b
        /*003e*/ 	.short	0x00ff


	//----- nvinfo : EIATTR_MERCURY_ISA_VERSION
	.align		4
        /*0040*/ 	.byte	0x03, 0x5f
        /*0042*/ 	.short	0x0101


	//----- nvinfo : EIATTR_VRC_CTA_INIT_COUNT
	.align		4
        /*0044*/ 	.byte	0x02, 0x4a
	.zero		1
	.zero		1


	//----- nvinfo : EIATTR_EXIT_INSTR_OFFSETS
	.align		4
        /*0048*/ 	.byte	0x04, 0x1c
        /*004a*/ 	.short	(.L_635 - .L_634)


	//   ....[0]....
.L_634:
        /*004c*/ 	.word	0x00001150


	//   ....[1]....
        /*0050*/ 	.word	0x000011a0


	//   ....[2]....
        /*0054*/ 	.word	0x000019d0


	//----- nvinfo : EIATTR_MAX_THREADS
	.align		4
.L_635:
        /*0058*/ 	.byte	0x04, 0x05
        /*005a*/ 	.short	(.L_637 - .L_636)
.L_636:
        /*005c*/ 	.word	0x00000080
        /*0060*/ 	.word	0x00000001
        /*0064*/ 	.word	0x00000001


	//----- nvinfo : EIATTR_CRS_STACK_SIZE
	.align		4
.L_637:
        /*0068*/ 	.byte	0x04, 0x1e
        /*006a*/ 	.short	(.L_639 - .L_638)
.L_638:
        /*006c*/ 	.word	0x00000000


	//----- nvinfo : EIATTR_CBANK_PARAM_SIZE
	.align		4
.L_639:
        /*0070*/ 	.byte	0x03, 0x19
        /*0072*/ 	.short	0x0038


	//----- nvinfo : EIATTR_PARAM_CBANK
	.align		4
        /*0074*/ 	.byte	0x04, 0x0a
        /*0076*/ 	.short	(.L_641 - .L_640)
	.align		4
.L_640:
        /*0078*/ 	.word	index@(.nv.constant0._ZN2at6native29vectorized_elementwise_kernelILi2EZZZNS0_66_GLOBAL__N__a0cfb035_28_ActivationHardswishKernel_cu_9e10b42f_293225hardswish_backward_kernelERNS_14TensorIteratorEENKUlvE_clEvENKUlvE1_clEvEUlN3c104HalfES8_E_St5arrayIPcLm3EEEEviT0_T1_)
        /*007c*/ 	.short	0x0380
        /*007e*/ 	.short	0x0038


	//----- nvinfo : EIATTR_SW_WAR
	.align		4
.L_641:
        /*0080*/ 	.byte	0x04, 0x36
        /*0082*/ 	.short	(.L_643 - .L_642)
.L_642:
        /*0084*/ 	.word	0x00000008
.L_643:


//--------------------- .nv.info._ZN2at6native29vectorized_elementwise_kernelILi4EZZZNS0_66_GLOBAL__N__a0cfb035_28_ActivationHardswishKernel_cu_9e10b42f_293225hardswish_backward_kernelERNS_14TensorIteratorEENKUlvE_clEvENKUlvE1_clEvEUlN3c104HalfES8_E_St5arrayIPcLm3EEEEviT0_T1_ --------------------------
	.section	.nv.info._ZN2at6native29vectorized_elementwise_kernelILi4EZZZNS0_66_GLOBAL__N__a0cfb035_28_ActivationHardswishKernel_cu_9e10b42f_293225hardswish_backward_kernelERNS_14TensorIteratorEENKUlvE_clEvENKUlvE1_clEvEUlN3c104HalfES8_E_St5arrayIPcLm3EEEEviT0_T1_,"",@"SHT_CUDA_INFO"
	.sectionflags	@""
	.align	4


	//----- nvinfo : EIATTR_CUDA_API_VERSION
	.align		4
        /*0000*/ 	.byte	0x04, 0x37
        /*0002*/ 	.short	(.L_645 - .L_644)
.L_644:
        /*0004*/ 	.word	0x00000082


	//----- nvinfo : EIATTR_KPARAM_INFO
	.align		4
.L_645:
        /*0008*/ 	.byte	0x04, 0x17
        /*000a*/ 	.short	(.L_647 - .L_646)
.L_646:
        /*000c*/ 	.word	0x00000000
        /*0010*/ 	.short	0x0002
        /*0012*/ 	.short	0x0020
        /*0014*/ 	.byte	0x00, 0xf0, 0x61, 0x00


	//----- nvinfo : EIATTR_KPARAM_INFO
	.align		4
.L_647:
        /*0018*/ 	.byte	0x04, 0x17
        /*001a*/ 	.short	(.L_649 - .L_648)
.L_648:
        /*001c*/ 	.word	0x00000000
        /*0020*/ 	.short	0x0001
        /*0022*/ 	.short	0x0008
        /*0024*/ 	.byte	0x00, 0xf0, 0x61, 0x00


	//----- nvinfo : EIATTR_KPARAM_INFO
	.align		4
.L_649:
        /*0028*/ 	.byte	0x04, 0x17
        /*002a*/ 	.short	(.L_651 - .L_650)
.L_650:
        /*002c*/ 	.word	0x00000000
        /*0030*/ 	.short	0x0000
        /*0032*/ 	.short	0x0000
        /*0034*/ 	.byte	0x00, 0xf0, 0x11, 0x00


	//----- nvinfo : EIATTR_SPARSE_MMA_MASK
	.align		4
.L_651:
        /*0038*/ 	.byte	0x03, 0x50
        /*003a*/ 	.short	0x0000


	//----- nvinfo : EIATTR_MAXREG_COUNT
	.align		4
        /*003c*/ 	.byte	0x03, 0x1b
        /*003e*/ 	.short	0x00ff


	//----- nvinfo : EIATTR_MERCURY_ISA_VERSION
	.align		4
        /*0040*/ 	.byte	0x03, 0x5f
        /*0042*/ 	.short	0x0101


	//----- nvinfo : EIATTR_VRC_CTA_INIT_COUNT
	.align		4
        /*0044*/ 	.byte	0x02, 0x4a
	.zero		1
	.zero		1


	//----- nvinfo : EIATTR_EXIT_INSTR_OFFSETS
	.align		4
        /*0048*/ 	.byte	0x04, 0x1c
        /*004a*/ 	.short	(.L_653 - .L_652)


	//   ....[0]....
.L_652:
        /*004c*/ 	.word	0x00001150


	//   ....[1]....
        /*0050*/ 	.word	0x000011a0


	//   ....[2]....
        /*0054*/ 	.word	0x00001970


	//----- nvinfo : EIATTR_MAX_THREADS
	.align		4
.L_653:
        /*0058*/ 	.byte	0x04, 0x05
        /*005a*/ 	.short	(.L_655 - .L_654)
.L_654:
        /*005c*/ 	.word	0x00000080
        /*0060*/ 	.word	0x00000001
        /*0064*/ 	.word	0x00000001


	//----- nvinfo : EIATTR_CRS_STACK_SIZE
	.align		4
.L_655:
        /*0068*/ 	.byte	0x04, 0x1e
        /*006a*/ 	.short	(.L_657 - .L_656)
.L_656:
        /*006c*/ 	.word	0x00000000


	//----- nvinfo : EIATTR_CBANK_PARAM_SIZE
	.align		4
.L_657:
        /*0070*/ 	.byte	0x03, 0x19
        /*0072*/ 	.short	0x0038


	//----- nvinfo : EIATTR_PARAM_CBANK
	.align		4
        /*0074*/ 	.byte	0x04, 0x0a
        /*0076*/ 	.short	(.L_659 - .L_658)
	.align		4
.L_658:
        /*0078*/ 	.word	index@(.nv.constant0._ZN2at6native29vectorized_elementwise_kernelILi4EZZZNS0_66_GLOBAL__N__a0cfb035_28_ActivationHardswishKernel_cu_9e10b42f_293225hardswish_backward_kernelERNS_14TensorIteratorEENKUlvE_clEvENKUlvE1_clEvEUlN3c104HalfES8_E_St5arrayIPcLm3EEEEviT0_T1_)
        /*007c*/ 	.short	0x0380
        /*007e*/ 	.short	0x0038


	//----- nvinfo : EIATTR_SW_WAR
	.align		4
.L_659:
        /*0080*/ 	.byte	0x04, 0x36
        /*0082*/ 	.short	(.L_661 - .L_660)
.L_660:
        /*0084*/ 	.word	0x00000008
.L_661:


//--------------------- .nv.info._ZN2at6native29vectorized_elementwise_kernelILi8EZZZNS0_66_GLOBAL__N__a0cfb035_28_ActivationHardswishKernel_cu_9e10b42f_293225hardswish_backward_kernelERNS_14TensorIteratorEENKUlvE_clEvENKUlvE1_clEvEUlN3c104HalfES8_E_St5arrayIPcLm3EEEEviT0_T1_ --------------------------
	.section	.nv.info._ZN2at6native29vectorized_elementwise_kernelILi8EZZZNS0_66_GLOBAL__N__a0cfb035_28_ActivationHardswishKernel_cu_9e10b42f_293225hardswish_backward_kernelERNS_14TensorIteratorEENKUlvE_clEvENKUlvE1_clEvEUlN3c104HalfES8_E_St5arrayIPcLm3EEEEviT0_T1_,"",@"SHT_CUDA_INFO"
	.sectionflags	@""
	.align	4


	//----- nvinfo : EIATTR_CUDA_API_VERSION
	.align		4
        /*0000*/ 	.byte	0x04, 0x37
        /*0002*/ 	.short	(.L_663 - .L_662)
.L_662:
        /*0004*/ 	.word	0x00000082


	//----- nvinfo : EIATTR_KPARAM_INFO
	.align		4
.L_663:
        /*0008*/ 	.byte	0x04, 0x17
        /*000a*/ 	.short	(.L_665 - .L_664)
.L_664:
        /*000c*/ 	.word	0x00000000
        /*0010*/ 	.short	0x0002
        /*0012*/ 	.short	0x0020
        /*0014*/ 	.byte	0x00, 0xf0, 0x61, 0x00


	//----- nvinfo : EIATTR_KPARAM_INFO
	.align		4
.L_665:
        /*0018*/ 	.byte	0x04, 0x17
        /*001a*/ 	.short	(.L_667 - .L_666)
.L_666:
        /*001c*/ 	.word	0x00000000
        /*0020*/ 	.short	0x0001
        /*0022*/ 	.short	0x0008
        /*0024*/ 	.byte	0x00, 0xf0, 0x61, 0x00


	//----- nvinfo : EIATTR_KPARAM_INFO
	.align		4
.L_667:
        /*0028*/ 	.byte	0x04, 0x17
        /*002a*/ 	.short	(.L_669 - .L_668)
.L_668:
        /*002c*/ 	.word	0x00000000
        /*0030*/ 	.short	0x0000
        /*0032*/ 	.short	0x0000
        /*0034*/ 	.byte	0x00, 0xf0, 0x11, 0x00


	//----- nvinfo : EIATTR_SPARSE_MMA_MASK
	.align		4
.L_669:
        /*0038*/ 	.byte	0x03, 0x50
        /*003a*/ 	.short	0x0000


	//----- nvinfo : EIATTR_MAXREG_COUNT
	.align		4
        /*003c*/ 	.byte	0x03, 0x1b
        /*003e*/ 	.short	0x00ff


	//----- nvinfo : EIATTR_MERCURY_ISA_VERSION
	.align		4
        /*0040*/ 	.byte	0x03, 0x5f
        /*0042*/ 	.short	0x0101


	//----- nvinfo : EIATTR_VRC_CTA_INIT_COUNT
	.align		4
        /*0044*/ 	.byte	0x02, 0x4a
	.zero		1
	.zero		1


	//----- nvinfo : EIATTR_EXIT_INSTR_OFFSETS
	.align		4
        /*0048*/ 	.byte	0x04, 0x1c
        /*004a*/ 	.short	(.L_671 - .L_670)


	//   ....[0]....
.L_670:
        /*004c*/ 	.word	0x00001150


	//   ....[1]....
        /*0050*/ 	.word	0x000011a0


	//   ....[2]....
        /*0054*/ 	.word	0x00001940


	//----- nvinfo : EIATTR_MAX_THREADS
	.align		4
.L_671:
        /*0058*/ 	.byte	0x04, 0x05
        /*005a*/ 	.short	(.L_673 - .L_672)
.L_672:
        /*005c*/ 	.word	0x00000080
        /*0060*/ 	.word	0x00000001
        /*0064*/ 	.word	0x00000001


	//----- nvinfo : EIATTR_CRS_STACK_SIZE
	.align		4
.L_673:
        /*0068*/ 	.byte	0x04, 0x1e
        /*006a*/ 	.short	(.L_675 - .L_674)
.L_674:
        /*006c*/ 	.word	0x00000000


	//----- nvinfo : EIATTR_CBANK_PARAM_SIZE
	.align		4
.L_675:
        /*0070*/ 	.byte	0x03, 0x19
        /*0072*/ 	.short	0x0038


	//----- nvinfo : EIATTR_PARAM_CBANK
	.align		4
        /*0074*/ 	.byte	0x04, 0x0a
        /*0076*/ 	.short	(.L_677 - .L_676)
	.align		4
.L_676:
        /*0078*/ 	.word	index@(.nv.constant0._ZN2at6native29vectorized_elementwise_kernelILi8EZZZNS0_66_GLOBAL__N__a0cfb035_28_ActivationHardswishKernel_cu_9e10b42f_293225hardswish_backward_kernelERNS_14TensorIteratorEENKUlvE_clEvENKUlvE1_clEvEUlN3c104HalfES8_E_St5arrayIPcLm3EEEEviT0_T1_)
        /*007c*/ 	.short	0x0380
        /*007e*/ 	.short	0x0038


	//----- nvinfo : EIATTR_SW_WAR
	.align		4
.L_677:
        /*0080*/ 	.byte	0x04, 0x36
        /*0082*/ 	.short	(.L_679 - .L_678)
.L_678:
        /*0084*/ 	.word	0x00000008
.L_679:


//--------------------- .nv.info._ZN2at6native18elementwise_kernelILi128ELi4EZNS0_15gpu_kernel_implIZZZNS0_66_GLOBAL__N__a0cfb035_28_ActivationHardswishKernel_cu_9e10b42f_293225hardswish_backward_kernelERNS_14TensorIteratorEENKUlvE_clEvENKUlvE0_clEvEUlffE_EEvRNS_18TensorIteratorBaseERKT_EUliE_EEviT1_ --------------------------
	.section	.nv.info._ZN2at6native18elementwise_kernelILi128ELi4EZNS0_15gpu_kernel_implIZZZNS0_66_GLOBAL__N__a0cfb035_28_ActivationHardswishKernel_cu_9e10b42f_293225hardswish_backward_kernelERNS_14TensorIteratorEENKUlvE_clEvENKUlvE0_clEvEUlffE_EEvRNS_18TensorIteratorBaseERKT_EUliE_EEviT1_,"",@"SHT_CUDA_INFO"
	.sectionflags	@""
	.align	4


	//----- nvinfo : EIATTR_CUDA_API_VERSION
	.align		4
        /*0000*/ 	.byte	0x04, 0x37
        /*0002*/ 	.short	(.L_681 - .L_680)
.L_680:
        /*0004*/ 	.word	0x00000082


	//----- nvinfo : EIATTR_KPARAM_INFO
	.align		4
.L_681:
        /*0008*/ 	.byte	0x04, 0x17
        /*000a*/ 	.short	(.L_683 - .L_682)
.L_682:
        /*000c*/ 	.word	0x00000000
        /*0010*/ 	.short	0x0001
        /*0012*/ 	.short	0x0008
        /*0014*/ 	.byte	0x00, 0xf0, 0x81, 0x0a


	//----- nvinfo : EIATTR_KPARAM_INFO
	.align		4
.L_683:
        /*0018*/ 	.byte	0x04, 0x17
        /*001a*/ 	.short	(.L_685 - .L_684)
.L_684:
        /*001c*/ 	.word	0x00000000
        /*0020*/ 	.short	0x0000
        /*0022*/ 	.short	0x0000
        /*0024*/ 	.byte	0x00, 0xf0, 0x11, 0x00


	//----- nvinfo : EIATTR_SPARSE_MMA_MASK
	.align		4
.L_685:
        /*0028*/ 	.byte	0x03, 0x50
        /*002a*/ 	.short	0x0000


	//----- nvinfo : EIATTR_MAXREG_COUNT
	.align		4
        /*002c*/ 	.byte	0x03, 0x1b
        /*002e*/ 	.short	0x0080


	//----- nvinfo : EIATTR_EXTERNS
	.align		4
        /*0030*/ 	.byte	0x04, 0x0f
        /*0032*/ 	.short	(.L_687 - .L_686)


	//   ....[0]....
	.align		4
.L_686:
        /*0034*/ 	.word	index@(__assertfail)


	//----- nvinfo : EIATTR_MERCURY_ISA_VERSION
	.align		4
.L_687:
        /*0038*/ 	.byte	0x03, 0x5f
        /*003a*/ 	.short	0x0101


	//----- nvinfo : EIATTR_VRC_CTA_INIT_COUNT
	.align		4
        /*003c*/ 	.byte	0x02, 0x4a
	.zero		1
	.zero		1


	//----- nvinfo : EIATTR_SYSCALL_OFFSETS
	.align		4
        /*0040*/ 	.byte	0x04, 0x46
        /*0042*/ 	.short	(.L_689 - .L_688)


	//   ....[0]....
.L_688:
        /*0044*/ 	.word	0x00002420


	//   ....[1]....
        /*0048*/ 	.word	0x00003210


	//   ....[2]....
        /*004c*/ 	.word	0x00004060


	//   ....[3]....
        /*0050*/ 	.word	0x000065a0


	//   ....[4]....
        /*0054*/ 	.word	0x00007390


	//   ....[5]....
        /*0058*/ 	.word	0x00008040


	//   ....[6]....
        /*005c*/ 	.word	0x0000a690


	//   ....[7]....
        /*0060*/ 	.word	0x0000b480


	//   ....[8]....
        /*0064*/ 	.word	0x0000c130


	//   ....[9]....
        /*0068*/ 	.word	0x0000e7a0


	//   ....[10]....
        /*006c*/ 	.word	0x0000f590


	//   ....[11]....
        /*0070*/ 	.word	0x00010210


	//----- nvinfo : EIATTR_EXIT_INSTR_OFFSETS
	.align		4
.L_689:
        /*0074*/ 	.byte	0x04, 0x1c
        /*0076*/ 	.short	(.L_691 - .L_690)


	//   ....[0]....
.L_690:
        /*0078*/ 	.word	0x0000c3e0


	//   ....[1]....
        /*007c*/ 	.word	0x0000f790


	//   ....[2]....
        /*0080*/ 	.word	0x0000f7d0


	//   ....[3]....
        /*0084*/ 	.word	0x0000f860


	//   ....[4]....
        /*0088*/ 	.word	0x0000f890


	//   ....[5]....
        /*008c*/ 	.word	0x0000f8c0


	//   ....[6]....
        /*0090*/ 	.word	0x0000f940


	//   ....[7]....
        /*0094*/ 	.word	0x0000f970


	//   ....[8]....
        /*0098*/ 	.word	0x0000fa00


	//   ....[9]....
        /*009c*/ 	.word	0x0000fa40


	//   ....[10]....
        /*00a0*/ 	.word	0x0000fa80


	//   ....[11]....
        /*00a4*/ 	.word	0x0000fb50


	//   ....[12]....
        /*00a8*/ 	.word	0x0000fcb0


	//   ....[13]....
        /*00ac*/ 	.word	0x0000fe10


	//   ....[14]....
        /*00b0*/ 	.word	0x0000ff60


	//   ....[15]....
        /*00b4*/ 	.word	0x0000ff90


	//   ....[16]....
        /*00b8*/ 	.word	0x0000ffc0


	//   ....[17]....
        /*00bc*/ 	.word	0x00010060


	//   ....[18]....
        /*00c0*/ 	.word	0x000100b0


	//   ....[19]....
        /*00c4*/ 	.word	0x00010220


	//   ....[20]....
        /*00c8*/ 	.word	0x00010320


	//   ....[21]....
        /*00cc*/ 	.word	0x00010450


	//   ....[22]....
        /*00d0*/ 	.word	0x00010480


	//----- nvinfo : EIATTR_MAX_THREADS
	.align		4
.L_691:
        /*00d4*/ 	.byte	0x04, 0x05
        /*00d6*/ 	.short	(.L_693 - .L_692)
.L_692:
        /*00d8*/ 	.word	0x00000080
        /*00dc*/ 	.word	0x00000001
        /*00e0*/ 	.word	0x00000001


	//----- nvinfo : EIATTR_CRS_STACK_SIZE
	.align		4
.L_693:
        /*00e4*/ 	.byte	0x04, 0x1e
        /*00e6*/ 	.short	(.L_695 - .L_694)
.L_694:
        /*00e8*/ 	.word	0x00000000


	//----- nvinfo : EIATTR_CBANK_PARAM_SIZE
	.align		4
.L_695:
        /*00ec*/ 	.byte	0x03, 0x19
        /*00ee*/ 	.short	0x02a8


	//----- nvinfo : EIATTR_PARAM_CBANK
	.align		4
        /*00f0*/ 	.byte	0x04, 0x0a
        /*00f2*/ 	.short	(.L_697 - .L_696)
	.align		4
.L_696:
        /*00f4*/ 	.word	index@(.nv.constant0._ZN2at6native18elementwise_kernelILi128ELi4EZNS0_15gpu_kernel_implIZZZNS0_66_GLOBAL__N__a0cfb035_28_ActivationHardswishKernel_cu_9e10b42f_293225hardswish_backward_kernelERNS_14TensorIteratorEENKUlvE_clEvENKUlvE0_clEvEUlffE_EEvRNS_18TensorIteratorBaseERKT_EUliE_EEviT1_)
        /*00f8*/ 	.short	0x0380
        /*00fa*/ 	.short	0x02a8


	//----- nvinfo : EIATTR_SW_WAR
	.align		4
.L_697:
        /*00fc*/ 	.byte	0x04, 0x36
        /*00fe*/ 	.short	(.L_699 - .L_698)
.L_698:
        /*0100*/ 	.word	0x00000008
.L_699:


//--------------------- .nv.info._ZN2at6native27unrolled_elementwise_kernelIZZZNS0_66_GLOBAL__N__a0cfb035_28_ActivationHardswishKernel_cu_9e10b42f_293225hardswish_backward_kernelERNS_14TensorIteratorEENKUlvE_clEvENKUlvE0_clEvEUlffE_St5arrayIPcLm3EELi4E23TrivialOffsetCalculatorILi2EjESB_ILi1EjENS0_6memory12LoadWithCastILi2EEENSE_13StoreWithCastILi1EEEEEviT_T0_T2_T3_T4_T5_ --------------------------
	.section	.nv.info._ZN2at6native27unrolled_elementwise_kernelIZZZNS0_66_GLOBAL__N__a0cfb035_28_ActivationHardswishKernel_cu_9e10b42f_293225hardswish_backward_kernelERNS_14TensorIteratorEENKUlvE_clEvENKUlvE0_clEvEUlffE_St5arrayIPcLm3EELi4E23TrivialOffsetCalculatorILi2EjESB_ILi1EjENS0_6memory12LoadWithCastILi2EEENSE_13StoreWithCastILi1EEEEEviT_T0_T2_T3_T4_T5_,"",@"SHT_CUDA_INFO"
	.sectionflags	@""
	.align	4


	//----- nvinfo : EIATTR_CUDA_API_VERSION
	.align		4
        /*0000*/ 	.byte	0x04, 0x37
        /*0002*/ 	.short	(.L_701 - .L_700)
.L_700:
        /*0004*/ 	.word	0x00000082


	//----- nvinfo : EIATTR_KPARAM_INFO
	.align		4
.L_701:
        /*0008*/ 	.byte	0x04, 0x17
        /*000a*/ 	.short	(.L_703 - .L_702)
.L_702:
        /*000c*/ 	.word	0x00000000
        /*0010*/ 	.short	0x0006
        /*0012*/ 	.short	0x0048
        /*0014*/ 	.byte	0x00, 0xf0, 0x21, 0x00


	//----- nvinfo : EIATTR_KPARAM_INFO
	.align		4
.L_703:
        /*0018*/ 	.byte	0x04, 0x17
        /*001a*/ 	.short	(.L_705 - .L_704)
.L_704:
        /*001c*/ 	.word	0x00000000
        /*0020*/ 	.short	0x0005
        /*0022*/ 	.short	0x003c
        /*0024*/ 	.byte	0x00, 0xf0, 0x31, 0x00


	//----- nvinfo : EIATTR_KPARAM_INFO
	.align		4
.L_705:
        /*0028*/ 	.byte	0x04, 0x17
        /*002a*/ 	.short	(.L_707 - .L_706)
.L_706:
        /*002c*/ 	.word	0x00000000
        /*0030*/ 	.short	0x0004
        /*0032*/ 	.short	0x0039
        /*0034*/ 	.byte	0x00, 0xf0, 0x05, 0x00


	//----- nvinfo : EIATTR_KPARAM_INFO
	.align		4
.L_707:
        /*0038*/ 	.byte	0x04, 0x17
        /*003a*/ 	.short	(.L_709 - .L_708)
.L_708:
        /*003c*/ 	.word	0x00000000
        /*0040*/ 	.short	0x0003
        /*0042*/ 	.short	0x0038
        /*0044*/ 	.byte	0x00, 0xf0, 0x05, 0x00


	//----- nvinfo : EIATTR_KPARAM_INFO
	.align		4
.L_709:
        /*0048*/ 	.byte	0x04, 0x17
        /*004a*/ 	.short	(.L_711 - .L_710)
.L_710:
        /*004c*/ 	.word	0x00000000
        /*0050*/ 	.short	0x0002
        /*0052*/ 	.short	0x0020
        /*0054*/ 	.byte	0x00, 0xf0, 0x61, 0x00


	//----- nvinfo : EIATTR_KPARAM_INFO
	.align		4
.L_711:
        /*0058*/ 	.byte	0x04, 0x17
        /*005a*/ 	.short	(.L_713 - .L_712)
.L_712:
        /*005c*/ 	.word	0x00000000
        /*0060*/ 	.short	0x0001
        /*0062*/ 	.short	0x0008
        /*0064*/ 	.byte	0x00, 0xf0, 0x61, 0x00


	//----- nvinfo : EIATTR_KPARAM_INFO
	.align		4
.L_713:
        /*0068*/ 	.byte	0x04, 0x17
        /*006a*/ 	.short	(.L_715 - .L_714)
.L_714:
        /*006c*/ 	.word	0x00000000
        /*0070*/ 	.short	0x0000
        /*0072*/ 	.short	0x0000
        /*0074*/ 	.byte	0x00, 0xf0, 0x11, 0x00


	//----- nvinfo : EIATTR_SPARSE_MMA_MASK
	.align		4
.L_715:
        /*0078*/ 	.byte	0x03, 0x50
        /*007a*/ 	.short	0x0000


	//----- nvinfo : EIATTR_MAXREG_COUNT
	.align		4
        /*007c*/ 	.byte	0x03, 0x1b
        /*007e*/ 	.short	0x00ff


	//----- nvinfo : EIATTR_EXTERNS
	.align		4
        /*0080*/ 	.byte	0x04, 0x0f
        /*0082*/ 	.short	(.L_717 - .L_716)


	//   ....[0]....
	.align		4
.L_716:
        /*0084*/ 	.word	index@(__assertfail)


	//----- nvinfo : EIATTR_MERCURY_ISA_VERSION
	.align		4
.L_717:
        /*0088*/ 	.byte	0x03, 0x5f
        /*008a*/ 	.short	0x0101


	//----- nvinfo : EIATTR_VRC_CTA_INIT_COUNT
	.align		4
        /*008c*/ 	.byte	0x02, 0x4a
	.zero		1
	.zero		1


	//----- nvinfo : EIATTR_SYSCALL_OFFSETS
	.align		4
        /*0090*/ 	.byte	0x04, 0x46
        /*0092*/ 	.short	(.L_719 - .L_718)


	//   ....[0]....
.L_718:
        /*0094*/ 	.word	0x00000df0


	//   ....[1]....
        /*0098*/ 	.word	0x00001c10


	//   ....[2]....
        /*009c*/ 	.word	0x00002b30


	//   ....[3]....
        /*00a0*/ 	.word	0x00003950


	//   ....[4]....
        /*00a4*/ 	.word	0x000047f0


	//   ....[5]....
        /*00a8*/ 	.word	0x00005600


	//   ....[6]....
        /*00ac*/ 	.word	0x00006490


	//   ....[7]....
        /*00b0*/ 	.word	0x00007280


	//   ....[8]....
        /*00b4*/ 	.word	0x00008460


	//   ....[9]....
        /*00b8*/ 	.word	0x00009200


	//   ....[10]....
        /*00bc*/ 	.word	0x0000a060


	//   ....[11]....
        /*00c0*/ 	.word	0x0000aec0


	//----- nvinfo : EIATTR_EXIT_INSTR_OFFSETS
	.align		4
.L_719:
        /*00c4*/ 	.byte	0x04, 0x1c
        /*00c6*/ 	.short	(.L_721 - .L_720)


	//   ....[0]....
.L_720:
        /*00c8*/ 	.word	0x0000a300


	//   ....[1]....
        /*00cc*/ 	.word	0x0000a440


	//   ....[2]....
        /*00d0*/ 	.word	0x0000a480


	//   ....[3]....
        /*00d4*/ 	.word	0x0000a510


	//   ....[4]....
        /*00d8*/ 	.word	0x0000a540


	//   ....[5]....
        /*00dc*/ 	.word	0x0000a570


	//   ....[6]....
        /*00e0*/ 	.word	0x0000a5f0


	//   ....[7]....
        /*00e4*/ 	.word	0x0000a620


	//   ....[8]....
        /*00e8*/ 	.word	0x0000a6b0


	//   ....[9]....
        /*00ec*/ 	.word	0x0000a6f0


	//   ....[10]....
        /*00f0*/ 	.word	0x0000a730


	//   ....[11]....
        /*00f4*/ 	.word	0x0000a800


	//   ....[12]....
        /*00f8*/ 	.word	0x0000a960


	//   ....[13]....
        /*00fc*/ 	.word	0x0000aac0


	//   ....[14]....
        /*0100*/ 	.word	0x0000ac10


	//   ....[15]....
        /*0104*/ 	.word	0x0000ac40


	//   ....[16]....
        /*0108*/ 	.word	0x0000ac70


	//   ....[17]....
        /*010c*/ 	.word	0x0000ad10


	//   ....[18]....
        /*0110*/ 	.word	0x0000ad60


	//   ....[19]....
        /*0114*/ 	.word	0x0000aed0


	//   ....[20]....
        /*0118*/ 	.word	0x0000afd0


	//   ....[21]....
        /*011c*/ 	.word	0x0000b100


	//   ....[22]....
        /*0120*/ 	.word	0x0000b130


	//----- nvinfo : EIATTR_MAX_THREADS
	.align		4
.L_721:
        /*0124*/ 	.byte	0x04, 0x05
        /*0126*/ 	.short	(.L_723 - .L_722)
.L_722:
        /*0128*/ 	.word	0x00000080
        /*012c*/ 	.word	0x00000001
        /*0130*/ 	.word	0x00000001


	//----- nvinfo : EIATTR_CRS_STACK_SIZE
	.align		4
.L_723:
        /*0134*/ 	.byte	0x04, 0x1e
        /*0136*/ 	.short	(.L_725 - .L_724)
.L_724:
        /*0138*/ 	.word	0x00000000


	//----- nvinfo : EIATTR_CBANK_PARAM_SIZE
	.align		4
.L_725:
        /*013c*/ 	.byte	0x03, 0x19
        /*013e*/ 	.short	0x0050


	//----- nvinfo : EIATTR_PARAM_CBANK
	.align		4
        /*0140*/ 	.byte	0x04, 0x0a
        /*0142*/ 	.short	(.L_727 - .L_726)
	.align		4
.L_726:
        /*0144*/ 	.word	index@(.nv.constant0._ZN2at6native27unrolled_elementwise_kernelIZZZNS0_66_GLOBAL__N__a0cfb035_28_ActivationHardswishKernel_cu_9e10b42f_293225hardswish_backward_kernelERNS_14TensorIteratorEENKUlvE_clEvENKUlvE0_clEvEUlffE_St5arrayIPcLm3EELi4E23TrivialOffsetCalculatorILi2EjESB_ILi1EjENS0_6memory12LoadWithCastILi2EEENSE_13StoreWithCastILi1EEEEEviT_T0_T2_T3_T4_T5_)
        /*0148*/ 	.short	0x0380
        /*014a*/ 	.short	0x0050


	//----- nvinfo : EIATTR_SW_WAR
	.align		4
.L_727:
        /*014c*/ 	.byte	0x04, 0x36
        /*014e*/ 	.short	(.L_729 - .L_728)
.L_728:
        /*0150*/ 	.word	0x00000008
.L_729:


//--------------------- .nv.info._ZN2at6native18elementwise_kernelILi128ELi2EZNS0_22gpu_kernel_impl_nocastIZZZNS0_66_GLOBAL__N__a0cfb035_28_ActivationHardswishKernel_cu_9e10b42f_293225hardswish_backward_kernelERNS_14TensorIteratorEENKUlvE_clEvENKUlvE0_clEvEUlffE_EEvRNS_18TensorIteratorBaseERKT_EUliE_EEviT1_ --------------------------
	.section	.nv.info._ZN2at6native18elementwise_kernelILi128ELi2EZNS0_22gpu_kernel_impl_nocastIZZZNS0_66_GLOBAL__N__a0cfb035_28_ActivationHardswishKernel_cu_9e10b42f_293225hardswish_backward_kernelERNS_14TensorIteratorEENKUlvE_clEvENKUlvE0_clEvEUlffE_EEvRNS_18TensorIteratorBaseERKT_EUliE_EEviT1_,"",@"SHT_CUDA_INFO"
	.sectionflags	@""
	.align	4


	//----- nvinfo : EIATTR_CUDA_API_VERSION
	.align		4
        /*0000*/ 	.byte	0x04, 0x37
        /*0002*/ 	.short	(.L_731 - .L_730)
.L_730:
        /*0004*/ 	.word	0x00000082


	//----- nvinfo : EIATTR_KPARAM_INFO
	.align		4
.L_731:
        /*0008*/ 	.byte	0x04, 0x17
        /*000a*/ 	.short	(.L_733 - .L_732)
.L_732:
        /*000c*/ 	.word	0x00000000
        /*0010*/ 	.short	0x0001
        /*0012*/ 	.short	0x0008
        /*0014*/ 	.byte	0x00, 0xf0, 0x61, 0x0a


	//----- nvinfo : EIATTR_KPARAM_INFO
	.align		4
.L_733:
        /*0018*/ 	.byte	0x04, 0x17
        /*001a*/ 	.short	(.L_735 - .L_734)
.L_734:
        /*001c*/ 	.word	0x00000000
        /*0020*/ 	.short	0x0000
        /*0022*/ 	.short	0x0000
        /*0024*/ 	.byte	0x00, 0xf0, 0x11, 0x00


	//----- nvinfo : EIATTR_SPARSE_MMA_MASK
	.align		4
.L_735:
        /*0028*/ 	.byte	0x03, 0x50
        /*002a*/ 	.short	0x0000


	//----- nvinfo : EIATTR_MAXREG_COUNT
	.align		4
        /*002c*/ 	.byte	0x03, 0x1b
        /*002e*/ 	.short	0x0080


	//----- nvinfo : EIATTR_MERCURY_ISA_VERSION
	.align		4
        /*0030*/ 	.byte	0x03, 0x5f
        /*0032*/ 	.short	0x0101


	//----- nvinfo : EIATTR_VRC_CTA_INIT_COUNT
	.align		4
        /*0034*/ 	.byte	0x02, 0x4a
	.zero		1
	.zero		1


	//----- nvinfo : EIATTR_EXIT_INSTR_OFFSETS
	.align		4
        /*0038*/ 	.byte	0x04, 0x1c
        /*003a*/ 	.short	(.L_737 - .L_736)


	//   ....[0]....
.L_736:
        /*003c*/ 	.word	0x000001d0


	//   ....[1]....
        /*0040*/ 	.word	0x000002b0


	//   ....[2]....
        /*0044*/ 	.word	0x00001a60


	//   ....[3]....
        /*0048*/ 	.word	0x00003170


	//----- nvinfo : EIATTR_MAX_THREADS
	.align		4
.L_737:
        /*004c*/ 	.byte	0x04, 0x05
        /*004e*/ 	.short	(.L_739 - .L_738)
.L_738:
        /*0050*/ 	.word	0x00000080
        /*0054*/ 	.word	0x00000001
        /*0058*/ 	.word	0x00000001


	//----- nvinfo : EIATTR_CRS_STACK_SIZE
	.align		4
.L_739:
        /*005c*/ 	.byte	0x04, 0x1e
        /*005e*/ 	.short	(.L_741 - .L_740)
.L_740:
        /*0060*/ 	.word	0x00000000


	//----- nvinfo : EIATTR_CBANK_PARAM_SIZE
	.align		4
.L_741:
        /*0064*/ 	.byte	0x03, 0x19
        /*0066*/ 	.short	0x02a0


	//----- nvinfo : EIATTR_PARAM_CBANK
	.align		4
        /*0068*/ 	.byte	0x04, 0x0a
        /*006a*/ 	.short	(.L_743 - .L_742)
	.align		4
.L_742:
        /*006c*/ 	.word	index@(.nv.constant0._ZN2at6native18elementwise_kernelILi128ELi2EZNS0_22gpu_kernel_impl_nocastIZZZNS0_66_GLOBAL__N__a0cfb035_28_ActivationHardswishKernel_cu_9e10b42f_293225hardswish_backward_kernelERNS_14TensorIteratorEENKUlvE_clEvENKUlvE0_clEvEUlffE_EEvRNS_18TensorIteratorBaseERKT_EUliE_EEviT1_)
        /*0070*/ 	.short	0x0380
        /*0072*/ 	.short	0x02a0


	//----- nvinfo : EIATTR_SW_WAR
	.align		4
.L_743:
        /*0074*/ 	.byte	0x04, 0x36
        /*0076*/ 	.short	(.L_745 - .L_744)
.L_744:
        /*0078*/ 	.word	0x00000008
.L_745:


//--------------------- .nv.info._ZN2at6native27unrolled_elementwise_kernelIZZZNS0_66_GLOBAL__N__a0cfb035_28_ActivationHardswishKernel_cu_9e10b42f_293225hardswish_backward_kernelERNS_14TensorIteratorEENKUlvE_clEvENKUlvE0_clEvEUlffE_St5arrayIPcLm3EELi4E23TrivialOffsetCalculatorILi2EjESB_ILi1EjENS0_6memory15LoadWithoutCastENSE_16StoreWithoutCastEEEviT_T0_T2_T3_T4_T5_ --------------------------
	.section	.nv.info._ZN2at6native27unrolled_elementwise_kernelIZZZNS0_66_GLOBAL__N__a0cfb035_28_ActivationHardswishKernel_cu_9e10b42f_293225hardswish_backward_kernelERNS_14TensorIteratorEENKUlvE_clEvENKUlvE0_clEvEUlffE_St5arrayIPcLm3EELi4E23TrivialOffsetCalculatorILi2EjESB_ILi1EjENS0_6memory15LoadWithoutCastENSE_16StoreWithoutCastEEEviT_T0_T2_T3_T4_T5_,"",@"SHT_CUDA_INFO"
	.sectionflags	@""
	.align	4


	//----- nvinfo : EIATTR_CUDA_API_VERSION
	.align		4
        /*0000*/ 	.byte	0x04, 0x37
        /*0002*/ 	.short	(.L_747 - .L_746)
.L_746:
        /*0004*/ 	.word	0x00000082


	//----- nvinfo : EIATTR_KPARAM_INFO
	.align		4
.L_747:
        /*0008*/ 	.byte	0x04, 0x17
        /*000a*/ 	.short	(.L_749 - .L_748)
.L_748:
        /*000c*/ 	.word	0x00000000
        /*0010*/ 	.short	0x0006
        /*0012*/ 	.short	0x003b
        /*0014*/ 	.byte	0x00, 0xf0, 0x05, 0x00


	//----- nvinfo : EIATTR_KPARAM_INFO
	.align		4
.L_749:
        /*0018*/ 	.byte	0x04, 0x17
        /*001a*/ 	.short	(.L_751 - .L_750)
.L_750:
        /*001c*/ 	.word	0x00000000
        /*0020*/ 	.short	0x0005
        /*0022*/ 	.short	0x003a
        /*0024*/ 	.byte	0x00, 0xf0, 0x05, 0x00


	//----- nvinfo : EIATTR_KPARAM_INFO
	.align		4
.L_751:
        /*0028*/ 	.byte	0x04, 0x17
        /*002a*/ 	.short	(.L_753 - .L_752)
.L_752:
        /*002c*/ 	.word	0x00000000
        /*0030*/ 	.short	0x0004
        /*0032*/ 	.short	0x0039
        /*0034*/ 	.byte	0x00, 0xf0, 0x05, 0x00


	//----- nvinfo : EIATTR_KPARAM_INFO
	.align		4
.L_753:
        /*0038*/ 	.byte	0x04, 0x17
        /*003a*/ 	.short	(.L_755 - .L_754)
.L_754:
        /*003c*/ 	.word	0x00000000
        /*0040*/ 	.short	0x0003
        /*0042*/ 	.short	0x0038
        /*0044*/ 	.byte	0x00, 0xf0, 0x05, 0x00


	//----- nvinfo : EIATTR_KPARAM_INFO
	.align		4
.L_755:
        /*0048*/ 	.byte	0x04, 0x17
        /*004a*/ 	.short	(.L_757 - .L_756)
.L_756:
        /*004c*/ 	.word	0x00000000
        /*0050*/ 	.short	0x0002
        /*0052*/ 	.short	0x0020
        /*0054*/ 	.byte	0x00, 0xf0, 0x61, 0x00


	//----- nvinfo : EIATTR_KPARAM_INFO
	.align		4
.L_757:
        /*0058*/ 	.byte	0x04, 0x17
        /*005a*/ 	.short	(.L_759 - .L_758)
.L_758:
        /*005c*/ 	.word	0x00000000
        /*0060*/ 	.short	0x0001
        /*0062*/ 	.short	0x0008
        /*0064*/ 	.byte	0x00, 0xf0, 0x61, 0x00


	//----- nvinfo : EIATTR_KPARAM_INFO
	.align		4
.L_759:
        /*0068*/ 	.byte	0x04, 0x17
        /*006a*/ 	.short	(.L_761 - .L_760)
.L_760:
        /*006c*/ 	.word	0x00000000
        /*0070*/ 	.short	0x0000
        /*0072*/ 	.short	0x0000
        /*0074*/ 	.byte	0x00, 0xf0, 0x11, 0x00


	//----- nvinfo : EIATTR_SPARSE_MMA_MASK
	.align		4
.L_761:
        /*0078*/ 	.byte	0x03, 0x50
        /*007a*/ 	.short	0x0000


	//----- nvinfo : EIATTR_MAXREG_COUNT
	.align		4
        /*007c*/ 	.byte	0x03, 0x1b
        /*007e*/ 	.short	0x00ff


	//----- nvinfo : EIATTR_MERCURY_ISA_VERSION
	.align		4
        /*0080*/ 	.byte	0x03, 0x5f
        /*0082*/ 	.short	0x0101


	//----- nvinfo : EIATTR_VRC_CTA_INIT_COUNT
	.align		4
        /*0084*/ 	.byte	0x02, 0x4a
	.zero		1
	.zero		1


	//----- nvinfo : EIATTR_EXIT_INSTR_OFFSETS
	.align		4
        /*0088*/ 	.byte	0x04, 0x1c
        /*008a*/ 	.short	(.L_763 - .L_762)


	//   ....[0]....
.L_762:
        /*008c*/ 	.word	0x00000760


	//   ....[1]....
        /*0090*/ 	.word	0x000007b0


	//----- nvinfo : EIATTR_MAX_THREADS
	.align		4
.L_763:
        /*0094*/ 	.byte	0x04, 0x05
        /*0096*/ 	.short	(.L_765 - .L_764)
.L_764:
        /*0098*/ 	.word	0x00000080
        /*009c*/ 	.word	0x00000001
        /*00a0*/ 	.word	0x00000001


	//----- nvinfo : EIATTR_CRS_STACK_SIZE
	.align		4
.L_765:
        /*00a4*/ 	.byte	0x04, 0x1e
        /*00a6*/ 	.short	(.L_767 - .L_766)
.L_766:
        /*00a8*/ 	.word	0x00000000


	//----- nvinfo : EIATTR_CBANK_PARAM_SIZE
	.align		4
.L_767:
        /*00ac*/ 	.byte	0x03, 0x19
        /*00ae*/ 	.short	0x003c


	//----- nvinfo : EIATTR_PARAM_CBANK
	.align		4
        /*00b0*/ 	.byte	0x04, 0x0a
        /*00b2*/ 	.short	(.L_769 - .L_768)
	.align		4
.L_768:
        /*00b4*/ 	.word	index@(.nv.constant0._ZN2at6native27unrolled_elementwise_kernelIZZZNS0_66_GLOBAL__N__a0cfb035_28_ActivationHardswishKernel_cu_9e10b42f_293225hardswish_backward_kernelERNS_14TensorIteratorEENKUlvE_clEvENKUlvE0_clEvEUlffE_St5arrayIPcLm3EELi4E23TrivialOffsetCalculatorILi2EjESB_ILi1EjENS0_6memory15LoadWithoutCastENSE_16StoreWithoutCastEEEviT_T0_T2_T3_T4_T5_)
        /*00b8*/ 	.short	0x0380
        /*00ba*/ 	.short	0x003c


	//----- nvinfo : EIATTR_SW_WAR
	.align		4
.L_769:
        /*00bc*/ 	.byte	0x04, 0x36
        /*00be*/ 	.short	(.L_771 - .L_770)
.L_770:
        /*00c0*/ 	.word	0x00000008
.L_771:


//--------------------- .nv.info._ZN2at6native29vectorized_elementwise_kernelILi2EZZZNS0_66_GLOBAL__N__a0cfb035_28_ActivationHardswishKernel_cu_9e10b42f_293225hardswish_backward_kernelERNS_14TensorIteratorEENKUlvE_clEvENKUlvE0_clEvEUlffE_St5arrayIPcLm3EEEEviT0_T1_ --------------------------
	.section	.nv.info._ZN2at6native29vectorized_elementwise_kernelILi2EZZZNS0_66_GLOBAL__N__a0cfb035_28_ActivationHardswishKernel_cu_9e10b42f_293225hardswish_backward_kernelERNS_14TensorIteratorEENKUlvE_clEvENKUlvE0_clEvEUlffE_St5arrayIPcLm3EEEEviT0_T1_,"",@"SHT_CUDA_INFO"
	.sectionflags	@""
	.align	4


	//----- nvinfo : EIATTR_CUDA_API_VERSION
	.align		4
        /*0000*/ 	.byte	0x04, 0x37
        /*0002*/ 	.short	(.L_773 - .L_772)
.L_772:
        /*0004*/ 	.word	0x00000082


	//----- nvinfo : EIATTR_KPARAM_INFO
	.align		4
.L_773:
        /*0008*/ 	.byte	0x04, 0x17
        /*000a*/ 	.short	(.L_775 - .L_774)
.L_774:
        /*000c*/ 	.word	0x00000000
        /*0010*/ 	.short	0x0002
        /*0012*/ 	.short	0x0020
        /*0014*/ 	.byte	0x00, 0xf0, 0x61, 0x00


	//----- nvinfo : EIATTR_KPARAM_INFO
	.align		4
.L_775:
        /*0018*/ 	.byte	0x04, 0x17
        /*001a*/ 	.short	(.L_777 - .L_776)
.L_776:
        /*001c*/ 	.word	0x00000000
        /*0020*/ 	.short	0x0001
        /*0022*/ 	.short	0x0008
        /*0024*/ 	.byte	0x00, 0xf0, 0x61, 0x00


	//----- nvinfo : EIATTR_KPARAM_INFO
	.align		4
.L_777:
        /*0028*/ 	.byte	0x04, 0x17
        /*002a*/ 	.short	(.L_779 - .L_778)
.L_778:
        /*002c*/ 	.word	0x00000000
        /*0030*/ 	.short	0x0000
        /*0032*/ 	.short	0x0000
        /*0034*/ 	.byte	0x00, 0xf0, 0x11, 0x00


	//----- nvinfo : EIATTR_SPARSE_MMA_MASK
	.align		4
.L_779:
        /*0038*/ 	.byte	0x03, 0x50
        /*003a*/ 	.short	0x0000


	//----- nvinfo : EIATTR_MAXREG_COUNT
	.align		4
        /*003c*/ 	.byte	0x03, 0x1b
        /*003e*/ 	.short	0x00ff


	//----- nvinfo : EIATTR_MERCURY_ISA_VERSION
	.align		4
        /*0040*/ 	.byte	0x03, 0x5f
        /*0042*/ 	.short	0x0101


	//----- nvinfo : EIATTR_VRC_CTA_INIT_COUNT
	.align		4
        /*0044*/ 	.byte	0x02, 0x4a
	.zero		1
	.zero		1


	//----- nvinfo : EIATTR_EXIT_INSTR_OFFSETS
	.align		4
        /*0048*/ 	.byte	0x04, 0x1c
        /*004a*/ 	.short	(.L_781 - .L_780)


	//   ....[0]....
.L_780:
        /*004c*/ 	.word	0x00000fb0


	//   ....[1]....
        /*0050*/ 	.word	0x00001000


	//   ....[2]....
        /*0054*/ 	.word	0x00001670


	//----- nvinfo : EIATTR_MAX_THREADS
	.align		4
.L_781:
        /*0058*/ 	.byte	0x04, 0x05
        /*005a*/ 	.short	(.L_783 - .L_782)
.L_782:
        /*005c*/ 	.word	0x00000080
        /*0060*/ 	.word	0x00000001
        /*0064*/ 	.word	0x00000001


	//----- nvinfo : EIATTR_CRS_STACK_SIZE
	.align		4
.L_783:
        /*0068*/ 	.byte	0x04, 0x1e
        /*006a*/ 	.short	(.L_785 - .L_784)
.L_784:
        /*006c*/ 	.word	0x00000000


	//----- nvinfo : EIATTR_CBANK_PARAM_SIZE
	.align		4
.L_785:
        /*0070*/ 	.byte	0x03, 0x19
        /*0072*/ 	.short	0x0038


	//----- nvinfo : EIATTR_PARAM_CBANK
	.align		4
        /*0074*/ 	.byte	0x04, 0x0a
        /*0076*/ 	.short	(.L_787 - .L_786)
	.align		4
.L_786:
        /*0078*/ 	.word	index@(.nv.constant0._ZN2at6native29vectorized_elementwise_kernelILi2EZZZNS0_66_GLOBAL__N__a0cfb035_28_ActivationHardswishKernel_cu_9e10b42f_293225hardswish_backward_kernelERNS_14TensorIteratorEENKUlvE_clEvENKUlvE0_clEvEUlffE_St5arrayIPcLm3EEEEviT0_T1_)
        /*007c*/ 	.short	0x0380
        /*007e*/ 	.short	0x0038


	//----- nvinfo : EIATTR_SW_WAR
	.align		4
.L_787:
        /*0080*/ 	.byte	0x04, 0x36
        /*0082*/ 	.short	(.L_789 - .L_788)
.L_788:
        /*0084*/ 	.word	0x00000008
.L_789:


//--------------------- .nv.info._ZN2at6native29vectorized_elementwise_kernelILi4EZZZNS0_66_GLOBAL__N__a0cfb035_28_ActivationHardswishKernel_cu_9e10b42f_293225hardswish_backward_kernelERNS_14TensorIteratorEENKUlvE_clEvENKUlvE0_clEvEUlffE_St5arrayIPcLm3EEEEviT0_T1_ --------------------------
	.section	.nv.info._ZN2at6native29vectorized_elementwise_kernelILi4EZZZNS0_66_GLOBAL__N__a0cfb035_28_ActivationHardswishKernel_cu_9e10b42f_293225hardswish_backward_kernelERNS_14TensorIteratorEENKUlvE_clEvENKUlvE0_clEvEUlffE_St5arrayIPcLm3EEEEviT0_T1_,"",@"SHT_CUDA_INFO"
	.sectionflags	@""
	.align	4


	//----- nvinfo : EIATTR_CUDA_API_VERSION
	.align		4
        /*0000*/ 	.byte	0x04, 0x37
        /*0002*/ 	.short	(.L_791 - .L_790)
.L_790:
        /*0004*/ 	.word	0x00000082


	//----- nvinfo : EIATTR_KPARAM_INFO
	.align		4
.L_791:
        /*0008*/ 	.byte	0x04, 0x17
        /*000a*/ 	.short	(.L_793 - .L_792)
.L_792:
        /*000c*/ 	.word	0x00000000
        /*0010*/ 	.short	0x0002
        /*0012*/ 	.short	0x0020
        /*0014*/ 	.byte	0x00, 0xf0, 0x61, 0x00


	//----- nvinfo : EIATTR_KPARAM_INFO
	.align		4
.L_793:
        /*0018*/ 	.byte	0x04, 0x17
        /*001a*/ 	.short	(.L_795 - .L_794)
.L_794:
        /*001c*/ 	.word	0x00000000
        /*0020*/ 	.short	0x0001
        /*0022*/ 	.short	0x0008
        /*0024*/ 	.byte	0x00, 0xf0, 0x61, 0x00


	//----- nvinfo : EIATTR_KPARAM_INFO
	.align		4
.L_795:
        /*0028*/ 	.byte	0x04, 0x17
        /*002a*/ 	.short	(.L_797 - .L_796)
.L_796:
        /*002c*/ 	.word	0x00000000
        /*0030*/ 	.short	0x0000
        /*0032*/ 	.short	0x0000
        /*0034*/ 	.byte	0x00, 0xf0, 0x11, 0x00


	//----- nvinfo : EIATTR_SPARSE_MMA_MASK
	.align		4
.L_797:
        /*0038*/ 	.byte	0x03, 0x50
        /*003a*/ 	.short	0x0000


	//----- nvinfo : EIATTR_MAXREG_COUNT
	.align		4
        /*003c*/ 	.byte	0x03, 0x1b
        /*003e*/ 	.short	0x00ff


	//----- nvinfo : EIATTR_MERCURY_ISA_VERSION
	.align		4
        /*0040*/ 	.byte	0x03, 0x5f
        /*0042*/ 	.short	0x0101


	//----- nvinfo : EIATTR_VRC_CTA_INIT_COUNT
	.align		4
        /*0044*/ 	.byte	0x02, 0x4a
	.zero		1
	.zero		1


	//----- nvinfo : EIATTR_EXIT_INSTR_OFFSETS
	.align		4
        /*0048*/ 	.byte	0x04, 0x1c
        /*004a*/ 	.short	(.L_799 - .L_798)


	//   ....[0]....
.L_798:
        /*004c*/ 	.word	0x00000fb0


	//   ....[1]....
        /*0050*/ 	.word	0x00001000


	//   ....[2]....
        /*0054*/ 	.word	0x00001610


	//----- nvinfo : EIATTR_MAX_THREADS
	.align		4
.L_799:
        /*0058*/ 	.byte	0x04, 0x05
        /*005a*/ 	.short	(.L_801 - .L_800)
.L_800:
        /*005c*/ 	.word	0x00000080
        /*0060*/ 	.word	0x00000001
        /*0064*/ 	.word	0x00000001


	//----- nvinfo : EIATTR_CRS_STACK_SIZE
	.align		4
.L_801:
        /*0068*/ 	.byte	0x04, 0x1e
        /*006a*/ 	.short	(.L_803 - .L_802)
.L_802:
        /*006c*/ 	.word	0x00000000


	//----- nvinfo : EIATTR_CBANK_PARAM_SIZE
	.align		4
.L_803:
        /*0070*/ 	.byte	0x03, 0x19
        /*0072*/ 	.short	0x0038


	//----- nvinfo : EIATTR_PARAM_CBANK
	.align		4
        /*0074*/ 	.byte	0x04, 0x0a
        /*0076*/ 	.short	(.L_805 - .L_804)
	.align		4
.L_804:
        /*0078*/ 	.word	index@(.nv.constant0._ZN2at6native29vectorized_elementwise_kernelILi4EZZZNS0_66_GLOBAL__N__a0cfb035_28_ActivationHardswishKernel_cu_9e10b42f_293225hardswish_backward_kernelERNS_14TensorIteratorEENKUlvE_clEvENKUlvE0_clEvEUlffE_St5arrayIPcLm3EEEEviT0_T1_)
        /*007c*/ 	.short	0x0380
        /*007e*/ 	.short	0x0038


	//----- nvinfo : EIATTR_SW_WAR
	.align		4
.L_805:
        /*0080*/ 	.byte	0x04, 0x36
        /*0082*/ 	.short	(.L_807 - .L_806)
.L_806:
        /*0084*/ 	.word	0x00000008
.L_807:


//--------------------- .nv.info._ZN2at6native29vectorized_elementwise_kernelILi8EZZZNS0_66_GLOBAL__N__a0cfb035_28_ActivationHardswishKernel_cu_9e10b42f_293225hardswish_backward_kernelERNS_14TensorIteratorEENKUlvE_clEvENKUlvE0_clEvEUlffE_St5arrayIPcLm3EEEEviT0_T1_ --------------------------
	.section	.nv.info._ZN2at6native29vectorized_elementwise_kernelILi8EZZZNS0_66_GLOBAL__N__a0cfb035_28_ActivationHardswishKernel_cu_9e10b42f_293225hardswish_backward_kernelERNS_14TensorIteratorEENKUlvE_clEvENKUlvE0_clEvEUlffE_St5arrayIPcLm3EEEEviT0_T1_,"",@"SHT_CUDA_INFO"
	.sectionflags	@""
	.align	4


	//----- nvinfo : EIATTR_CUDA_API_VERSION
	.align		4
        /*0000*/ 	.byte	0x04, 0x37
        /*0002*/ 	.short	(.L_809 - .L_808)
.L_808:
        /*0004*/ 	.word	0x00000082


	//----- nvinfo : EIATTR_KPARAM_INFO
	.align		4
.L_809:
        /*0008*/ 	.byte	0x04, 0x17
        /*000a*/ 	.short	(.L_811 - .L_810)
.L_810:
        /*000c*/ 	.word	0x00000000
        /*0010*/ 	.short	0x0002
        /*0012*/ 	.short	0x0020
        /*0014*/ 	.byte	0x00, 0xf0, 0x61, 0x00


	//----- nvinfo : EIATTR_KPARAM_INFO
	.align		4
.L_811:
        /*0018*/ 	.byte	0x04, 0x17
        /*001a*/ 	.short	(.L_813 - .L_812)
.L_812:
        /*001c*/ 	.word	0x00000000
        /*0020*/ 	.short	0x0001
        /*0022*/ 	.short	0x0008
        /*0024*/ 	.byte	0x00, 0xf0, 0x61, 0x00


	//----- nvinfo : EIATTR_KPARAM_INFO
	.align		4
.L_813:
        /*0028*/ 	.byte	0x04, 0x17
        /*002a*/ 	.short	(.L_815 - .L_814)
.L_814:
        /*002c*/ 	.word	0x00000000
        /*0030*/ 	.short	0x0000
        /*0032*/ 	.short	0x0000
        /*0034*/ 	.byte	0x00, 0xf0, 0x11, 0x00


	//----- nvinfo : EIATTR_SPARSE_MMA_MASK
	.align		4
.L_815:
        /*0038*/ 	.byte	0x03, 0x50
        /*003a*/ 	.short	0x0000


	//----- nvinfo : EIATTR_MAXREG_COUNT
	.align		4
        /*003c*/ 	.byte	0x03, 0x1b
        /*003e*/ 	.short	0x00ff


	//----- nvinfo : EIATTR_MERCURY_ISA_VERSION
	.align		4
        /*0040*/ 	.byte	0x03, 0x5f
        /*0042*/ 	.short	0x0101


	//----- nvinfo : EIATTR_VRC_CTA_INIT_COUNT
	.align		4
        /*0044*/ 	.byte	0x02, 0x4a
	.zero		1
	.zero		1


	//----- nvinfo : EIATTR_EXIT_INSTR_OFFSETS
	.align		4
        /*0048*/ 	.byte	0x04, 0x1c
        /*004a*/ 	.short	(.L_817 - .L_816)


	//   ....[0]....
.L_816:
        /*004c*/ 	.word	0x00000fb0


	//   ....[1]....
        /*0050*/ 	.word	0x00001000


	//   ....[2]....
        /*0054*/ 	.word	0x000015e0


	//----- nvinfo : EIATTR_MAX_THREADS
	.align		4
.L_817:
        /*0058*/ 	.byte	0x04, 0x05
        /*005a*/ 	.short	(.L_819 - .L_818)
.L_818:
        /*005c*/ 	.word	0x00000080
        /*0060*/ 	.word	0x00000001
        /*0064*/ 	.word	0x00000001


	//----- nvinfo : EIATTR_CRS_STACK_SIZE
	.align		4
.L_819:
        /*0068*/ 	.byte	0x04, 0x1e
        /*006a*/ 	.short	(.L_821 - .L_820)
.L_820:
        /*006c*/ 	.word	0x00000000


	//----- nvinfo : EIATTR_CBANK_PARAM_SIZE
	.align		4
.L_821:
        /*0070*/ 	.byte	0x03, 0x19
        /*0072*/ 	.short	0x0038


	//----- nvinfo : EIATTR_PARAM_CBANK
	.align		4
        /*0074*/ 	.byte	0x04, 0x0a
        /*0076*/ 	.short	(.L_823 - .L_822)
	.align		4
.L_822:
        /*0078*/ 	.word	index@(.nv.constant0._ZN2at6native29vectorized_elementwise_kernelILi8EZZZNS0_66_GLOBAL__N__a0cfb035_28_ActivationHardswishKernel_cu_9e10b42f_293225hardswish_backward_kernelERNS_14TensorIteratorEENKUlvE_clEvENKUlvE0_clEvEUlffE_St5arrayIPcLm3EEEEviT0_T1_)
        /*007c*/ 	.short	0x0380
        /*007e*/ 	.short	0x0038


	//----- nvinfo : EIATTR_SW_WAR
	.align		4
.L_823:
        /*0080*/ 	.byte	0x04, 0x36
        /*0082*/ 	.short	(.L_825 - .L_824)
.L_824:
        /*0084*/ 	.word	0x00000008
.L_825:


//--------------------- .nv.info._ZN2at6native18elementwise_kernelILi128ELi4EZNS0_15gpu_kernel_implIZZZNS0_66_GLOBAL__N__a0cfb035_28_ActivationHardswishKernel_cu_9e10b42f_293225hardswish_backward_kernelERNS_14TensorIteratorEENKUlvE_clEvENKUlvE_clEvEUlddE_EEvRNS_18TensorIteratorBaseERKT_EUliE_EEviT1_ --------------------------
	.section	.nv.info._ZN2at6native18elementwise_kernelILi128ELi4EZNS0_15gpu_kernel_implIZZZNS0_66_GLOBAL__N__a0cfb035_28_ActivationHardswishKernel_cu_9e10b42f_293225hardswish_backward_kernelERNS_14TensorIteratorEENKUlvE_clEvENKUlvE_clEvEUlddE_EEvRNS_18TensorIteratorBaseERKT_EUliE_EEviT1_,"",@"SHT_CUDA_INFO"
	.sectionflags	@""
	.align	4


	//----- nvinfo : EIATTR_CUDA_API_VERSION
	.align		4
        /*0000*/ 	.byte	0x04, 0x37
        /*0002*/ 	.short	(.L_827 - .L_826)
.L_826:
        /*0004*/ 	.word	0x00000082


	//----- nvinfo : EIATTR_KPARAM_INFO
	.align		4
.L_827:
        /*0008*/ 	.byte	0x04, 0x17
        /*000a*/ 	.short	(.L_829 - .L_828)
.L_828:
        /*000c*/ 	.word	0x00000000
        /*0010*/ 	.short	0x0001
        /*0012*/ 	.short	0x0008
        /*0014*/ 	.byte	0x00, 0xf0, 0xc1, 0x0a


	//----- nvinfo : EIATTR_KPARAM_INFO
	.align		4
.L_829:
        /*0018*/ 	.byte	0x04, 0x17
        /*001a*/ 	.short	(.L_831 - .L_830)
.L_830:
        /*001c*/ 	.word	0x00000000
        /*0020*/ 	.short	0x0000
        /*0022*/ 	.short	0x0000
        /*0024*/ 	.byte	0x00, 0xf0, 0x11, 0x00


	//----- nvinfo : EIATTR_SPARSE_MMA_MASK
	.align		4
.L_831:
        /*0028*/ 	.byte	0x03, 0x50
        /*002a*/ 	.short	0x0000


	//----- nvinfo : EIATTR_MAXREG_COUNT
	.align		4
        /*002c*/ 	.byte	0x03, 0x1b
        /*002e*/ 	.short	0x0080


	//----- nvinfo : EIATTR_EXTERNS
	.align		4
        /*0030*/ 	.byte	0x04, 0x0f
        /*0032*/ 	.short	(.L_833 - .L_832)


	//   ....[0]....
	.align		4
.L_832:
        /*0034*/ 	.word	index@(__assertfail)


	//----- nvinfo : EIATTR_MERCURY_ISA_VERSION
	.align		4
.L_833:
        /*0038*/ 	.byte	0x03, 0x5f
        /*003a*/ 	.short	0x0101


	//----- nvinfo : EIATTR_VRC_CTA_INIT_COUNT
	.align		4
        /*003c*/ 	.byte	0x02, 0x4a
	.zero		1
	.zero		1


	//----- nvinfo : EIATTR_SYSCALL_OFFSETS
	.align		4
        /*0040*/ 	.byte	0x04, 0x46
        /*0042*/ 	.short	(.L_835 - .L_834)


	//   ....[0]....
.L_834:
        /*0044*/ 	.word	0x00002500


	//   ....[1]....
        /*0048*/ 	.word	0x000033f0


	//   ....[2]....
        /*004c*/ 	.word	0x00004680


	//   ....[3]....
        /*0050*/ 	.word	0x00006d10


	//   ....[4]....
        /*0054*/ 	.word	0x00007c00


	//   ....[5]....
        /*0058*/ 	.word	0x00008c10


	//   ....[6]....
        /*005c*/ 	.word	0x0000b450


	//   ....[7]....
        /*0060*/ 	.word	0x0000c340


	//   ....[8]....
        /*0064*/ 	.word	0x0000d350


	//   ....[9]....
        /*0068*/ 	.word	0x0000fba0


	//   ....[10]....
        /*006c*/ 	.word	0x00010a80


	//   ....[11]....
        /*0070*/ 	.word	0x00011a60


	//----- nvinfo : EIATTR_EXIT_INSTR_OFFSETS
	.align		4
.L_835:
        /*0074*/ 	.byte	0x04, 0x1c
        /*0076*/ 	.short	(.L_837 - .L_836)


	//   ....[0]....
.L_836:
        /*0078*/ 	.word	0x0000d6f0


	//   ....[1]....
        /*007c*/ 	.word	0x00010df0


	//   ....[2]....
        /*0080*/ 	.word	0x00010e30


	//   ....[3]....
        /*0084*/ 	.word	0x00010ec0


	//   ....[4]....
        /*0088*/ 	.word	0x00010ef0


	//   ....[5]....
        /*008c*/ 	.word	0x00010f20


	//   ....[6]....
        /*0090*/ 	.word	0x00010ff0


	//   ....[7]....
        /*0094*/ 	.word	0x00011070


	//   ....[8]....
        /*0098*/ 	.word	0x00011150


	//   ....[9]....
        /*009c*/ 	.word	0x000111e0


	//   ....[10]....
        /*00a0*/ 	.word	0x00011200


	//   ....[11]....
        /*00a4*/ 	.word	0x000112d0


	//   ....[12]....
        /*00a8*/ 	.word	0x00011480


	//   ....[13]....
        /*00ac*/ 	.word	0x00011630


	//   ....[14]....
        /*00b0*/ 	.word	0x000117d0


	//   ....[15]....
        /*00b4*/ 	.word	0x00011800


	//   ....[16]....
        /*00b8*/ 	.word	0x00011830


	//   ....[17]....
        /*00bc*/ 	.word	0x000118d0


	//   ....[18]....
        /*00c0*/ 	.word	0x00011900


	//   ....[19]....
        /*00c4*/ 	.word	0x00011a70


	//   ....[20]....
        /*00c8*/ 	.word	0x00011bc0


	//   ....[21]....
        /*00cc*/ 	.word	0x00011d40


	//   ....[22]....
        /*00d0*/ 	.word	0x00011dc0


	//----- nvinfo : EIATTR_MAX_THREADS
	.align		4
.L_837:
        /*00d4*/ 	.byte	0x04, 0x05
        /*00d6*/ 	.short	(.L_839 - .L_838)
.L_838:
        /*00d8*/ 	.word	0x00000080
        /*00dc*/ 	.word	0x00000001
        /*00e0*/ 	.word	0x00000001


	//----- nvinfo : EIATTR_CRS_STACK_SIZE
	.align		4
.L_839:
        /*00e4*/ 	.byte	0x04, 0x1e
        /*00e6*/ 	.short	(.L_841 - .L_840)
.L_840:
        /*00e8*/ 	.word	0x00000000


	//----- nvinfo : EIATTR_CBANK_PARAM_SIZE
	.align		4
.L_841:
        /*00ec*/ 	.byte	0x03, 0x19
        /*00ee*/ 	.short	0x02b8


	//----- nvinfo : EIATTR_PARAM_CBANK
	.align		4
        /*00f0*/ 	.byte	0x04, 0x0a
        /*00f2*/ 	.short	(.L_843 - .L_842)
	.align		4
.L_842:
        /*00f4*/ 	.word	index@(.nv.constant0._ZN2at6native18elementwise_kernelILi128ELi4EZNS0_15gpu_kernel_implIZZZNS0_66_GLOBAL__N__a0cfb035_28_ActivationHardswishKernel_cu_9e10b42f_293225hardswish_backward_kernelERNS_14TensorIteratorEENKUlvE_clEvENKUlvE_clEvEUlddE_EEvRNS_18TensorIteratorBaseERKT_EUliE_EEviT1_)
        /*00f8*/ 	.short	0x0380
        /*00fa*/ 	.short	0x02b8


	//----- nvinfo : EIATTR_SW_WAR
	.align		4
.L_843:
        /*00fc*/ 	.byte	0x04, 0x36
        /*00fe*/ 	.short	(.L_845 - .L_844)
.L_844:
        /*0100*/ 	.word	0x00000008
.L_845:


//--------------------- .nv.info._ZN2at6native27unrolled_elementwise_kernelIZZZNS0_66_GLOBAL__N__a0cfb035_28_ActivationHardswishKernel_cu_9e10b42f_293225hardswish_backward_kernelERNS_14TensorIteratorEENKUlvE_clEvENKUlvE_clEvEUlddE_St5arrayIPcLm3EELi4E23TrivialOffsetCalculatorILi2EjESB_ILi1EjENS0_6memory12LoadWithCastILi2EEENSE_13StoreWithCastILi1EEEEEviT_T0_T2_T3_T4_T5_ --------------------------
	.section	.nv.info._ZN2at6native27unrolled_elementwise_kernelIZZZNS0_66_GLOBAL__N__a0cfb035_28_ActivationHardswishKernel_cu_9e10b42f_293225hardswish_backward_kernelERNS_14TensorIteratorEENKUlvE_clEvENKUlvE_clEvEUlddE_St5arrayIPcLm3EELi4E23TrivialOffsetCalculatorILi2EjESB_ILi1EjENS0_6memory12LoadWithCastILi2EEENSE_13StoreWithCastILi1EEEEEviT_T0_T2_T3_T4_T5_,"",@"SHT_CUDA_INFO"
	.sectionflags	@""
	.align	4


	//----- nvinfo : EIATTR_CUDA_API_VERSION
	.align		4
        /*0000*/ 	.byte	0x04, 0x37
        /*0002*/ 	.short	(.L_847 - .L_846)
.L_846:
        /*0004*/ 	.word	0x00000082


	//----- nvinfo : EIATTR_KPARAM_INFO
	.align		4
.L_847:
        /*0008*/ 	.byte	0x04, 0x17
        /*000a*/ 	.short	(.L_849 - .L_848)
.L_848:
        /*000c*/ 	.word	0x00000000
        /*0010*/ 	.short	0x0006
        /*0012*/ 	.short	0x0058
        /*0014*/ 	.byte	0x00, 0xf0, 0x21, 0x00


	//----- nvinfo : EIATTR_KPARAM_INFO
	.align		4
.L_849:
        /*0018*/ 	.byte	0x04, 0x17
        /*001a*/ 	.short	(.L_851 - .L_850)
.L_850:
        /*001c*/ 	.word	0x00000000
        /*0020*/ 	.short	0x0005
        /*0022*/ 	.short	0x004c
        /*0024*/ 	.byte	0x00, 0xf0, 0x31, 0x00


	//----- nvinfo : EIATTR_KPARAM_INFO
	.align		4
.L_851:
        /*0028*/ 	.byte	0x04, 0x17
        /*002a*/ 	.short	(.L_853 - .L_852)
.L_852:
        /*002c*/ 	.word	0x00000000
        /*0030*/ 	.short	0x0004
        /*0032*/ 	.short	0x0049
        /*0034*/ 	.byte	0x00, 0xf0, 0x05, 0x00


	//----- nvinfo : EIATTR_KPARAM_INFO
	.align		4
.L_853:
        /*0038*/ 	.byte	0x04, 0x17
        /*003a*/ 	.short	(.L_855 - .L_854)
.L_854:
        /*003c*/ 	.word	0x00000000
        /*0040*/ 	.short	0x0003
        /*0042*/ 	.short	0x0048
        /*0044*/ 	.byte	0x00, 0xf0, 0x05, 0x00


	//----- nvinfo : EIATTR_KPARAM_INFO
	.align		4
.L_855:
        /*0048*/ 	.byte	0x04, 0x17
        /*004a*/ 	.short	(.L_857 - .L_856)
.L_856:
        /*004c*/ 	.word	0x00000000
        /*0050*/ 	.short	0x0002
        /*0052*/ 	.short	0x0030
        /*0054*/ 	.byte	0x00, 0xf0, 0x61, 0x00


	//----- nvinfo : EIATTR_KPARAM_INFO
	.align		4
.L_857:
        /*0058*/ 	.byte	0x04, 0x17
        /*005a*/ 	.short	(.L_859 - .L_858)
.L_858:
        /*005c*/ 	.word	0x00000000
        /*0060*/ 	.short	0x0001
        /*0062*/ 	.short	0x0008
        /*0064*/ 	.byte	0x00, 0xf0, 0xa1, 0x00


	//----- nvinfo : EIATTR_KPARAM_INFO
	.align		4
.L_859:
        /*0068*/ 	.byte	0x04, 0x17
        /*006a*/ 	.short	(.L_861 - .L_860)
.L_860:
        /*006c*/ 	.word	0x00000000
        /*0070*/ 	.short	0x0000
        /*0072*/ 	.short	0x0000
        /*0074*/ 	.byte	0x00, 0xf0, 0x11, 0x00


	//----- nvinfo : EIATTR_SPARSE_MMA_MASK
	.align		4
.L_861:
        /*0078*/ 	.byte	0x03, 0x50
        /*007a*/ 	.short	0x0000


	//----- nvinfo : EIATTR_MAXREG_COUNT
	.align		4
        /*007c*/ 	.byte	0x03, 0x1b
        /*007e*/ 	.short	0x00ff


	//----- nvinfo : EIATTR_EXTERNS
	.align		4
        /*0080*/ 	.byte	0x04, 0x0f
        /*0082*/ 	.short	(.L_863 - .L_862)


	//   ....[0]....
	.align		4
.L_862:
        /*0084*/ 	.word	index@(__assertfail)


	//----- nvinfo : EIATTR_MERCURY_ISA_VERSION
	.align		4
.L_863:
        /*0088*/ 	.byte	0x03, 0x5f
        /*008a*/ 	.short	0x0101


	//----- nvinfo : EIATTR_VRC_CTA_INIT_COUNT
	.align		4
        /*008c*/ 	.byte	0x02, 0x4a
	.zero		1
	.zero		1


	//----- nvinfo : EIATTR_SYSCALL_OFFSETS
	.align		4
        /*0090*/ 	.byte	0x04, 0x46
        /*0092*/ 	.short	(.L_865 - .L_864)


	//   ....[0]....
.L_864:
        /*0094*/ 	.word	0x00000ea0


	//   ....[1]....
        /*0098*/ 	.word	0x00001da0


	//   ....[2]....
        /*009c*/ 	.word	0x00002de0


	//   ....[3]....
        /*00a0*/ 	.word	0x00003ce0


	//   ....[4]....
        /*00a4*/ 	.word	0x00004c60


	//   ....[5]....
        /*00a8*/ 	.word	0x00005b60


	//   ....[6]....
        /*00ac*/ 	.word	0x00006ae0


	//   ....[7]....
        /*00b0*/ 	.word	0x000079b0


	//   ....[8]....
        /*00b4*/ 	.word	0x00009520


	//   ....[9]....
        /*00b8*/ 	.word	0x0000a4f0


	//   ....[10]....
        /*00bc*/ 	.word	0x0000b650


	//   ....[11]....
        /*00c0*/ 	.word	0x0000c7a0


	//----- nvinfo : EIATTR_EXIT_INSTR_OFFSETS
	.align		4
.L_865:
        /*00c4*/ 	.byte	0x04, 0x1c
        /*00c6*/ 	.short	(.L_867 - .L_866)


	//   ....[0]....
.L_866:
        /*00c8*/ 	.word	0x0000b9e0


	//   ....[1]....
        /*00cc*/ 	.word	0x0000bb30


	//   ....[2]....
        /*00d0*/ 	.word	0x0000bb70


	//   ....[3]....
        /*00d4*/ 	.word	0x0000bc00


	//   ....[4]....
        /*00d8*/ 	.word	0x0000bc30


	//   ....[5]....
        /*00dc*/ 	.word	0x0000bc60


	//   ....[6]....
        /*00e0*/ 	.word	0x0000bd30


	//   ....[7]....
        /*00e4*/ 	.word	0x0000bdb0


	//   ....[8]....
        /*00e8*/ 	.word	0x0000be90


	//   ....[9]....
        /*00ec*/ 	.word	0x0000bf20


	//   ....[10]....
        /*00f0*/ 	.word	0x0000bf40


	//   ....[11]....
        /*00f4*/ 	.word	0x0000c010


	//   ....[12]....
        /*00f8*/ 	.word	0x0000c1c0


	//   ....[13]....
        /*00fc*/ 	.word	0x0000c370


	//   ....[14]....
        /*0100*/ 	.word	0x0000c510


	//   ....[15]....
        /*0104*/ 	.word	0x0000c540


	//   ....[16]....
        /*0108*/ 	.word	0x0000c570


	//   ....[17]....
        /*010c*/ 	.word	0x0000c610


	//   ....[18]....
        /*0110*/ 	.word	0x0000c640


	//   ....[19]....
        /*0114*/ 	.word	0x0000c7b0


	//   ....[20]....
        /*0118*/ 	.word	0x0000c900


	//   ....[21]....
        /*011c*/ 	.word	0x0000ca80


	//   ....[22]....
        /*0120*/ 	.word	0x0000cb00


	//----- nvinfo : EIATTR_MAX_THREADS
	.align		4
.L_867:
        /*0124*/ 	.byte	0x04, 0x05
        /*0126*/ 	.short	(.L_869 - .L_868)
.L_868:
        /*0128*/ 	.word	0x00000080
        /*012c*/ 	.word	0x00000001
        /*0130*/ 	.word	0x00000001


	//----- nvinfo : EIATTR_CRS_STACK_SIZE
	.align		4
.L_869:
        /*0134*/ 	.byte	0x04, 0x1e
        /*0136*/ 	.short	(.L_871 - .L_870)
.L_870:
        /*0138*/ 	.word	0x00000000


	//----- nvinfo : EIATTR_CBANK_PARAM_SIZE
	.align		4
.L_871:
        /*013c*/ 	.byte	0x03, 0x19
        /*013e*/ 	.short	0x0060


	//----- nvinfo : EIATTR_PARAM_CBANK
	.align		4
        /*0140*/ 	.byte	0x04, 0x0a
        /*0142*/ 	.short	(.L_873 - .L_872)
	.align		4
.L_872:
        /*0144*/ 	.word	index@(.nv.constant0._ZN2at6native27unrolled_elementwise_kernelIZZZNS0_66_GLOBAL__N__a0cfb035_28_ActivationHardswishKernel_cu_9e10b42f_293225hardswish_backward_kernelERNS_14TensorIteratorEENKUlvE_clEvENKUlvE_clEvEUlddE_St5arrayIPcLm3EELi4E23TrivialOffsetCalculatorILi2EjESB_ILi1EjENS0_6memory12LoadWithCastILi2EEENSE_13StoreWithCastILi1EEEEEviT_T0_T2_T3_T4_T5_)
        /*0148*/ 	.short	0x0380
        /*014a*/ 	.short	0x0060


	//----- nvinfo : EIATTR_SW_WAR
	.align		4
.L_873:
        /*014c*/ 	.byte	0x04, 0x36
        /*014e*/ 	.short	(.L_875 - .L_874)
.L_874:
        /*0150*/ 	.word	0x00000008
.L_875:


//--------------------- .nv.info._ZN2at6native18elementwise_kernelILi128ELi2EZNS0_22gpu_kernel_impl_nocastIZZZNS0_66_GLOBAL__N__a0cfb035_28_ActivationHardswishKernel_cu_9e10b42f_293225hardswish_backward_kernelERNS_14TensorIteratorEENKUlvE_clEvENKUlvE_clEvEUlddE_EEvRNS_18TensorIteratorBaseERKT_EUliE_EEviT1_ --------------------------
	.section	.nv.info._ZN2at6native18elementwise_kernelILi128ELi2EZNS0_22gpu_kernel_impl_nocastIZZZNS0_66_GLOBAL__N__a0cfb035_28_ActivationHardswishKernel_cu_9e10b42f_293225hardswish_backward_kernelERNS_14TensorIteratorEENKUlvE_clEvENKUlvE_clEvEUlddE_EEvRNS_18TensorIteratorBaseERKT_EUliE_EEviT1_,"",@"SHT_CUDA_INFO"
	.sectionflags	@""
	.align	4


	//----- nvinfo : EIATTR_CUDA_API_VERSION
	.align		4
        /*0000*/ 	.byte	0x04, 0x37
        /*0002*/ 	.short	(.L_877 - .L_876)
.L_876:
        /*0004*/ 	.word	0x00000082


	//----- nvinfo : EIATTR_KPARAM_INFO
	.align		4
.L_877:
        /*0008*/ 	.byte	0x04, 0x17
        /*000a*/ 	.short	(.L_879 - .L_878)
.L_878:
        /*000c*/ 	.word	0x00000000
        /*0010*/ 	.short	0x0001
        /*0012*/ 	.short	0x0008
        /*0014*/ 	.byte	0x00, 0xf0, 0xa1, 0x0a


	//----- nvinfo : EIATTR_KPARAM_INFO
	.align		4
.L_879:
        /*0018*/ 	.byte	0x04, 0x17
        /*001a*/ 	.short	(.L_881 - .L_880)
.L_880:
        /*001c*/ 	.word	0x00000000
        /*0020*/ 	.short	0x0000
        /*0022*/ 	.short	0x0000
        /*0024*/ 	.byte	0x00, 0xf0, 0x11, 0x00


	//----- nvinfo : EIATTR_SPARSE_MMA_MASK
	.align		4
.L_881:
        /*0028*/ 	.byte	0x03, 0x50
        /*002a*/ 	.short	0x0000


	//----- nvinfo : EIATTR_MAXREG_COUNT
	.align		4
        /*002c*/ 	.byte	0x03, 0x1b
        /*002e*/ 	.short	0x0080


	//----- nvinfo : EIATTR_MERCURY_ISA_VERSION
	.align		4
        /*0030*/ 	.byte	0x03, 0x5f
        /*0032*/ 	.short	0x0101


	//----- nvinfo : EIATTR_VRC_CTA_INIT_COUNT
	.align		4
        /*0034*/ 	.byte	0x02, 0x4a
	.zero		1
	.zero		1


	//----- nvinfo : EIATTR_EXIT_INSTR_OFFSETS
	.align		4
        /*0038*/ 	.byte	0x04, 0x1c
        /*003a*/ 	.short	(.L_883 - .L_882)


	//   ....[0]....
.L_882:
        /*003c*/ 	.word	0x00000340


	//   ....[1]....
        /*0040*/ 	.word	0x00000560


	//   ....[2]....
        /*0044*/ 	.word	0x00001e80


	//   ....[3]....
        /*0048*/ 	.word	0x000036f0


	//----- nvinfo : EIATTR_MAX_THREADS
	.align		4
.L_883:
        /*004c*/ 	.byte	0x04, 0x05
        /*004e*/ 	.short	(.L_885 - .L_884)
.L_884:
        /*0050*/ 	.word	0x00000080
        /*0054*/ 	.word	0x00000001
        /*0058*/ 	.word	0x00000001


	//----- nvinfo : EIATTR_CRS_STACK_SIZE
	.align		4
.L_885:
        /*005c*/ 	.byte	0x04, 0x1e
        /*005e*/ 	.short	(.L_887 - .L_886)
.L_886:
        /*0060*/ 	.word	0x00000000


	//----- nvinfo : EIATTR_CBANK_PARAM_SIZE
	.align		4
.L_887:
        /*0064*/ 	.byte	0x03, 0x19
        /*0066*/ 	.short	0x02b0


	//----- nvinfo : EIATTR_PARAM_CBANK
	.align		4
        /*0068*/ 	.byte	0x04, 0x0a
        /*006a*/ 	.short	(.L_889 - .L_888)
	.align		4
.L_888:
        /*006c*/ 	.word	index@(.nv.constant0._ZN2at6native18elementwise_kernelILi128ELi2EZNS0_22gpu_kernel_impl_nocastIZZZNS0_66_GLOBAL__N__a0cfb035_28_ActivationHardswishKernel_cu_9e10b42f_293225hardswish_backward_kernelERNS_14TensorIteratorEENKUlvE_clEvENKUlvE_clEvEUlddE_EEvRNS_18TensorIteratorBaseERKT_EUliE_EEviT1_)
        /*0070*/ 	.short	0x0380
        /*0072*/ 	.short	0x02b0


	//----- nvinfo : EIATTR_SW_WAR
	.align		4
.L_889:
        /*0074*/ 	.byte	0x04, 0x36
        /*0076*/ 	.short	(.L_891 - .L_890)
.L_890:
        /*0078*/ 	.word	0x00000008
.L_891:


//--------------------- .nv.info._ZN2at6native27unrolled_elementwise_kernelIZZZNS0_66_GLOBAL__N__a0cfb035_28_ActivationHardswishKernel_cu_9e10b42f_293225hardswish_backward_kernelERNS_14TensorIteratorEENKUlvE_clEvENKUlvE_clEvEUlddE_St5arrayIPcLm3EELi4E23TrivialOffsetCalculatorILi2EjESB_ILi1EjENS0_6memory15LoadWithoutCastENSE_16StoreWithoutCastEEEviT_T0_T2_T3_T4_T5_ --------------------------
	.section	.nv.info._ZN2at6native27unrolled_elementwise_kernelIZZZNS0_66_GLOBAL__N__a0cfb035_28_ActivationHardswishKernel_cu_9e10b42f_293225hardswish_backward_kernelERNS_14TensorIteratorEENKUlvE_clEvENKUlvE_clEvEUlddE_St5arrayIPcLm3EELi4E23TrivialOffsetCalculatorILi2EjESB_ILi1EjENS0_6memory15LoadWithoutCastENSE_16StoreWithoutCastEEEviT_T0_T2_T3_T4_T5_,"",@"SHT_CUDA_INFO"
	.sectionflags	@""
	.align	4


	//----- nvinfo : EIATTR_CUDA_API_VERSION
	.align		4
        /*0000*/ 	.byte	0x04, 0x37
        /*0002*/ 	.short	(.L_893 - .L_892)
.L_892:
        /*0004*/ 	.word	0x00000082


	//----- nvinfo : EIATTR_KPARAM_INFO
	.align		4
.L_893:
        /*0008*/ 	.byte	0x04, 0x17
        /*000a*/ 	.short	(.L_895 - .L_894)
.L_894:
        /*000c*/ 	.word	0x00000000
        /*0010*/ 	.short	0x0006
        /*0012*/ 	.short	0x004b
        /*0014*/ 	.byte	0x00, 0xf0, 0x05, 0x00


	//----- nvinfo : EIATTR_KPARAM_INFO
	.align		4
.L_895:
        /*0018*/ 	.byte	0x04, 0x17
        /*001a*/ 	.short	(.L_897 - .L_896)
.L_896:
        /*001c*/ 	.word	0x00000000
        /*0020*/ 	.short	0x0005
        /*0022*/ 	.short	0x004a
        /*0024*/ 	.byte	0x00, 0xf0, 0x05, 0x00


	//----- nvinfo : EIATTR_KPARAM_INFO
	.align		4
.L_897:
        /*0028*/ 	.byte	0x04, 0x17
        /*002a*/ 	.short	(.L_899 - .L_898)
.L_898:
        /*002c*/ 	.word	0x00000000
        /*0030*/ 	.short	0x0004
        /*0032*/ 	.short	0x0049
        /*0034*/ 	.byte	0x00, 0xf0, 0x05, 0x00


	//----- nvinfo : EIATTR_KPARAM_INFO
	.align		4
.L_899:
        /*0038*/ 	.byte	0x04, 0x17
        /*003a*/ 	.short	(.L_901 - .L_900)
.L_900:
        /*003c*/ 	.word	0x00000000
        /*0040*/ 	.short	0x0003
        /*0042*/ 	.short	0x0048
        /*0044*/ 	.byte	0x00, 0xf0, 0x05, 0x00


	//----- nvinfo : EIATTR_KPARAM_INFO
	.align		4
.L_901:
        /*0048*/ 	.byte	0x04, 0x17
        /*004a*/ 	.short	(.L_903 - .L_902)
.L_902:
        /*004c*/ 	.word	0x00000000
        /*0050*/ 	.short	0x0002
        /*0052*/ 	.short	0x0030
        /*0054*/ 	.byte	0x00, 0xf0, 0x61, 0x00


	//----- nvinfo : EIATTR_KPARAM_INFO
	.align		4
.L_903:
        /*0058*/ 	.byte	0x04, 0x17
        /*005a*/ 	.short	(.L_905 - .L_904)
.L_904:
        /*005c*/ 	.word	0x00000000
        /*0060*/ 	.short	0x0001
        /*0062*/ 	.short	0x0008
        /*0064*/ 	.byte	0x00, 0xf0, 0xa1, 0x00


	//----- nvinfo : EIATTR_KPARAM_INFO
	.align		4
.L_905:
        /*0068*/ 	.byte	0x04, 0x17
        /*006a*/ 	.short	(.L_907 - .L_906)
.L_906:
        /*006c*/ 	.word	0x00000000
        /*0070*/ 	.short	0x0000
        /*0072*/ 	.short	0x0000
        /*0074*/ 	.byte	0x00, 0xf0, 0x11, 0x00


	//----- nvinfo : EIATTR_SPARSE_MMA_MASK
	.align		4
.L_907:
        /*0078*/ 	.byte	0x03, 0x50
        /*007a*/ 	.short	0x0000


	//----- nvinfo : EIATTR_MAXREG_COUNT
	.align		4
        /*007c*/ 	.byte	0x03, 0x1b
        /*007e*/ 	.short	0x00ff


	//----- nvinfo : EIATTR_MERCURY_ISA_VERSION
	.align		4
        /*0080*/ 	.byte	0x03, 0x5f
        /*0082*/ 	.short	0x0101


	//----- nvinfo : EIATTR_VRC_CTA_INIT_COUNT
	.align		4
        /*0084*/ 	.byte	0x02, 0x4a
	.zero		1
	.zero		1


	//----- nvinfo : EIATTR_EXIT_INSTR_OFFSETS
	.align		4
        /*0088*/ 	.byte	0x04, 0x1c
        /*008a*/ 	.short	(.L_909 - .L_908)


	//   ....[0]....
.L_908:
        /*008c*/ 	.word	0x00000e60


	//   ....[1]....
        /*0090*/ 	.word	0x00000eb0


	//----- nvinfo : EIATTR_MAX_THREADS
	.align		4
.L_909:
        /*0094*/ 	.byte	0x04, 0x05
        /*0096*/ 	.short	(.L_911 - .L_910)
.L_910:
        /*0098*/ 	.word	0x00000080
        /*009c*/ 	.word	0x00000001
        /*00a0*/ 	.word	0x00000001


	//----- nvinfo : EIATTR_CRS_STACK_SIZE
	.align		4
.L_911:
        /*00a4*/ 	.byte	0x04, 0x1e
        /*00a6*/ 	.short	(.L_913 - .L_912)
.L_912:
        /*00a8*/ 	.word	0x00000000


	//----- nvinfo : EIATTR_CBANK_PARAM_SIZE
	.align		4
.L_913:
        /*00ac*/ 	.byte	0x03, 0x19
        /*00ae*/ 	.short	0x004c


	//----- nvinfo : EIATTR_PARAM_CBANK
	.align		4
        /*00b0*/ 	.byte	0x04, 0x0a
        /*00b2*/ 	.short	(.L_915 - .L_914)
	.align		4
.L_914:
        /*00b4*/ 	.word	index@(.nv.constant0._ZN2at6native27unrolled_elementwise_kernelIZZZNS0_66_GLOBAL__N__a0cfb035_28_ActivationHardswishKernel_cu_9e10b42f_293225hardswish_backward_kernelERNS_14TensorIteratorEENKUlvE_clEvENKUlvE_clEvEUlddE_St5arrayIPcLm3EELi4E23TrivialOffsetCalculatorILi2EjESB_ILi1EjENS0_6memory15LoadWithoutCastENSE_16StoreWithoutCastEEEviT_T0_T2_T3_T4_T5_)
        /*00b8*/ 	.short	0x0380
        /*00ba*/ 	.short	0x004c


	//----- nvinfo : EIATTR_SW_WAR
	.align		4
.L_915:
        /*00bc*/ 	.byte	0x04, 0x36
        /*00be*/ 	.short	(.L_917 - .L_916)
.L_916:
        /*00c0*/ 	.word	0x00000008
.L_917:


//--------------------- .nv.info._ZN2at6native29vectorized_elementwise_kernelILi2EZZZNS0_66_GLOBAL__N__a0cfb035_28_ActivationHardswishKernel_cu_9e10b42f_293225hardswish_backward_kernelERNS_14TensorIteratorEENKUlvE_clEvENKUlvE_clEvEUlddE_St5arrayIPcLm3EEEEviT0_T1_ --------------------------
	.section	.nv.info._ZN2at6native29vectorized_elementwise_kernelILi2EZZZNS0_66_GLOBAL__N__a0cfb035_28_ActivationHardswishKernel_cu_9e10b42f_293225hardswish_backward_kernelERNS_14TensorIteratorEENKUlvE_clEvENKUlvE_clEvEUlddE_St5arrayIPcLm3EEEEviT0_T1_,"",@"SHT_CUDA_INFO"
	.sectionflags	@""
	.align	4


	//----- nvinfo : EIATTR_CUDA_API_VERSION
	.align		4
        /*0000*/ 	.byte	0x04, 0x37
        /*0002*/ 	.short	(.L_919 - .L_918)
.L_918:
        /*0004*/ 	.word	0x00000082


	//----- nvinfo : EIATTR_KPARAM_INFO
	.align		4
.L_919:
        /*0008*/ 	.byte	0x04, 0x17
        /*000a*/ 	.short	(.L_921 - .L_920)
.L_920:
        /*000c*/ 	.word	0x00000000
        /*0010*/ 	.short	0x0002
        /*0012*/ 	.short	0x0030
        /*0014*/ 	.byte	0x00, 0xf0, 0x61, 0x00


	//----- nvinfo : EIATTR_KPARAM_INFO
	.align		4
.L_921:
        /*0018*/ 	.byte	0x04, 0x17
        /*001a*/ 	.short	(.L_923 - .L_922)
.L_922:
        /*001c*/ 	.word	0x00000000
        /*0020*/ 	.short	0x0001
        /*0022*/ 	.short	0x0008
        /*0024*/ 	.byte	0x00, 0xf0, 0xa1, 0x00


	//----- nvinfo : EIATTR_KPARAM_INFO
	.align		4
.L_923:
        /*0028*/ 	.byte	0x04, 0x17
        /*002a*/ 	.short	(.L_925 - .L_924)
.L_924:
        /*002c*/ 	.word	0x00000000
        /*0030*/ 	.short	0x0000
        /*0032*/ 	.short	0x0000
        /*0034*/ 	.byte	0x00, 0xf0, 0x11, 0x00


	//----- nvinfo : EIATTR_SPARSE_MMA_MASK
	.align		4
.L_925:
        /*0038*/ 	.byte	0x03, 0x50
        /*003a*/ 	.short	0x0000


	//----- nvinfo : EIATTR_MAXREG_COUNT
	.align		4
        /*003c*/ 	.byte	0x03, 0x1b
        /*003e*/ 	.short	0x00ff


	//----- nvinfo : EIATTR_MERCURY_ISA_VERSION
	.align		4
        /*0040*/ 	.byte	0x03, 0x5f
        /*0042*/ 	.short	0x0101


	//----- nvinfo : EIATTR_VRC_CTA_INIT_COUNT
	.align		4
        /*0044*/ 	.byte	0x02, 0x4a
	.zero		1
	.zero		1


	//----- nvinfo : EIATTR_EXIT_INSTR_OFFSETS
	.align		4
        /*0048*/ 	.byte	0x04, 0x1c
        /*004a*/ 	.short	(.L_927 - .L_926)


	//   ....[0]....
.L_926:
        /*004c*/ 	.word	0x00001c50


	//   ....[1]....
        /*0050*/ 	.word	0x00001ca0


	//   ....[2]....
        /*0054*/ 	.word	0x00002ed0


	//----- nvinfo : EIATTR_MAX_THREADS
	.align		4
.L_927:
        /*0058*/ 	.byte	0x04, 0x05
        /*005a*/ 	.short	(.L_929 - .L_928)
.L_928:
        /*005c*/ 	.word	0x00000080
        /*0060*/ 	.word	0x00000001
        /*0064*/ 	.word	0x00000001


	//----- nvinfo : EIATTR_CRS_STACK_SIZE
	.align		4
.L_929:
        /*0068*/ 	.byte	0x04, 0x1e
        /*006a*/ 	.short	(.L_931 - .L_930)
.L_930:
        /*006c*/ 	.word	0x00000000


	//----- nvinfo : EIATTR_CBANK_PARAM_SIZE
	.align		4
.L_931:
        /*0070*/ 	.byte	0x03, 0x19
        /*0072*/ 	.short	0x0048


	//----- nvinfo : EIATTR_PARAM_CBANK
	.align		4
        /*0074*/ 	.byte	0x04, 0x0a
        /*0076*/ 	.short	(.L_933 - .L_932)
	.align		4
.L_932:
        /*0078*/ 	.word	index@(.nv.constant0._ZN2at6native29vectorized_elementwise_kernelILi2EZZZNS0_66_GLOBAL__N__a0cfb035_28_ActivationHardswishKernel_cu_9e10b42f_293225hardswish_backward_kernelERNS_14TensorIteratorEENKUlvE_clEvENKUlvE_clEvEUlddE_St5arrayIPcLm3EEEEviT0_T1_)
        /*007c*/ 	.short	0x0380
        /*007e*/ 	.short	0x0048


	//----- nvinfo : EIATTR_SW_WAR
	.align		4
.L_933:
        /*0080*/ 	.byte	0x04, 0x36
        /*0082*/ 	.short	(.L_935 - .L_934)
.L_934:
        /*0084*/ 	.word	0x00000008
.L_935:


//--------------------- .nv.info._ZN2at6native29vectorized_elementwise_kernelILi4EZZZNS0_66_GLOBAL__N__a0cfb035_28_ActivationHardswishKernel_cu_9e10b42f_293225hardswish_backward_kernelERNS_14TensorIteratorEENKUlvE_clEvENKUlvE_clEvEUlddE_St5arrayIPcLm3EEEEviT0_T1_ --------------------------
	.section	.nv.info._ZN2at6native29vectorized_elementwise_kernelILi4EZZZNS0_66_GLOBAL__N__a0cfb035_28_ActivationHardswishKernel_cu_9e10b42f_293225hardswish_backward_kernelERNS_14TensorIteratorEENKUlvE_clEvENKUlvE_clEvEUlddE_St5arrayIPcLm3EEEEviT0_T1_,"",@"SHT_CUDA_INFO"
	.sectionflags	@""
	.align	4


	//----- nvinfo : EIATTR_CUDA_API_VERSION
	.align		4
        /*0000*/ 	.byte	0x04, 0x37
        /*0002*/ 	.short	(.L_937 - .L_936)
.L_936:
        /*0004*/ 	.word	0x00000082


	//----- nvinfo : EIATTR_KPARAM_INFO
	.align		4
.L_937:
        /*0008*/ 	.byte	0x04, 0x17
        /*000a*/ 	.short	(.L_939 - .L_938)
.L_938:
        /*000c*/ 	.word	0x00000000
        /*0010*/ 	.short	0x0002
        /*0012*/ 	.short	0x0030
        /*0014*/ 	.byte	0x00, 0xf0, 0x61, 0x00


	//----- nvinfo : EIATTR_KPARAM_INFO
	.align		4
.L_939:
        /*0018*/ 	.byte	0x04, 0x17
        /*001a*/ 	.short	(.L_941 - .L_940)
.L_940:
        /*001c*/ 	.word	0x00000000
        /*0020*/ 	.short	0x0001
        /*0022*/ 	.short	0x0008
        /*0024*/ 	.byte	0x00, 0xf0, 0xa1, 0x00


	//----- nvinfo : EIATTR_KPARAM_INFO
	.align		4
.L_941:
        /*0028*/ 	.byte	0x04, 0x17
        /*002a*/ 	.short	(.L_943 - .L_942)
.L_942:
        /*002c*/ 	.word	0x00000000
        /*0030*/ 	.short	0x0000
        /*0032*/ 	.short	0x0000
        /*0034*/ 	.byte	0x00, 0xf0, 0x11, 0x00


	//----- nvinfo : EIATTR_SPARSE_MMA_MASK
	.align		4
.L_943:
        /*0038*/ 	.byte	0x03, 0x50
        /*003a*/ 	.short	0x0000


	//----- nvinfo : EIATTR_MAXREG_COUNT
	.align		4
        /*003c*/ 	.byte	0x03, 0x1b
        /*003e*/ 	.short	0x00ff


	//----- nvinfo : EIATTR_MERCURY_ISA_VERSION
	.align		4
        /*0040*/ 	.byte	0x03, 0x5f
        /*0042*/ 	.short	0x0101


	//----- nvinfo : EIATTR_VRC_CTA_INIT_COUNT
	.align		4
        /*0044*/ 	.byte	0x02, 0x4a
	.zero		1
	.zero		1


	//----- nvinfo : EIATTR_EXIT_INSTR_OFFSETS
	.align		4
        /*0048*/ 	.byte	0x04, 0x1c
        /*004a*/ 	.short	(.L_945 - .L_944)


	//   ....[0]....
.L_944:
        /*004c*/ 	.word	0x00001c50


	//   ....[1]....
        /*0050*/ 	.word	0x00001ca0


	//   ....[2]....
        /*0054*/ 	.word	0x00002e70


	//----- nvinfo : EIATTR_MAX_THREADS
	.align		4
.L_945:
        /*0058*/ 	.byte	0x04, 0x05
        /*005a*/ 	.short	(.L_947 - .L_946)
.L_946:
        /*005c*/ 	.word	0x00000080
        /*0060*/ 	.word	0x00000001
        /*0064*/ 	.word	0x00000001


	//----- nvinfo : EIATTR_CRS_STACK_SIZE
	.align		4
.L_947:
        /*0068*/ 	.byte	0x04, 0x1e
        /*006a*/ 	.short	(.L_949 - .L_948)
.L_948:
        /*006c*/ 	.word	0x00000000


	//----- nvinfo : EIATTR_CBANK_PARAM_SIZE
	.align		4
.L_949:
        /*0070*/ 	.byte	0x03, 0x19
        /*0072*/ 	.short	0x0048


	//----- nvinfo : EIATTR_PARAM_CBANK
	.align		4
        /*0074*/ 	.byte	0x04, 0x0a
        /*0076*/ 	.short	(.L_951 - .L_950)
	.align		4
.L_950:
        /*0078*/ 	.word	index@(.nv.constant0._ZN2at6native29vectorized_elementwise_kernelILi4EZZZNS0_66_GLOBAL__N__a0cfb035_28_ActivationHardswishKernel_cu_9e10b42f_293225hardswish_backward_kernelERNS_14TensorIteratorEENKUlvE_clEvENKUlvE_clEvEUlddE_St5arrayIPcLm3EEEEviT0_T1_)
        /*007c*/ 	.short	0x0380
        /*007e*/ 	.short	0x0048


	//----- nvinfo : EIATTR_SW_WAR
	.align		4
.L_951:
        /*0080*/ 	.byte	0x04, 0x36
        /*0082*/ 	.short	(.L_953 - .L_952)
.L_952:
        /*0084*/ 	.word	0x00000008
.L_953:


//--------------------- .nv.info._ZN2at6native29vectorized_elementwise_kernelILi8EZZZNS0_66_GLOBAL__N__a0cfb035_28_ActivationHardswishKernel_cu_9e10b42f_293225hardswish_backward_kernelERNS_14TensorIteratorEENKUlvE_clEvENKUlvE_clEvEUlddE_St5arrayIPcLm3EEEEviT0_T1_ --------------------------
	.section	.nv.info._ZN2at6native29vectorized_elementwise_kernelILi8EZZZNS0_66_GLOBAL__N__a0cfb035_28_ActivationHardswishKernel_cu_9e10b42f_293225hardswish_backward_kernelERNS_14TensorIteratorEENKUlvE_clEvENKUlvE_clEvEUlddE_St5arrayIPcLm3EEEEviT0_T1_,"",@"SHT_CUDA_INFO"
	.sectionflags	@""
	.align	4


	//----- nvinfo : EIATTR_CUDA_API_VERSION
	.align		4
        /*0000*/ 	.byte	0x04, 0x37
        /*0002*/ 	.short	(.L_955 - .L_954)
.L_954:
        /*0004*/ 	.word	0x00000082


	//----- nvinfo : EIATTR_KPARAM_INFO
	.align		4
.L_955:
        /*0008*/ 	.byte	0x04, 0x17
        /*000a*/ 	.short	(.L_957 - .L_956)
.L_956:
        /*000c*/ 	.word	0x00000000
        /*0010*/ 	.short	0x0002
        /*0012*/ 	.short	0x0030
        /*0014*/ 	.byte	0x00, 0xf0, 0x61, 0x00


	//----- nvinfo : EIATTR_KPARAM_INFO
	.align		4
.L_957:
        /*0018*/ 	.byte	0x04, 0x17
        /*001a*/ 	.short	(.L_959 - .L_958)
.L_958:
        /*001c*/ 	.word	0x00000000
        /*0020*/ 	.short	0x0001
        /*0022*/ 	.short	0x0008
        /*0024*/ 	.byte	0x00, 0xf0, 0xa1, 0x00


	//----- nvinfo : EIATTR_KPARAM_INFO
	.align		4
.L_959:
        /*0028*/ 	.byte	0x04, 0x17
        /*002a*/ 	.short	(.L_961 - .L_960)
.L_960:
        /*002c*/ 	.word	0x00000000
        /*0030*/ 	.short	0x0000
        /*0032*/ 	.short	0x0000
        /*0034*/ 	.byte	0x00, 0xf0, 0x11, 0x00


	//----- nvinfo : EIATTR_SPARSE_MMA_MASK
	.align		4
.L_961:
        /*0038*/ 	.byte	0x03, 0x50
        /*003a*/ 	.short	0x0000


	//----- nvinfo : EIATTR_MAXREG_COUNT
	.align		4
        /*003c*/ 	.byte	0x03, 0x1b
        /*003e*/ 	.short	0x00ff


	//----- nvinfo : EIATTR_MERCURY_ISA_VERSION
	.align		4
        /*0040*/ 	.byte	0x03, 0x5f
        /*0042*/ 	.short	0x0101


	//----- nvinfo : EIATTR_VRC_CTA_INIT_COUNT
	.align		4
        /*0044*/ 	.byte	0x02, 0x4a
	.zero		1
	.zero		1


	//----- nvinfo : EIATTR_EXIT_INSTR_OFFSETS
	.align		4
        /*0048*/ 	.byte	0x04, 0x1c
        /*004a*/ 	.short	(.L_963 - .L_962)


	//   ....[0]....
.L_962:
        /*004c*/ 	.word	0x00001c50


	//   ....[1]....
        /*0050*/ 	.word	0x00001ca0


	//   ....[2]....
        /*0054*/ 	.word	0x00002e70


	//----- nvinfo : EIATTR_MAX_THREADS
	.align		4
.L_963:
        /*0058*/ 	.byte	0x04, 0x05
        /*005a*/ 	.short	(.L_965 - .L_964)
.L_964:
        /*005c*/ 	.word	0x00000080
        /*0060*/ 	.word	0x00000001
        /*0064*/ 	.word	0x00000001


	//----- nvinfo : EIATTR_CRS_STACK_SIZE
	.align		4
.L_965:
        /*0068*/ 	.byte	0x04, 0x1e
        /*006a*/ 	.short	(.L_967 - .L_966)
.L_966:
        /*006c*/ 	.word	0x00000000


	//----- nvinfo : EIATTR_CBANK_PARAM_SIZE
	.align		4
.L_967:
        /*0070*/ 	.byte	0x03, 0x19
        /*0072*/ 	.short	0x0048


	//----- nvinfo : EIATTR_PARAM_CBANK
	.align		4
        /*0074*/ 	.byte	0x04, 0x0a
        /*0076*/ 	.short	(.L_969 - .L_968)
	.align		4
.L_968:
        /*0078*/ 	.word	index@(.nv.constant0._ZN2at6native29vectorized_elementwise_kernelILi8EZZZNS0_66_GLOBAL__N__a0cfb035_28_ActivationHardswishKernel_cu_9e10b42f_293225hardswish_backward_kernelERNS_14TensorIteratorEENKUlvE_clEvENKUlvE_clEvEUlddE_St5arrayIPcLm3EEEEviT0_T1_)
        /*007c*/ 	.short	0x0380
        /*007e*/ 	.short	0x0048


	//----- nvinfo : EIATTR_SW_WAR
	.align		4
.L_969:
        /*0080*/ 	.byte	0x04, 0x36
        /*0082*/ 	.short	(.L_971 - .L_970)
.L_970:
        /*0084*/ 	.word	0x00000008
.L_971:


//--------------------- .nv.info._ZN2at6native18elementwise_kernelILi128ELi4EZNS0_15gpu_kernel_implIZZZNS0_66_GLOBAL__N__a0cfb035_28_ActivationHardswishKernel_cu_9e10b42f_293216hardswish_kernelERNS_14TensorIteratorEENKUlvE_clEvENKUlvE2_clEvEUlN3c108BFloat16EE_EEvRNS_18TensorIteratorBaseERKT_EUliE_EEviT1_ --------------------------
	.section	.nv.info._ZN2at6native18elementwise_kernelILi128ELi4EZNS0_15gpu_kernel_implIZZZNS0_66_GLOBAL__N__a0cfb035_28_ActivationHardswishKernel_cu_9e10b42f_293216hardswish_kernelERNS_14TensorIteratorEENKUlvE_clEvENKUlvE2_clEvEUlN3c108BFloat16EE_EEvRNS_18TensorIteratorBaseERKT_EUliE_EEviT1_,"",@"SHT_CUDA_INFO"
	.sectionflags	@""
	.align	4


	//----- nvinfo : EIATTR_CUDA_API_VERSION
	.align		4
        /*0000*/ 	.byte	0x04, 0x37
        /*0002*/ 	.short	(.L_973 - .L_972)
.L_972:
        /*0004*/ 	.word	0x00000082


	//----- nvinfo : EIATTR_KPARAM_INFO
	.align		4
.L_973:
        /*0008*/ 	.byte	0x04, 0x17
        /*000a*/ 	.short	(.L_975 - .L_974)
.L_974:
        /*000c*/ 	.word	0x00000000
        /*0010*/ 	.short	0x0001
        /*0012*/ 	.short	0x0008
        /*0014*/ 	.byte	0x00, 0xf0, 0xc1, 0x08


	//----- nvinfo : EIATTR_KPARAM_INFO
	.align		4
.L_975:
        /*0018*/ 	.byte	0x04, 0x17
        /*001a*/ 	.short	(.L_977 - .L_976)
.L_976:
        /*001c*/ 	.word	0x00000000
        /*0020*/ 	.short	0x0000
        /*0022*/ 	.short	0x0000
        /*0024*/ 	.byte	0x00, 0xf0, 0x11, 0x00


	//----- nvinfo : EIATTR_SPARSE_MMA_MASK
	.align		4
.L_977:
        /*0028*/ 	.byte	0x03, 0x50
        /*002a*/ 	.short	0x0000


	//----- nvinfo : EIATTR_MAXREG_COUNT
	.align		4
        /*002c*/ 	.byte	0x03, 0x1b
        /*002e*/ 	.short	0x0080


	//----- nvinfo : EIATTR_EXTERNS
	.align		4
        /*0030*/ 	.byte	0x04, 0x0f
        /*0032*/ 	.short	(.L_979 - .L_978)


	//   ....[0]....
	.align		4
.L_978:
        /*0034*/ 	.word	index@(__assertfail)


	//----- nvinfo : EIATTR_MERCURY_ISA_VERSION
	.align		4
.L_979:
        /*0038*/ 	.byte	0x03, 0x5f
        /*003a*/ 	.short	0x0101


	//----- nvinfo : EIATTR_VRC_CTA_INIT_COUNT
	.align		4
        /*003c*/ 	.byte	0x02, 0x4a
	.zero		1
	.zero		1


	//----- nvinfo : EIATTR_SYSCALL_OFFSETS
	.align		4
        /*0040*/ 	.byte	0x04, 0x46
        /*0042*/ 	.short	(.L_981 - .L_980)


	//   ....[0]....
.L_980:
        /*0044*/ 	.word	0x00002210


	//   ....[1]....
        /*0048*/ 	.word	0x000031a0


	//   ....[2]....
        /*004c*/ 	.word	0x00005550


	//   ....[3]....
        /*0050*/ 	.word	0x00006330


	//   ....[4]....
        /*0054*/ 	.word	0x000087d0


	//   ....[5]....
        /*0058*/ 	.word	0x000095b0


	//   ....[6]....
        /*005c*/ 	.word	0x0000ba60


	//   ....[7]....
        /*0060*/ 	.word	0x0000c810


	//----- nvinfo : EIATTR_EXIT_INSTR_OFFSETS
	.align		4
.L_981:
        /*0064*/ 	.byte	0x04, 0x1c
        /*0066*/ 	.short	(.L_983 - .L_982)


	//   ....[0]....
.L_982:
        /*0068*/ 	.word	0x00009870


	//   ....[1]....
        /*006c*/ 	.word	0x0000bc90


	//   ....[2]....
        /*0070*/ 	.word	0x0000bcd0


	//   ....[3]....
        /*0074*/ 	.word	0x0000bd70


	//   ....[4]....
        /*0078*/ 	.word	0x0000bdb0


	//   ....[5]....
        /*007c*/ 	.word	0x0000bdf0


	//   ....[6]....
        /*0080*/ 	.word	0x0000be80


	//   ....[7]....
        /*0084*/ 	.word	0x0000bec0


	//   ....[8]....
        /*0088*/ 	.word	0x0000bf60


	//   ....[9]....
        /*008c*/ 	.word	0x0000bfb0


	//   ....[10]....
        /*0090*/ 	.word	0x0000c000


	//   ....[11]....
        /*0094*/ 	.word	0x0000c0e0


	//   ....[12]....
        /*0098*/ 	.word	0x0000c250


	//   ....[13]....
        /*009c*/ 	.word	0x0000c3c0


	//   ....[14]....
        /*00a0*/ 	.word	0x0000c520


	//   ....[15]....
        /*00a4*/ 	.word	0x0000c560


	//   ....[16]....
        /*00a8*/ 	.word	0x0000c5a0


	//   ....[17]....
        /*00ac*/ 	.word	0x0000c650


	//   ....[18]....
        /*00b0*/ 	.word	0x0000c6b0


	//   ....[19]....
        /*00b4*/ 	.word	0x0000c820


	//   ....[20]....
        /*00b8*/ 	.word	0x0000c930


	//   ....[21]....
        /*00bc*/ 	.word	0x0000ca70


	//   ....[22]....
        /*00c0*/ 	.word	0x0000ca90


	//----- nvinfo : EIATTR_MAX_THREADS
	.align		4
.L_983:
        /*00c4*/ 	.byte	0x04, 0x05
        /*00c6*/ 	.short	(.L_985 - .L_984)
.L_984:
        /*00c8*/ 	.word	0x00000080
        /*00cc*/ 	.word	0x00000001
        /*00d0*/ 	.word	0x00000001


	//----- nvinfo : EIATTR_CRS_STACK_SIZE
	.align		4
.L_985:
        /*00d4*/ 	.byte	0x04, 0x1e
        /*00d6*/ 	.short	(.L_987 - .L_986)
.L_986:
        /*00d8*/ 	.word	0x00000000


	//----- nvinfo : EIATTR_CBANK_PARAM_SIZE
	.align		4
.L_987:
        /*00dc*/ 	.byte	0x03, 0x19
        /*00de*/ 	.short	0x0238


	//----- nvinfo : EIATTR_PARAM_CBANK
	.align		4
        /*00e0*/ 	.byte	0x04, 0x0a
        /*00e2*/ 	.short	(.L_989 - .L_988)
	.align		4
.L_988:
        /*00e4*/ 	.word	index@(.nv.constant0._ZN2at6native18elementwise_kernelILi128ELi4EZNS0_15gpu_kernel_implIZZZNS0_66_GLOBAL__N__a0cfb035_28_ActivationHardswishKernel_cu_9e10b42f_293216hardswish_kernelERNS_14TensorIteratorEENKUlvE_clEvENKUlvE2_clEvEUlN3c108BFloat16EE_EEvRNS_18TensorIteratorBaseERKT_EUliE_EEviT1_)
        /*00e8*/ 	.short	0x0380
        /*00ea*/ 	.short	0x0238


	//----- nvinfo : EIATTR_SW_WAR
	.align		4
.L_989:
        /*00ec*/ 	.byte	0x04, 0x36
        /*00ee*/ 	.short	(.L_991 - .L_990)
.L_990:
        /*00f0*/ 	.word	0x00000008
.L_991:


//--------------------- .nv.info._ZN2at6native27unrolled_elementwise_kernelIZZZNS0_66_GLOBAL__N__a0cfb035_28_ActivationHardswishKernel_cu_9e10b42f_293216hardswish_kernelERNS_14TensorIteratorEENKUlvE_clEvENKUlvE2_clEvEUlN3c108BFloat16EE_St5arrayIPcLm2EELi4E23TrivialOffsetCalculatorILi1EjESE_NS0_6memory12LoadWithCastILi1EEENSF_13StoreWithCastILi1EEEEEviT_T0_T2_T3_T4_T5_ --------------------------
	.section	.nv.info._ZN2at6native27unrolled_elementwise_kernelIZZZNS0_66_GLOBAL__N__a0cfb035_28_ActivationHardswishKernel_cu_9e10b42f_293216hardswish_kernelERNS_14TensorIteratorEENKUlvE_clEvENKUlvE2_clEvEUlN3c108BFloat16EE_St5arrayIPcLm2EELi4E23TrivialOffsetCalculatorILi1EjESE_NS0_6memory12LoadWithCastILi1EEENSF_13StoreWithCastILi1EEEEEviT_T0_T2_T3_T4_T5_,"",@"SHT_CUDA_INFO"
	.sectionflags	@""
	.align	4


	//----- nvinfo : EIATTR_CUDA_API_VERSION
	.align		4
        /*0000*/ 	.byte	0x04, 0x37
        /*0002*/ 	.short	(.L_993 - .L_992)
.L_992:
        /*0004*/ 	.word	0x00000082


	//----- nvinfo : EIATTR_KPARAM_INFO
	.align		4
.L_993:
        /*0008*/ 	.byte	0x04, 0x17
        /*000a*/ 	.short	(.L_995 - .L_994)
.L_994:
        /*000c*/ 	.word	0x00000000
        /*0010*/ 	.short	0x0006
        /*0012*/ 	.short	0x003c
        /*0014*/ 	.byte	0x00, 0xf0, 0x21, 0x00


	//----- nvinfo : EIATTR_KPARAM_INFO
	.align		4
.L_995:
        /*0018*/ 	.byte	0x04, 0x17
        /*001a*/ 	.short	(.L_997 - .L_996)
.L_996:
        /*001c*/ 	.word	0x00000000
        /*0020*/ 	.short	0x0005
        /*0022*/ 	.short	0x0034
        /*0024*/ 	.byte	0x00, 0xf0, 0x21, 0x00


	//----- nvinfo : EIATTR_KPARAM_INFO
	.align		4
.L_997:
        /*0028*/ 	.byte	0x04, 0x17
        /*002a*/ 	.short	(.L_999 - .L_998)
.L_998:
        /*002c*/ 	.word	0x00000000
        /*0030*/ 	.short	0x0004
        /*0032*/ 	.short	0x0031
        /*0034*/ 	.byte	0x00, 0xf0, 0x05, 0x00


	//----- nvinfo : EIATTR_KPARAM_INFO
	.align		4
.L_999:
        /*0038*/ 	.byte	0x04, 0x17
        /*003a*/ 	.short	(.L_1001 - .L_1000)
.L_1000:
        /*003c*/ 	.word	0x00000000
        /*0040*/ 	.short	0x0003
        /*0042*/ 	.short	0x0030
        /*0044*/ 	.byte	0x00, 0xf0, 0x05, 0x00


	//----- nvinfo : EIATTR_KPARAM_INFO
	.align		4
.L_1001:
        /*0048*/ 	.byte	0x04, 0x17
        /*004a*/ 	.short	(.L_1003 - .L_1002)
.L_1002:
        /*004c*/ 	.word	0x00000000
        /*0050*/ 	.short	0x0002
        /*0052*/ 	.short	0x0020
        /*0054*/ 	.byte	0x00, 0xf0, 0x41, 0x00


	//----- nvinfo : EIATTR_KPARAM_INFO
	.align		4
.L_1003:
        /*0058*/ 	.byte	0x04, 0x17
        /*005a*/ 	.short	(.L_1005 - .L_1004)
.L_1004:
        /*005c*/ 	.word	0x00000000
        /*0060*/ 	.short	0x0001
        /*0062*/ 	.short	0x0008
        /*0064*/ 	.byte	0x00, 0xf0, 0x61, 0x00


	//----- nvinfo : EIATTR_KPARAM_INFO
	.align		4
.L_1005:
        /*0068*/ 	.byte	0x04, 0x17
        /*006a*/ 	.short	(.L_1007 - .L_1006)
.L_1006:
        /*006c*/ 	.word	0x00000000
        /*0070*/ 	.short	0x0000
        /*0072*/ 	.short	0x0000
        /*0074*/ 	.byte	0x00, 0xf0, 0x11, 0x00


	//----- nvinfo : EIATTR_SPARSE_MMA_MASK
	.align		4
.L_1007:
        /*0078*/ 	.byte	0x03, 0x50
        /*007a*/ 	.short	0x0000


	//----- nvinfo : EIATTR_MAXREG_COUNT
	.align		4
        /*007c*/ 	.byte	0x03, 0x1b
        /*007e*/ 	.short	0x00ff


	//----- nvinfo : EIATTR_EXTERNS
	.align		4
        /*0080*/ 	.byte	0x04, 0x0f
        /*0082*/ 	.short	(.L_1009 - .L_1008)


	//   ....[0]....
	.align		4
.L_1008:
        /*0084*/ 	.word	index@(__assertfail)


	//----- nvinfo : EIATTR_MERCURY_ISA_VERSION
	.align		4
.L_1009:
        /*0088*/ 	.byte	0x03, 0x5f
        /*008a*/ 	.short	0x0101


	//----- nvinfo : EIATTR_VRC_CTA_INIT_COUNT
	.align		4
        /*008c*/ 	.byte	0x02, 0x4a
	.zero		1
	.zero		1


	//----- nvinfo : EIATTR_SYSCALL_OFFSETS
	.align		4
        /*0090*/ 	.byte	0x04, 0x46
        /*0092*/ 	.short	(.L_1011 - .L_1010)


	//   ....[0]....
.L_1010:
        /*0094*/ 	.word	0x00001000


	//   ....[1]....
        /*0098*/ 	.word	0x000021e0


	//   ....[2]....
        /*009c*/ 	.word	0x00003300


	//   ....[3]....
        /*00a0*/ 	.word	0x00004330


	//   ....[4]....
        /*00a4*/ 	.word	0x000056f0


	//   ....[5]....
        /*00a8*/ 	.word	0x000065d0


	//   ....[6]....
        /*00ac*/ 	.word	0x00007550


	//   ....[7]....
        /*00b0*/ 	.word	0x000084d0


	//----- nvinfo : EIATTR_EXIT_INSTR_OFFSETS
	.align		4
.L_1011:
        /*00b4*/ 	.byte	0x04, 0x1c
        /*00b6*/ 	.short	(.L_1013 - .L_1012)


	//   ....[0]....
.L_1012:
        /*00b8*/ 	.word	0x00007800


	//   ....[1]....
        /*00bc*/ 	.word	0x00007950


	//   ....[2]....
        /*00c0*/ 	.word	0x00007990


	//   ....[3]....
        /*00c4*/ 	.word	0x00007a30


	//   ....[4]....
        /*00c8*/ 	.word	0x00007a70


	//   ....[5]....
        /*00cc*/ 	.word	0x00007ab0


	//   ....[6]....
        /*00d0*/ 	.word	0x00007b40


	//   ....[7]....
        /*00d4*/ 	.word	0x00007b80


	//   ....[8]....
        /*00d8*/ 	.word	0x00007c20


	//   ....[9]....
        /*00dc*/ 	.word	0x00007c70


	//   ....[10]....
        /*00e0*/ 	.word	0x00007cc0


	//   ....[11]....
        /*00e4*/ 	.word	0x00007da0


	//   ....[12]....
        /*00e8*/ 	.word	0x00007f10


	//   ....[13]....
        /*00ec*/ 	.word	0x00008080


	//   ....[14]....
        /*00f0*/ 	.word	0x000081e0


	//   ....[15]....
        /*00f4*/ 	.word	0x00008220


	//   ....[16]....
        /*00f8*/ 	.word	0x00008260


	//   ....[17]....
        /*00fc*/ 	.word	0x00008310


	//   ....[18]....
        /*0100*/ 	.word	0x00008370


	//   ....[19]....
        /*0104*/ 	.word	0x000084e0


	//   ....[20]....
        /*0108*/ 	.word	0x000085f0


	//   ....[21]....
        /*010c*/ 	.word	0x00008730


	//   ....[22]....
        /*0110*/ 	.word	0x00008750


	//----- nvinfo : EIATTR_MAX_THREADS
	.align		4
.L_1013:
        /*0114*/ 	.byte	0x04, 0x05
        /*0116*/ 	.short	(.L_1015 - .L_1014)
.L_1014:
        /*0118*/ 	.word	0x00000080
        /*011c*/ 	.word	0x00000001
        /*0120*/ 	.word	0x00000001


	//----- nvinfo : EIATTR_CRS_STACK_SIZE
	.align		4
.L_1015:
        /*0124*/ 	.byte	0x04, 0x1e
        /*0126*/ 	.short	(.L_1017 - .L_1016)
.L_1016:
        /*0128*/ 	.word	0x00000000


	//----- nvinfo : EIATTR_CBANK_PARAM_SIZE
	.align		4
.L_1017:
        /*012c*/ 	.byte	0x03, 0x19
        /*012e*/ 	.short	0x0044


	//----- nvinfo : EIATTR_PARAM_CBANK
	.align		4
        /*0130*/ 	.byte	0x04, 0x0a
        /*0132*/ 	.short	(.L_1019 - .L_1018)
	.align		4
.L_1018:
        /*0134*/ 	.word	index@(.nv.constant0._ZN2at6native27unrolled_elementwise_kernelIZZZNS0_66_GLOBAL__N__a0cfb035_28_ActivationHardswishKernel_cu_9e10b42f_293216hardswish_kernelERNS_14TensorIteratorEENKUlvE_clEvENKUlvE2_clEvEUlN3c108BFloat16EE_St5arrayIPcLm2EELi4E23TrivialOffsetCalculatorILi1EjESE_NS0_6memory12LoadWithCastILi1EEENSF_13StoreWithCastILi1EEEEEviT_T0_T2_T3_T4_T5_)
        /*0138*/ 	.short	0x0380
        /*013a*/ 	.short	0x0044


	//----- nvinfo : EIATTR_SW_WAR
	.align		4
.L_1019:
        /*013c*/ 	.byte	0x04, 0x36
        /*013e*/ 	.short	(.L_1021 - .L_1020)
.L_1020:
        /*0140*/ 	.word	0x00000008
.L_1021:


//--------------------- .nv.info._ZN2at6native18elementwise_kernelILi128ELi4EZNS0_22gpu_kernel_impl_nocastIZZZNS0_66_GLOBAL__N__a0cfb035_28_ActivationHardswishKernel_cu_9e10b42f_293216hardswish_kernelERNS_14TensorIteratorEENKUlvE_clEvENKUlvE2_clEvEUlN3c108BFloat16EE_EEvRNS_18TensorIteratorBaseERKT_EUliE_EEviT1_ --------------------------
	.section	.nv.info._ZN2at6native18elementwise_kernelILi128ELi4EZNS0_22gpu_kernel_impl_nocastIZZZNS0_66_GLOBAL__N__a0cfb035_28_ActivationHardswishKernel_cu_9e10b42f_293216hardswish_kernelERNS_14TensorIteratorEENKUlvE_clEvENKUlvE2_clEvEUlN3c108BFloat16EE_EEvRNS_18TensorIteratorBaseERKT_EUliE_EEviT1_,"",@"SHT_CUDA_INFO"
	.sectionflags	@""
	.align	4


	//----- nvinfo : EIATTR_CUDA_API_VERSION
	.align		4
        /*0000*/ 	.byte	0x04, 0x37
        /*0002*/ 	.short	(.L_1023 - .L_1022)
.L_1022:
        /*0004*/ 	.word	0x00000082


	//----- nvinfo : EIATTR_KPARAM_INFO
	.align		4
.L_1023:
        /*0008*/ 	.byte	0x04, 0x17
        /*000a*/ 	.short	(.L_1025 - .L_1024)
.L_1024:
        /*000c*/ 	.word	0x00000000
        /*0010*/ 	.short	0x0001
        /*0012*/ 	.short	0x0008
        /*0014*/ 	.byte	0x00, 0xf0, 0xa1, 0x08


	//----- nvinfo : EIATTR_KPARAM_INFO
	.align		4
.L_1025:
        /*0018*/ 	.byte	0x04, 0x17
        /*001a*/ 	.short	(.L_1027 - .L_1026)
.L_1026:
        /*001c*/ 	.word	0x00000000
        /*0020*/ 	.short	0x0000
        /*0022*/ 	.short	0x0000
        /*0024*/ 	.byte	0x00, 0xf0, 0x11, 0x00


	//----- nvinfo : EIATTR_SPARSE_MMA_MASK
	.align		4
.L_1027:
        /*0028*/ 	.byte	0x03, 0x50
        /*002a*/ 	.short	0x0000


	//----- nvinfo : EIATTR_MAXREG_COUNT
	.align		4
        /*002c*/ 	.byte	0x03, 0x1b
        /*002e*/ 	.short	0x0080


	//----- nvinfo : EIATTR_MERCURY_ISA_VERSION
	.align		4
        /*0030*/ 	.byte	0x03, 0x5f
        /*0032*/ 	.short	0x0101


	//----- nvinfo : EIATTR_VRC_CTA_INIT_COUNT
	.align		4
        /*0034*/ 	.byte	0x02, 0x4a
	.zero		1
	.zero		1


	//----- nvinfo : EIATTR_EXIT_INSTR_OFFSETS
	.align		4
        /*0038*/ 	.byte	0x04, 0x1c
        /*003a*/ 	.short	(.L_1029 - .L_1028)


	//   ....[0]....
.L_1028:
        /*003c*/ 	.word	0x00000480


	//   ....[1]....
        /*0040*/ 	.word	0x00000580


	//   ....[2]....
        /*0044*/ 	.word	0x00004220


	//   ....[3]....
        /*0048*/ 	.word	0x000055f0


	//----- nvinfo : EIATTR_MAX_THREADS
	.align		4
.L_1029:
        /*004c*/ 	.byte	0x04, 0x05
        /*004e*/ 	.short	(.L_1031 - .L_1030)
.L_1030:
        /*0050*/ 	.word	0x00000080
        /*0054*/ 	.word	0x00000001
        /*0058*/ 	.word	0x00000001


	//----- nvinfo : EIATTR_CRS_STACK_SIZE
	.align		4
.L_1031:
        /*005c*/ 	.byte	0x04, 0x1e
        /*005e*/ 	.short	(.L_1033 - .L_1032)
.L_1032:
        /*0060*/ 	.word	0x00000000


	//----- nvinfo : EIATTR_CBANK_PARAM_SIZE
	.align		4
.L_1033:
        /*0064*/ 	.byte	0x03, 0x19
        /*0066*/ 	.short	0x0230


	//----- nvinfo : EIATTR_PARAM_CBANK
	.align		4
        /*0068*/ 	.byte	0x04, 0x0a
        /*006a*/ 	.short	(.L_1035 - .L_1034)
	.align		4
.L_1034:
        /*006c*/ 	.word	index@(.nv.constant0._ZN2at6native18elementwise_kernelILi128ELi4EZNS0_22gpu_kernel_impl_nocastIZZZNS0_66_GLOBAL__N__a0cfb035_28_ActivationHardswishKernel_cu_9e10b42f_293216hardswish_kernelERNS_14TensorIteratorEENKUlvE_clEvENKUlvE2_clEvEUlN3c108BFloat16EE_EEvRNS_18TensorIteratorBaseERKT_EUliE_EEviT1_)
        /*0070*/ 	.short	0x0380
        /*0072*/ 	.short	0x0230


	//----- nvinfo : EIATTR_SW_WAR
	.align		4
.L_1035:
        /*0074*/ 	.byte	0x04, 0x36
        /*0076*/ 	.short	(.L_1037 - .L_1036)
.L_1036:
        /*0078*/ 	.word	0x00000008
.L_1037:


//--------------------- .nv.info._ZN2at6native27unrolled_elementwise_kernelIZZZNS0_66_GLOBAL__N__a0cfb035_28_ActivationHardswishKernel_cu_9e10b42f_293216hardswish_kernelERNS_14TensorIteratorEENKUlvE_clEvENKUlvE2_clEvEUlN3c108BFloat16EE_St5arrayIPcLm2EELi4E23TrivialOffsetCalculatorILi1EjESE_NS0_6memory15LoadWithoutCastENSF_16StoreWithoutCastEEEviT_T0_T2_T3_T4_T5_ --------------------------
	.section	.nv.info._ZN2at6native27unrolled_elementwise_kernelIZZZNS0_66_GLOBAL__N__a0cfb035_28_ActivationHardswishKernel_cu_9e10b42f_293216hardswish_kernelERNS_14TensorIteratorEENKUlvE_clEvENKUlvE2_clEvEUlN3c108BFloat16EE_St5arrayIPcLm2EELi4E23TrivialOffsetCalculatorILi1EjESE_NS0_6memory15LoadWithoutCastENSF_16StoreWithoutCastEEEviT_T0_T2_T3_T4_T5_,"",@"SHT_CUDA_INFO"
	.sectionflags	@""
	.align	4


	//----- nvinfo : EIATTR_CUDA_API_VERSION
	.align		4
        /*0000*/ 	.byte	0x04, 0x37
        /*0002*/ 	.short	(.L_1039 - .L_1038)
.L_1038:
        /*0004*/ 	.word	0x00000082


	//----- nvinfo : EIATTR_KPARAM_INFO
	.align		4
.L_1039:
        /*0008*/ 	.byte	0x04, 0x17
        /*000a*/ 	.short	(.L_1041 - .L_1040)
.L_1040:
        /*000c*/ 	.word	0x00000000
        /*0010*/ 	.short	0x0006
        /*0012*/ 	.short	0x0033
        /*0014*/ 	.byte	0x00, 0xf0, 0x05, 0x00


	//----- nvinfo : EIATTR_KPARAM_INFO
	.align		4
.L_1041:
        /*0018*/ 	.byte	0x04, 0x17
        /*001a*/ 	.short	(.L_1043 - .L_1042)
.L_1042:
        /*001c*/ 	.word	0x00000000
        /*0020*/ 	.short	0x0005
        /*0022*/ 	.short	0x0032
        /*0024*/ 	.byte	0x00, 0xf0, 0x05, 0x00


	//----- nvinfo : EIATTR_KPARAM_INFO
	.align		4
.L_1043:
        /*0028*/ 	.byte	0x04, 0x17
        /*002a*/ 	.short	(.L_1045 - .L_1044)
.L_1044:
        /*002c*/ 	.word	0x00000000
        /*0030*/ 	.short	0x0004
        /*0032*/ 	.short	0x0031
        /*0034*/ 	.byte	0x00, 0xf0, 0x05, 0x00


	//----- nvinfo : EIATTR_KPARAM_INFO
	.align		4
.L_1045:
        /*0038*/ 	.byte	0x04, 0x17
        /*003a*/ 	.short	(.L_1047 - .L_1046)
.L_1046:
        /*003c*/ 	.word	0x00000000
        /*0040*/ 	.short	0x0003
        /*0042*/ 	.short	0x0030
        /*0044*/ 	.byte	0x00, 0xf0, 0x05, 0x00


	//----- nvinfo : EIATTR_KPARAM_INFO
	.align		4
.L_1047:
        /*0048*/ 	.byte	0x04, 0x17
        /*004a*/ 	.short	(.L_1049 - .L_1048)
.L_1048:
        /*004c*/ 	.word	0x00000000
        /*0050*/ 	.short	0x0002
        /*0052*/ 	.short	0x0020
        /*0054*/ 	.byte	0x00, 0xf0, 0x41, 0x00


	//----- nvinfo : EIATTR_KPARAM_INFO
	.align		4
.L_1049:
        /*0058*/ 	.byte	0x04, 0x17
        /*005a*/ 	.short	(.L_1051 - .L_1050)
.L_1050:
        /*005c*/ 	.word	0x00000000
        /*0060*/ 	.short	0x0001
        /*0062*/ 	.short	0x0008
        /*0064*/ 	.byte	0x00, 0xf0, 0x61, 0x00


	//----- nvinfo : EIATTR_KPARAM_INFO
	.align		4
.L_1051:
        /*0068*/ 	.byte	0x04, 0x17
        /*006a*/ 	.short	(.L_1053 - .L_1052)
.L_1052:
        /*006c*/ 	.word	0x00000000
        /*0070*/ 	.short	0x0000
        /*0072*/ 	.short	0x0000
        /*0074*/ 	.byte	0x00, 0xf0, 0x11, 0x00


	//----- nvinfo : EIATTR_SPARSE_MMA_MASK
	.align		4
.L_1053:
        /*0078*/ 	.byte	0x03, 0x50
        /*007a*/ 	.short	0x0000


	//----- nvinfo : EIATTR_MAXREG_COUNT
	.align		4
        /*007c*/ 	.byte	0x03, 0x1b
        /*007e*/ 	.short	0x00ff


	//----- nvinfo : EIATTR_MERCURY_ISA_VERSION
	.align		4
        /*0080*/ 	.byte	0x03, 0x5f
        /*0082*/ 	.short	0x0101


	//----- nvinfo : EIATTR_VRC_CTA_INIT_COUNT
	.align		4
        /*0084*/ 	.byte	0x02, 0x4a
	.zero		1
	.zero		1


	//----- nvinfo : EIATTR_EXIT_INSTR_OFFSETS
	.align		4
        /*0088*/ 	.byte	0x04, 0x1c
        /*008a*/ 	.short	(.L_1055 - .L_1054)


	//   ....[0]....
.L_1054:
        /*008c*/ 	.word	0x00000750


	//   ....[1]....
        /*0090*/ 	.word	0x000007a0


	//----- nvinfo : EIATTR_MAX_THREADS
	.align		4
.L_1055:
        /*0094*/ 	.byte	0x04, 0x05
        /*0096*/ 	.short	(.L_1057 - .L_1056)
.L_1056:
        /*0098*/ 	.word	0x00000080
        /*009c*/ 	.word	0x00000001
        /*00a0*/ 	.word	0x00000001


	//----- nvinfo : EIATTR_CRS_STACK_SIZE
	.align		4
.L_1057:
        /*00a4*/ 	.byte	0x04, 0x1e
        /*00a6*/ 	.short	(.L_1059 - .L_1058)
.L_1058:
        /*00a8*/ 	.word	0x00000000


	//----- nvinfo : EIATTR_CBANK_PARAM_SIZE
	.align		4
.L_1059:
        /*00ac*/ 	.byte	0x03, 0x19
        /*00ae*/ 	.short	0x0034


	//----- nvinfo : EIATTR_PARAM_CBANK
	.align		4
        /*00b0*/ 	.byte	0x04, 0x0a
        /*00b2*/ 	.short	(.L_1061 - .L_1060)
	.align		4
.L_1060:
        /*00b4*/ 	.word	index@(.nv.constant0._ZN2at6native27unrolled_elementwise_kernelIZZZNS0_66_GLOBAL__N__a0cfb035_28_ActivationHardswishKernel_cu_9e10b42f_293216hardswish_kernelERNS_14TensorIteratorEENKUlvE_clEvENKUlvE2_clEvEUlN3c108BFloat16EE_St5arrayIPcLm2EELi4E23TrivialOffsetCalculatorILi1EjESE_NS0_6memory15LoadWithoutCastENSF_16StoreWithoutCastEEEviT_T0_T2_T3_T4_T5_)
        /*00b8*/ 	.short	0x0380
        /*00ba*/ 	.short	0x0034


	//----- nvinfo : EIATTR_SW_WAR
	.align		4
.L_1061:
        /*00bc*/ 	.byte	0x04, 0x36
        /*00be*/ 	.short	(.L_1063 - .L_1062)
.L_1062:
        /*00c0*/ 	.word	0x00000008
.L_1063:


//--------------------- .nv.info._ZN2at6native29vectorized_elementwise_kernelILi2EZZZNS0_66_GLOBAL__N__a0cfb035_28_ActivationHardswishKernel_cu_9e10b42f_293216hardswish_kernelERNS_14TensorIteratorEENKUlvE_clEvENKUlvE2_clEvEUlN3c108BFloat16EE_St5arrayIPcLm2EEEEviT0_T1_ --------------------------
	.section	.nv.info._ZN2at6native29vectorized_elementwise_kernelILi2EZZZNS0_66_GLOBAL__N__a0cfb035_28_ActivationHardswishKernel_cu_9e10b42f_293216hardswish_kernelERNS_14TensorIteratorEENKUlvE_clEvENKUlvE2_clEvEUlN3c108BFloat16EE_St5arrayIPcLm2EEEEviT0_T1_,"",@"SHT_CUDA_INFO"
	.sectionflags	@""
	.align	4


	//----- nvinfo : EIATTR_CUDA_API_VERSION
	.align		4
        /*0000*/ 	.byte	0x04, 0x37
        /*0002*/ 	.short	(.L_1065 - .L_1064)
.L_1064:
        /*0004*/ 	.word	0x00000082


	//----- nvinfo : EIATTR_KPARAM_INFO
	.align		4
.L_1065:
        /*0008*/ 	.byte	0x04, 0x17
        /*000a*/ 	.short	(.L_1067 - .L_1066)
.L_1066:
        /*000c*/ 	.word	0x00000000
        /*0010*/ 	.short	0x0002
        /*0012*/ 	.short	0x0020
        /*0014*/ 	.byte	0x00, 0xf0, 0x41, 0x00


	//----- nvinfo : EIATTR_KPARAM_INFO
	.align		4
.L_1067:
        /*0018*/ 	.byte	0x04, 0x17
        /*001a*/ 	.short	(.L_1069 - .L_1068)
.L_1068:
        /*001c*/ 	.word	0x00000000
        /*0020*/ 	.short	0x0001
        /*0022*/ 	.short	0x0008
        /*0024*/ 	.byte	0x00, 0xf0, 0x61, 0x00


	//----- nvinfo : EIATTR_KPARAM_INFO
	.align		4
.L_1069:
        /*0028*/ 	.byte	0x04, 0x17
        /*002a*/ 	.short	(.L_1071 - .L_1070)
.L_1070:
        /*002c*/ 	.word	0x00000000
        /*0030*/ 	.short	0x0000
        /*0032*/ 	.short	0x0000
        /*0034*/ 	.byte	0x00, 0xf0, 0x11, 0x00


	//----- nvinfo : EIATTR_SPARSE_MMA_MASK
	.align		4
.L_1071:
        /*0038*/ 	.byte	0x03, 0x50
        /*003a*/ 	.short	0x0000


	//----- nvinfo : EIATTR_MAXREG_COUNT
	.align		4
        /*003c*/ 	.byte	0x03, 0x1b
        /*003e*/ 	.short	0x00ff


	//----- nvinfo : EIATTR_MERCURY_ISA_VERSION
	.align		4
        /*0040*/ 	.byte	0x03, 0x5f
        /*0042*/ 	.short	0x0101


	//----- nvinfo : EIATTR_VRC_CTA_INIT_COUNT
	.align		4
        /*0044*/ 	.byte	0x02, 0x4a
	.zero		1
	.zero		1


	//----- nvinfo : EIATTR_EXIT_INSTR_OFFSETS
	.align		4
        /*0048*/ 	.byte	0x04, 0x1c
        /*004a*/ 	.short	(.L_1073 - .L_1072)


	//   ....[0]....
.L_1072:
        /*004c*/ 	.word	0x00000f50


	//   ....[1]....
        /*0050*/ 	.word	0x00000fa0


	//   ....[2]....
        /*0054*/ 	.word	0x00001540


	//----- nvinfo : EIATTR_MAX_THREADS
	.align		4
.L_1073:
        /*0058*/ 	.byte	0x04, 0x05
        /*005a*/ 	.short	(.L_1075 - .L_1074)
.L_1074:
        /*005c*/ 	.word	0x00000080
        /*0060*/ 	.word	0x00000001
        /*0064*/ 	.word	0x00000001


	//----- nvinfo : EIATTR_CRS_STACK_SIZE
	.align		4
.L_1075:
        /*0068*/ 	.byte	0x04, 0x1e
        /*006a*/ 	.short	(.L_1077 - .L_1076)
.L_1076:
        /*006c*/ 	.word	0x00000000


	//----- nvinfo : EIATTR_CBANK_PARAM_SIZE
	.align		4
.L_1077:
        /*0070*/ 	.byte	0x03, 0x19
        /*0072*/ 	.short	0x0030


	//----- nvinfo : EIATTR_PARAM_CBANK
	.align		4
        /*0074*/ 	.byte	0x04, 0x0a
        /*0076*/ 	.short	(.L_1079 - .L_1078)
	.align		4
.L_1078:
        /*0078*/ 	.word	index@(.nv.constant0._ZN2at6native29vectorized_elementwise_kernelILi2EZZZNS0_66_GLOBAL__N__a0cfb035_28_ActivationHardswishKernel_cu_9e10b42f_293216hardswish_kernelERNS_14TensorIteratorEENKUlvE_clEvENKUlvE2_clEvEUlN3c108BFloat16EE_St5arrayIPcLm2EEEEviT0_T1_)
        /*007c*/ 	.short	0x0380
        /*007e*/ 	.short	0x0030


	//----- nvinfo : EIATTR_SW_WAR
	.align		4
.L_1079:
        /*0080*/ 	.byte	0x04, 0x36
        /*0082*/ 	.short	(.L_1081 - .L_1080)
.L_1080:
        /*0084*/ 	.word	0x00000008
.L_1081:


//--------------------- .nv.info._ZN2at6native29vectorized_elementwise_kernelILi4EZZZNS0_66_GLOBAL__N__a0cfb035_28_ActivationHardswishKernel_cu_9e10b42f_293216hardswish_kernelERNS_14TensorIteratorEENKUlvE_clEvENKUlvE2_clEvEUlN3c108BFloat16EE_St5arrayIPcLm2EEEEviT0_T1_ --------------------------
	.section	.nv.info._ZN2at6native29vectorized_elementwise_kernelILi4EZZZNS0_66_GLOBAL__N__a0cfb035_28_ActivationHardswishKernel_cu_9e10b42f_293216hardswish_kernelERNS_14TensorIteratorEENKUlvE_clEvENKUlvE2_clEvEUlN3c108BFloat16EE_St5arrayIPcLm2EEEEviT0_T1_,"",@"SHT_CUDA_INFO"
	.sectionflags	@""
	.align	4


	//----- nvinfo : EIATTR_CUDA_API_VERSION
	.align		4
        /*0000*/ 	.byte	0x04, 0x37
        /*0002*/ 	.short	(.L_1083 - .L_1082)
.L_1082:
        /*0004*/ 	.word	0x00000082


	//----- nvinfo : EIATTR_KPARAM_INFO
	.align		4
.L_1083:
        /*0008*/ 	.byte	0x04, 0x17
        /*000a*/ 	.short	(.L_1085 - .L_1084)
.L_1084:
        /*000c*/ 	.word	0x00000000
        /*0010*/ 	.short	0x0002
        /*0012*/ 	.short	0x0020
        /*0014*/ 	.byte	0x00, 0xf0, 0x41, 0x00


	//----- nvinfo : EIATTR_KPARAM_INFO
	.align		4
.L_1085:
        /*0018*/ 	.byte	0x04, 0x17
        /*001a*/ 	.short	(.L_1087 - .L_1086)
.L_1086:
        /*001c*/ 	.word	0x00000000
        /*0020*/ 	.short	0x0001
        /*0022*/ 	.short	0x0008
        /*0024*/ 	.byte	0x00, 0xf0, 0x61, 0x00


	//----- nvinfo : EIATTR_KPARAM_INFO
	.align		4
.L_1087:
        /*0028*/ 	.byte	0x04, 0x17
        /*002a*/ 	.short	(.L_1089 - .L_1088)
.L_1088:
        /*002c*/ 	.word	0x00000000
        /*0030*/ 	.short	0x0000
        /*0032*/ 	.short	0x0000
        /*0034*/ 	.byte	0x00, 0xf0, 0x11, 0x00


	//----- nvinfo : EIATTR_SPARSE_MMA_MASK
	.align		4
.L_1089:
        /*0038*/ 	.byte	0x03, 0x50
        /*003a*/ 	.short	0x0000


	//----- nvinfo : EIATTR_MAXREG_COUNT
	.align		4
        /*003c*/ 	.byte	0x03, 0x1b
        /*003e*/ 	.short	0x00ff


	//----- nvinfo : EIATTR_MERCURY_ISA_VERSION
	.align		4
        /*0040*/ 	.byte	0x03, 0x5f
        /*0042*/ 	.short	0x0101


	//----- nvinfo : EIATTR_VRC_CTA_INIT_COUNT
	.align		4
        /*0044*/ 	.byte	0x02, 0x4a
	.zero		1
	.zero		1


	//----- nvinfo : EIATTR_EXIT_INSTR_OFFSETS
	.align		4
        /*0048*/ 	.byte	0x04, 0x1c
        /*004a*/ 	.short	(.L_1091 - .L_1090)


	//   ....[0]....
.L_1090:
        /*004c*/ 	.word	0x00000f50


	//   ....[1]....
        /*0050*/ 	.word	0x00000fa0


	//   ....[2]....
        /*0054*/ 	.word	0x00001500


	//----- nvinfo : EIATTR_MAX_THREADS
	.align		4
.L_1091:
        /*0058*/ 	.byte	0x04, 0x05
        /*005a*/ 	.short	(.L_1093 - .L_1092)
.L_1092:
        /*005c*/ 	.word	0x00000080
        /*0060*/ 	.word	0x00000001
        /*0064*/ 	.word	0x00000001


	//----- nvinfo : EIATTR_CRS_STACK_SIZE
	.align		4
.L_1093:
        /*0068*/ 	.byte	0x04, 0x1e
        /*006a*/ 	.short	(.L_1095 - .L_1094)
.L_1094:
        /*006c*/ 	.word	0x00000000


	//----- nvinfo : EIATTR_CBANK_PARAM_SIZE
	.align		4
.L_1095:
        /*0070*/ 	.byte	0x03, 0x19
        /*0072*/ 	.short	0x0030


	//----- nvinfo : EIATTR_PARAM_CBANK
	.align		4
        /*0074*/ 	.byte	0x04, 0x0a
        /*0076*/ 	.short	(.L_1097 - .L_1096)
	.align		4
.L_1096:
        /*0078*/ 	.word	index@(.nv.constant0._ZN2at6native29vectorized_elementwise_kernelILi4EZZZNS0_66_GLOBAL__N__a0cfb035_28_ActivationHardswishKernel_cu_9e10b42f_293216hardswish_kernelERNS_14TensorIteratorEENKUlvE_clEvENKUlvE2_clEvEUlN3c108BFloat16EE_St5arrayIPcLm2EEEEviT0_T1_)
        /*007c*/ 	.short	0x0380
        /*007e*/ 	.short	0x0030


	//----- nvinfo : EIATTR_SW_WAR
	.align		4
.L_1097:
        /*0080*/ 	.byte	0x04, 0x36
        /*0082*/ 	.short	(.L_1099 - .L_1098)
.L_1098:
        /*0084*/ 	.word	0x00000008
.L_1099:


//--------------------- .nv.info._ZN2at6native29vectorized_elementwise_kernelILi8EZZZNS0_66_GLOBAL__N__a0cfb035_28_ActivationHardswishKernel_cu_9e10b42f_293216hardswish_kernelERNS_14TensorIteratorEENKUlvE_clEvENKUlvE2_clEvEUlN3c108BFloat16EE_St5arrayIPcLm2EEEEviT0_T1_ --------------------------
	.section	.nv.info._ZN2at6native29vectorized_elementwise_kernelILi8EZZZNS0_66_GLOBAL__N__a0cfb035_28_ActivationHardswishKernel_cu_9e10b42f_293216hardswish_kernelERNS_14TensorIteratorEENKUlvE_clEvENKUlvE2_clEvEUlN3c108BFloat16EE_St5arrayIPcLm2EEEEviT0_T1_,"",@"SHT_CUDA_INFO"
	.sectionflags	@""
	.align	4


	//----- nvinfo : EIATTR_CUDA_API_VERSION
	.align		4
        /*0000*/ 	.byte	0x04, 0x37
        /*0002*/ 	.short	(.L_1101 - .L_1100)
.L_1100:
        /*0004*/ 	.word	0x00000082


	//----- nvinfo : EIATTR_KPARAM_INFO
	.align		4
.L_1101:
        /*0008*/ 	.byte	0x04, 0x17
        /*000a*/ 	.short	(.L_1103 - .L_1102)
.L_1102:
        /*000c*/ 	.word	0x00000000
        /*0010*/ 	.short	0x0002
        /*0012*/ 	.short	0x0020
        /*0014*/ 	.byte	0x00, 0xf0, 0x41, 0x00


	//----- nvinfo : EIATTR_KPARAM_INFO
	.align		4
.L_1103:
        /*0018*/ 	.byte	0x04, 0x17
        /*001a*/ 	.short	(.L_1105 - .L_1104)
.L_1104:
        /*001c*/ 	.word	0x00000000
        /*0020*/ 	.short	0x0001
        /*0022*/ 	.short	0x0008
        /*0024*/ 	.byte	0x00, 0xf0, 0x61, 0x00


	//----- nvinfo : EIATTR_KPARAM_INFO
	.align		4
.L_1105:
        /*0028*/ 	.byte	0x04, 0x17
        /*002a*/ 	.short	(.L_1107 - .L_1106)
.L_1106:
        /*002c*/ 	.word	0x00000000
        /*0030*/ 	.short	0x0000
        /*0032*/ 	.short	0x0000
        /*0034*/ 	.byte	0x00, 0xf0, 0x11, 0x00


	//----- nvinfo : EIATTR_SPARSE_MMA_MASK
	.align		4
.L_1107:
        /*0038*/ 	.byte	0x03, 0x50
        /*003a*/ 	.short	0x0000


	//----- nvinfo : EIATTR_MAXREG_COUNT
	.align		4
        /*003c*/ 	.byte	0x03, 0x1b
        /*003e*/ 	.short	0x00ff


	//----- nvinfo : EIATTR_MERCURY_ISA_VERSION
	.align		4
        /*0040*/ 	.byte	0x03, 0x5f
        /*0042*/ 	.short	0x0101


	//----- nvinfo : EIATTR_VRC_CTA_INIT_COUNT
	.align		4
        /*0044*/ 	.byte	0x02, 0x4a
	.zero		1
	.zero		1


	//----- nvinfo : EIATTR_EXIT_INSTR_OFFSETS
	.align		4
        /*0048*/ 	.byte	0x04, 0x1c
        /*004a*/ 	.short	(.L_1109 - .L_1108)


	//   ....[0]....
.L_1108:
        /*004c*/ 	.word	0x00000f50


	//   ....[1]....
        /*0050*/ 	.word	0x00000fa0


	//   ....[2]....
        /*0054*/ 	.word	0x000014e0


	//----- nvinfo : EIATTR_MAX_THREADS
	.align		4
.L_1109:
        /*0058*/ 	.byte	0x04, 0x05
        /*005a*/ 	.short	(.L_1111 - .L_1110)
.L_1110:
        /*005c*/ 	.word	0x00000080
        /*0060*/ 	.word	0x00000001
        /*0064*/ 	.word	0x00000001


	//----- nvinfo : EIATTR_CRS_STACK_SIZE
	.align		4
.L_1111:
        /*0068*/ 	.byte	0x04, 0x1e
        /*006a*/ 	.short	(.L_1113 - .L_1112)
.L_1112:
        /*006c*/ 	.word	0x00000000


	//----- nvinfo : EIATTR_CBANK_PARAM_SIZE
	.align		4
.L_1113:
        /*0070*/ 	.byte	0x03, 0x19
        /*0072*/ 	.short	0x0030


	//----- nvinfo : EIATTR_PARAM_CBANK
	.align		4
        /*0074*/ 	.byte	0x04, 0x0a
        /*0076*/ 	.short	(.L_1115 - .L_1114)
	.align		4
.L_1114:
        /*0078*/ 	.word	index@(.nv.constant0._ZN2at6native29vectorized_elementwise_kernelILi8EZZZNS0_66_GLOBAL__N__a0cfb035_28_ActivationHardswishKernel_cu_9e10b42f_293216hardswish_kernelERNS_14TensorIteratorEENKUlvE_clEvENKUlvE2_clEvEUlN3c108BFloat16EE_St5arrayIPcLm2EEEEviT0_T1_)
        /*007c*/ 	.short	0x0380
        /*007e*/ 	.short	0x0030


	//----- nvinfo : EIATTR_SW_WAR
	.align		4
.L_1115:
        /*0080*/ 	.byte	0x04, 0x36
        /*0082*/ 	.short	(.L_1117 - .L_1116)
.L_1116:
        /*0084*/ 	.word	0x00000008
.L_1117:


//--------------------- .nv.info._ZN2at6native18elementwise_kernelILi128ELi4EZNS0_15gpu_kernel_implIZZZNS0_66_GLOBAL__N__a0cfb035_28_ActivationHardswishKernel_cu_9e10b42f_293216hardswish_kernelERNS_14TensorIteratorEENKUlvE_clEvENKUlvE1_clEvEUlN3c104HalfEE_EEvRNS_18TensorIteratorBaseERKT_EUliE_EEviT1_ --------------------------
	.section	.nv.info._ZN2at6native18elementwise_kernelILi128ELi4EZNS0_15gpu_kernel_implIZZZNS0_66_GLOBAL__N__a0cfb035_28_ActivationHardswishKernel_cu_9e10b42f_293216hardswish_kernelERNS_14TensorIteratorEENKUlvE_clEvENKUlvE1_clEvEUlN3c104HalfEE_EEvRNS_18TensorIteratorBaseERKT_EUliE_EEviT1_,"",@"SHT_CUDA_INFO"
	.sectionflags	@""
	.align	4


	//----- nvinfo : EIATTR_CUDA_API_VERSION
	.align		4
        /*0000*/ 	.byte	0x04, 0x37
        /*0002*/ 	.short	(.L_1119 - .L_1118)
.L_1118:
        /*0004*/ 	.word	0x00000082


	//----- nvinfo : EIATTR_KPARAM_INFO
	.align		4
.L_1119:
        /*0008*/ 	.byte	0x04, 0x17
        /*000a*/ 	.short	(.L_1121 - .L_1120)
.L_1120:
        /*000c*/ 	.word	0x00000000
        /*0010*/ 	.short	0x0001
        /*0012*/ 	.short	0x0008
        /*0014*/ 	.byte	0x00, 0xf0, 0xc1, 0x08


	//----- nvinfo : EIATTR_KPARAM_INFO
	.align		4
.L_1121:
        /*0018*/ 	.byte	0x04, 0x17
        /*001a*/ 	.short	(.L_1123 - .L_1122)
.L_1122:
        /*001c*/ 	.word	0x00000000
        /*0020*/ 	.short	0x0000
        /*0022*/ 	.short	0x0000
        /*0024*/ 	.byte	0x00, 0xf0, 0x11, 0x00


	//----- nvinfo : EIATTR_SPARSE_MMA_MASK
	.align		4
.L_1123:
        /*0028*/ 	.byte	0x03, 0x50
        /*002a*/ 	.short	0x0000


	//----- nvinfo : EIATTR_MAXREG_COUNT
	.align		4
        /*002c*/ 	.byte	0x03, 0x1b
        /*002e*/ 	.short	0x0080


	//----- nvinfo : EIATTR_EXTERNS
	.align		4
        /*0030*/ 	.byte	0x04, 0x0f
        /*0032*/ 	.short	(.L_1125 - .L_1124)


	//   ....[0]....
	.align		4
.L_1124:
        /*0034*/ 	.word	index@(__assertfail)


	//----- nvinfo : EIATTR_MERCURY_ISA_VERSION
	.align		4
.L_1125:
        /*0038*/ 	.byte	0x03, 0x5f
        /*003a*/ 	.short	0x0101


	//----- nvinfo : EIATTR_VRC_CTA_INIT_COUNT
	.align		4
        /*003c*/ 	.byte	0x02, 0x4a
	.zero		1
	.zero		1


	//----- nvinfo : EIATTR_SYSCALL_OFFSETS
	.align		4
        /*0040*/ 	.byte	0x04, 0x46
        /*0042*/ 	.short	(.L_1127 - .L_1126)


	//   ....[0]....
.L_1126:
        /*0044*/ 	.word	0x000021f0


	//   ....[1]....
        /*0048*/ 	.word	0x00003180


	//   ....[2]....
        /*004c*/ 	.word	0x00005510


	//   ....[3]....
        /*0050*/ 	.word	0x000062d0


	//   ....[4]....
        /*0054*/ 	.word	0x00008770


	//   ....[5]....
        /*0058*/ 	.word	0x00009530


	//   ....[6]....
        /*005c*/ 	.word	0x0000b9e0


	//   ....[7]....
        /*0060*/ 	.word	0x0000c770


	//----- nvinfo : EIATTR_EXIT_INSTR_OFFSETS
	.align		4
.L_1127:
        /*0064*/ 	.byte	0x04, 0x1c
        /*0066*/ 	.short	(.L_1129 - .L_1128)


	//   ....[0]....
.L_1128:
        /*0068*/ 	.word	0x00009810


	//   ....[1]....
        /*006c*/ 	.word	0x0000bc10


	//   ....[2]....
        /*0070*/ 	.word	0x0000bc50


	//   ....[3]....
        /*0074*/ 	.word	0x0000bcf0


	//   ....[4]....
        /*0078*/ 	.word	0x0000bd30


	//   ....[5]....
        /*007c*/ 	.word	0x0000bd70


	//   ....[6]....
        /*0080*/ 	.word	0x0000be00


	//   ....[7]....
        /*0084*/ 	.word	0x0000be20


	//   ....[8]....
        /*0088*/ 	.word	0x0000bec0


	//   ....[9]....
        /*008c*/ 	.word	0x0000bf10


	//   ....[10]....
        /*0090*/ 	.word	0x0000bf60


	//   ....[11]....
        /*0094*/ 	.word	0x0000c040


	//   ....[12]....
        /*0098*/ 	.word	0x0000c1b0


	//   ....[13]....
        /*009c*/ 	.word	0x0000c320


	//   ....[14]....
        /*00a0*/ 	.word	0x0000c480


	//   ....[15]....
        /*00a4*/ 	.word	0x0000c4c0


	//   ....[16]....
        /*00a8*/ 	.word	0x0000c500


	//   ....[17]....
        /*00ac*/ 	.word	0x0000c5b0


	//   ....[18]....
        /*00b0*/ 	.word	0x0000c610


	//   ....[19]....
        /*00b4*/ 	.word	0x0000c780


	//   ....[20]....
        /*00b8*/ 	.word	0x0000c890


	//   ....[21]....
        /*00bc*/ 	.word	0x0000c9d0


	//   ....[22]....
        /*00c0*/ 	.word	0x0000ca10


	//----- nvinfo : EIATTR_MAX_THREADS
	.align		4
.L_1129:
        /*00c4*/ 	.byte	0x04, 0x05
        /*00c6*/ 	.short	(.L_1131 - .L_1130)
.L_1130:
        /*00c8*/ 	.word	0x00000080
        /*00cc*/ 	.word	0x00000001
        /*00d0*/ 	.word	0x00000001


	//----- nvinfo : EIATTR_CRS_STACK_SIZE
	.align		4
.L_1131:
        /*00d4*/ 	.byte	0x04, 0x1e
        /*00d6*/ 	.short	(.L_1133 - .L_1132)
.L_1132:
        /*00d8*/ 	.word	0x00000000


	//----- nvinfo : EIATTR_CBANK_PARAM_SIZE
	.align		4
.L_1133:
        /*00dc*/ 	.byte	0x03, 0x19
        /*00de*/ 	.short	0x0238


	//----- nvinfo : EIATTR_PARAM_CBANK
	.align		4
        /*00e0*/ 	.byte	0x04, 0x0a
        /*00e2*/ 	.short	(.L_1135 - .L_1134)
	.align		4
.L_1134:
        /*00e4*/ 	.word	index@(.nv.constant0._ZN2at6native18elementwise_kernelILi128ELi4EZNS0_15gpu_kernel_implIZZZNS0_66_GLOBAL__N__a0cfb035_28_ActivationHardswishKernel_cu_9e10b42f_293216hardswish_kernelERNS_14TensorIteratorEENKUlvE_clEvENKUlvE1_clEvEUlN3c104HalfEE_EEvRNS_18TensorIteratorBaseERKT_EUliE_EEviT1_)
        /*00e8*/ 	.short	0x0380
        /*00ea*/ 	.short	0x0238


	//----- nvinfo : EIATTR_SW_WAR
	.align		4
.L_1135:
        /*00ec*/ 	.byte	0x04, 0x36
        /*00ee*/ 	.short	(.L_1137 - .L_1136)
.L_1136:
        /*00f0*/ 	.word	0x00000008
.L_1137:


//--------------------- .nv.info._ZN2at6native27unrolled_elementwise_kernelIZZZNS0_66_GLOBAL__N__a0cfb035_28_ActivationHardswishKernel_cu_9e10b42f_293216hardswish_kernelERNS_14TensorIteratorEENKUlvE_clEvENKUlvE1_clEvEUlN3c104HalfEE_St5arrayIPcLm2EELi4E23TrivialOffsetCalculatorILi1EjESE_NS0_6memory12LoadWithCastILi1EEENSF_13StoreWithCastILi1EEEEEviT_T0_T2_T3_T4_T5_ --------------------------
	.section	.nv.info._ZN2at6native27unrolled_elementwise_kernelIZZZNS0_66_GLOBAL__N__a0cfb035_28_ActivationHardswishKernel_cu_9e10b42f_293216hardswish_kernelERNS_14TensorIteratorEENKUlvE_clEvENKUlvE1_clEvEUlN3c104HalfEE_St5arrayIPcLm2EELi4E23TrivialOffsetCalculatorILi1EjESE_NS0_6memory12LoadWithCastILi1EEENSF_13StoreWithCastILi1EEEEEviT_T0_T2_T3_T4_T5_,"",@"SHT_CUDA_INFO"
	.sectionflags	@""
	.align	4


	//----- nvinfo : EIATTR_CUDA_API_VERSION
	.align		4
        /*0000*/ 	.byte	0x04, 0x37
        /*0002*/ 	.short	(.L_1139 - .L_1138)
.L_1138:
        /*0004*/ 	.word	0x00000082


	//----- nvinfo : EIATTR_KPARAM_INFO
	.align		4
.L_1139:
        /*0008*/ 	.byte	0x04, 0x17
        /*000a*/ 	.short	(.L_1141 - .L_1140)
.L_1140:
        /*000c*/ 	.word	0x00000000
        /*0010*/ 	.short	0x0006
        /*0012*/ 	.short	0x003c
        /*0014*/ 	.byte	0x00, 0xf0, 0x21, 0x00


	//----- nvinfo : EIATTR_KPARAM_INFO
	.align		4
.L_1141:
        /*0018*/ 	.byte	0x04, 0x17
        /*001a*/ 	.short	(.L_1143 - .L_1142)
.L_1142:
        /*001c*/ 	.word	0x00000000
        /*0020*/ 	.short	0x0005
        /*0022*/ 	.short	0x0034
        /*0024*/ 	.byte	0x00, 0xf0, 0x21, 0x00


	//----- nvinfo : EIATTR_KPARAM_INFO
	.align		4
.L_1143:
        /*0028*/ 	.byte	0x04, 0x17
        /*002a*/ 	.short	(.L_1145 - .L_1144)
.L_1144:
        /*002c*/ 	.word	0x00000000
        /*0030*/ 	.short	0x0004
        /*0032*/ 	.short	0x0031
        /*0034*/ 	.byte	0x00, 0xf0, 0x05, 0x00


	//----- nvinfo : EIATTR_KPARAM_INFO
	.align		4
.L_1145:
        /*0038*/ 	.byte	0x04, 0x17
        /*003a*/ 	.short	(.L_1147 - .L_1146)
.L_1146:
        /*003c*/ 	.word	0x00000000
        /*0040*/ 	.short	0x0003
        /*0042*/ 	.short	0x0030
        /*0044*/ 	.byte	0x00, 0xf0, 0x05, 0x00


	//----- nvinfo : EIATTR_KPARAM_INFO
	.align		4
.L_1147:
        /*0048*/ 	.byte	0x04, 0x17
        /*004a*/ 	.short	(.L_1149 - .L_1148)
.L_1148:
        /*004c*/ 	.word	0x00000000
        /*0050*/ 	.short	0x0002
        /*0052*/ 	.short	0x0020
        /*0054*/ 	.byte	0x00, 0xf0, 0x41, 0x00


	//----- nvinfo : EIATTR_KPARAM_INFO
	.align		4
.L_1149:
        /*0058*/ 	.byte	0x04, 0x17
        /*005a*/ 	.short	(.L_1151 - .L_1150)
.L_1150:
        /*005c*/ 	.word	0x00000000
        /*0060*/ 	.short	0x0001
        /*0062*/ 	.short	0x0008
        /*0064*/ 	.byte	0x00, 0xf0, 0x61, 0x00


	//----- nvinfo : EIATTR_KPARAM_INFO
	.align		4
.L_1151:
        /*0068*/ 	.byte	0x04, 0x17
        /*006a*/ 	.short	(.L_1153 - .L_1152)
.L_1152:
        /*006c*/ 	.word	0x00000000
        /*0070*/ 	.short	0x0000
        /*0072*/ 	.short	0x0000
        /*0074*/ 	.byte	0x00, 0xf0, 0x11, 0x00


	//----- nvinfo : EIATTR_SPARSE_MMA_MASK
	.align		4
.L_1153:
        /*0078*/ 	.byte	0x03, 0x50
        /*007a*/ 	.short	0x0000


	//----- nvinfo : EIATTR_MAXREG_COUNT
	.align		4
        /*007c*/ 	.byte	0x03, 0x1b
        /*007e*/ 	.short	0x00ff


	//----- nvinfo : EIATTR_EXTERNS
	.align		4
        /*0080*/ 	.byte	0x04, 0x0f
        /*0082*/ 	.short	(.L_1155 - .L_1154)


	//   ....[0]....
	.align		4
.L_1154:
        /*0084*/ 	.word	index@(__assertfail)


	//----- nvinfo : EIATTR_MERCURY_ISA_VERSION
	.align		4
.L_1155:
        /*0088*/ 	.byte	0x03, 0x5f
        /*008a*/ 	.short	0x0101


	//----- nvinfo : EIATTR_VRC_CTA_INIT_COUNT
	.align		4
        /*008c*/ 	.byte	0x02, 0x4a
	.zero		1
	.zero		1


	//----- nvinfo : EIATTR_SYSCALL_OFFSETS
	.align		4
        /*0090*/ 	.byte	0x04, 0x46
        /*0092*/ 	.short	(.L_1157 - .L_1156)


	//   ....[0]....
.L_1156:
        /*0094*/ 	.word	0x00000fc0


	//   ....[1]....
        /*0098*/ 	.word	0x00002160


	//   ....[2]....
        /*009c*/ 	.word	0x00003240


	//   ....[3]....
        /*00a0*/ 	.word	0x00004240


	//   ....[4]....
        /*00a4*/ 	.word	0x00005600


	//   ....[5]....
        /*00a8*/ 	.word	0x000064c0


	//   ....[6]....
        /*00ac*/ 	.word	0x00007440


	//   ....[7]....
        /*00b0*/ 	.word	0x000083c0


	//----- nvinfo : EIATTR_EXIT_INSTR_OFFSETS
	.align		4
.L_1157:
        /*00b4*/ 	.byte	0x04, 0x1c
        /*00b6*/ 	.short	(.L_1159 - .L_1158)


	//   ....[0]....
.L_1158:
        /*00b8*/ 	.word	0x00007710


	//   ....[1]....
        /*00bc*/ 	.word	0x00007860


	//   ....[2]....
        /*00c0*/ 	.word	0x000078a0


	//   ....[3]....
        /*00c4*/ 	.word	0x00007940


	//   ....[4]....
        /*00c8*/ 	.word	0x00007980


	//   ....[5]....
        /*00cc*/ 	.word	0x000079c0


	//   ....[6]....
        /*00d0*/ 	.word	0x00007a50


	//   ....[7]....
        /*00d4*/ 	.word	0x00007a70


	//   ....[8]....
        /*00d8*/ 	.word	0x00007b10


	//   ....[9]....
        /*00dc*/ 	.word	0x00007b60


	//   ....[10]....
        /*00e0*/ 	.word	0x00007bb0


	//   ....[11]....
        /*00e4*/ 	.word	0x00007c90


	//   ....[12]....
        /*00e8*/ 	.word	0x00007e00


	//   ....[13]....
        /*00ec*/ 	.word	0x00007f70


	//   ....[14]....
        /*00f0*/ 	.word	0x000080d0


	//   ....[15]....
        /*00f4*/ 	.word	0x00008110


	//   ....[16]....
        /*00f8*/ 	.word	0x00008150


	//   ....[17]....
        /*00fc*/ 	.word	0x00008200


	//   ....[18]....
        /*0100*/ 	.word	0x00008260


	//   ....[19]....
        /*0104*/ 	.word	0x000083d0


	//   ....[20]....
        /*0108*/ 	.word	0x000084e0


	//   ....[21]....
        /*010c*/ 	.word	0x00008620


	//   ....[22]....
        /*0110*/ 	.word	0x00008660


	//----- nvinfo : EIATTR_MAX_THREADS
	.align		4
.L_1159:
        /*0114*/ 	.byte	0x04, 0x05
        /*0116*/ 	.short	(.L_1161 - .L_1160)
.L_1160:
        /*0118*/ 	.word	0x00000080
        /*011c*/ 	.word	0x00000001
        /*0120*/ 	.word	0x00000001


	//----- nvinfo : EIATTR_CRS_STACK_SIZE
	.align		4
.L_1161:
        /*0124*/ 	.byte	0x04, 0x1e
        /*0126*/ 	.short	(.L_1163 - .L_1162)
.L_1162:
        /*0128*/ 	.word	0x00000000


	//----- nvinfo : EIATTR_CBANK_PARAM_SIZE
	.align		4
.L_1163:
        /*012c*/ 	.byte	0x03, 0x19
        /*012e*/ 	.short	0x0044


	//----- nvinfo : EIATTR_PARAM_CBANK
	.align		4
        /*0130*/ 	.byte	0x04, 0x0a
        /*0132*/ 	.short	(.L_1165 - .L_1164)
	.align		4
.L_1164:
        /*0134*/ 	.word	index@(.nv.constant0._ZN2at6native27unrolled_elementwise_kernelIZZZNS0_66_GLOBAL__N__a0cfb035_28_ActivationHardswishKernel_cu_9e10b42f_293216hardswish_kernelERNS_14TensorIteratorEENKUlvE_clEvENKUlvE1_clEvEUlN3c104HalfEE_St5arrayIPcLm2EELi4E23TrivialOffsetCalculatorILi1EjESE_NS0_6memory12LoadWithCastILi1EEENSF_13StoreWithCastILi1EEEEEviT_T0_T2_T3_T4_T5_)
        /*0138*/ 	.short	0x0380
        /*013a*/ 	.short	0x0044


	//----- nvinfo : EIATTR_SW_WAR
	.align		4
.L_1165:
        /*013c*/ 	.byte	0x04, 0x36
        /*013e*/ 	.short	(.L_1167 - .L_1166)
.L_1166:
        /*0140*/ 	.word	0x00000008
.L_1167:


//--------------------- .nv.info._ZN2at6native18elementwise_kernelILi128ELi4EZNS0_22gpu_kernel_impl_nocastIZZZNS0_66_GLOBAL__N__a0cfb035_28_ActivationHardswishKernel_cu_9e10b42f_293216hardswish_kernelERNS_14TensorIteratorEENKUlvE_clEvENKUlvE1_clEvEUlN3c104HalfEE_EEvRNS_18TensorIteratorBaseERKT_EUliE_EEviT1_ --------------------------
	.section	.nv.info._ZN2at6native18elementwise_kernelILi128ELi4EZNS0_22gpu_kernel_impl_nocastIZZZNS0_66_GLOBAL__N__a0cfb035_28_ActivationHardswishKernel_cu_9e10b42f_293216hardswish_kernelERNS_14TensorIteratorEENKUlvE_clEvENKUlvE1_clEvEUlN3c104HalfEE_EEvRNS_18TensorIteratorBaseERKT_EUliE_EEviT1_,"",@"SHT_CUDA_INFO"
	.sectionflags	@""
	.align	4


	//----- nvinfo : EIATTR_CUDA_API_VERSION
	.align		4
        /*0000*/ 	.byte	0x04, 0x37
        /*0002*/ 	.short	(.L_1169 - .L_1168)
.L_1168:
        /*0004*/ 	.word	0x00000082


	//----- nvinfo : EIATTR_KPARAM_INFO
	.align		4
.L_1169:
        /*0008*/ 	.byte	0x04, 0x17
        /*000a*/ 	.short	(.L_1171 - .L_1170)
.L_1170:
        /*000c*/ 	.word	0x00000000
        /*0010*/ 	.short	0x0001
        /*0012*/ 	.short	0x0008
        /*0014*/ 	.byte	0x00, 0xf0, 0xa1, 0x08


	//----- nvinfo : EIATTR_KPARAM_INFO
	.align		4
.L_1171:
        /*0018*/ 	.byte	0x04, 0x17
        /*001a*/ 	.short	(.L_1173 - .L_1172)
.L_1172:
        /*001c*/ 	.word	0x00000000
        /*0020*/ 	.short	0x0000
        /*0022*/ 	.short	0x0000
        /*0024*/ 	.byte	0x00, 0xf0, 0x11, 0x00


	//----- nvinfo : EIATTR_SPARSE_MMA_MASK
	.align		4
.L_1173:
        /*0028*/ 	.byte	0x03, 0x50
        /*002a*/ 	.short	0x0000


	//----- nvinfo : EIATTR_MAXREG_COUNT
	.align		4
        /*002c*/ 	.byte	0x03, 0x1b
        /*002e*/ 	.short	0x0080


	//----- nvinfo : EIATTR_MERCURY_ISA_VERSION
	.align		4
        /*0030*/ 	.byte	0x03, 0x5f
        /*0032*/ 	.short	0x0101


	//----- nvinfo : EIATTR_VRC_CTA_INIT_COUNT
	.align		4
        /*0034*/ 	.byte	0x02, 0x4a
	.zero		1
	.zero		1


	//----- nvinfo : EIATTR_EXIT_INSTR_OFFSETS
	.align		4
        /*0038*/ 	.byte	0x04, 0x1c
        /*003a*/ 	.short	(.L_1175 - .L_1174)


	//   ....[0]....
.L_1174:
        /*003c*/ 	.word	0x00000480


	//   ....[1]....
        /*0040*/ 	.word	0x00000580


	//   ....[2]....
        /*0044*/ 	.word	0x00004220


	//   ....[3]....
        /*0048*/ 	.word	0x000055f0


	//----- nvinfo : EIATTR_MAX_THREADS
	.align		4
.L_1175:
        /*004c*/ 	.byte	0x04, 0x05
        /*004e*/ 	.short	(.L_1177 - .L_1176)
.L_1176:
        /*0050*/ 	.word	0x00000080
        /*0054*/ 	.word	0x00000001
        /*0058*/ 	.word	0x00000001


	//----- nvinfo : EIATTR_CRS_STACK_SIZE
	.align		4
.L_1177:
        /*005c*/ 	.byte	0x04, 0x1e
        /*005e*/ 	.short	(.L_1179 - .L_1178)
.L_1178:
        /*0060*/ 	.word	0x00000000


	//----- nvinfo : EIATTR_CBANK_PARAM_SIZE
	.align		4
.L_1179:
        /*0064*/ 	.byte	0x03, 0x19
        /*0066*/ 	.short	0x0230


	//----- nvinfo : EIATTR_PARAM_CBANK
	.align		4
        /*0068*/ 	.byte	0x04, 0x0a
        /*006a*/ 	.short	(.L_1181 - .L_1180)
	.align		4
.L_1180:
        /*006c*/ 	.word	index@(.nv.constant0._ZN2at6native18elementwise_kernelILi128ELi4EZNS0_22gpu_kernel_impl_nocastIZZZNS0_66_GLOBAL__N__a0cfb035_28_ActivationHardswishKernel_cu_9e10b42f_293216hardswish_kernelERNS_14TensorIteratorEENKUlvE_clEvENKUlvE1_clEvEUlN3c104HalfEE_EEvRNS_18TensorIteratorBaseERKT_EUliE_EEviT1_)
        /*0070*/ 	.short	0x0380
        /*0072*/ 	.short	0x0230


	//----- nvinfo : EIATTR_SW_WAR
	.align		4
.L_1181:
        /*0074*/ 	.byte	0x04, 0x36
        /*0076*/ 	.short	(.L_1183 - .L_1182)
.L_1182:
        /*0078*/ 	.word	0x00000008
.L_1183:


//--------------------- .nv.info._ZN2at6native27unrolled_elementwise_kernelIZZZNS0_66_GLOBAL__N__a0cfb035_28_ActivationHardswishKernel_cu_9e10b42f_293216hardswish_kernelERNS_14TensorIteratorEENKUlvE_clEvENKUlvE1_clEvEUlN3c104HalfEE_St5arrayIPcLm2EELi4E23TrivialOffsetCalculatorILi1EjESE_NS0_6memory15LoadWithoutCastENSF_16StoreWithoutCastEEEviT_T0_T2_T3_T4_T5_ --------------------------
	.section	.nv.info._ZN2at6native27unrolled_elementwise_kernelIZZZNS0_66_GLOBAL__N__a0cfb035_28_ActivationHardswishKernel_cu_9e10b42f_293216hardswish_kernelERNS_14TensorIteratorEENKUlvE_clEvENKUlvE1_clEvEUlN3c104HalfEE_St5arrayIPcLm2EELi4E23TrivialOffsetCalculatorILi1EjESE_NS0_6memory15LoadWithoutCastENSF_16StoreWithoutCastEEEviT_T0_T2_T3_T4_T5_,"",@"SHT_CUDA_INFO"
	.sectionflags	@""
	.align	4


	//----- nvinfo : EIATTR_CUDA_API_VERSION
	.align		4
        /*0000*/ 	.byte	0x04, 0x37
        /*0002*/ 	.short	(.L_1185 - .L_1184)
.L_1184:
        /*0004*/ 	.word	0x00000082


	//----- nvinfo : EIATTR_KPARAM_INFO
	.align		4
.L_1185:
        /*0008*/ 	.byte	0x04, 0x17
        /*000a*/ 	.short	(.L_1187 - .L_1186)
.L_1186:
        /*000c*/ 	.word	0x00000000
        /*0010*/ 	.short	0x0006
        /*0012*/ 	.short	0x0033
        /*0014*/ 	.byte	0x00, 0xf0, 0x05, 0x00


	//----- nvinfo : EIATTR_KPARAM_INFO
	.align		4
.L_1187:
        /*0018*/ 	.byte	0x04, 0x17
        /*001a*/ 	.short	(.L_1189 - .L_1188)
.L_1188:
        /*001c*/ 	.word	0x00000000
        /*0020*/ 	.short	0x0005
        /*0022*/ 	.short	0x0032
        /*0024*/ 	.byte	0x00, 0xf0, 0x05, 0x00


	//----- nvinfo : EIATTR_KPARAM_INFO
	.align		4
.L_1189:
        /*0028*/ 	.byte	0x04, 0x17
        /*002a*/ 	.short	(.L_1191 - .L_1190)
.L_1190:
        /*002c*/ 	.word	0x00000000
        /*0030*/ 	.short	0x0004
        /*0032*/ 	.short	0x0031
        /*0034*/ 	.byte	0x00, 0xf0, 0x05, 0x00


	//----- nvinfo : EIATTR_KPARAM_INFO
	.align		4
.L_1191:
        /*0038*/ 	.byte	0x04, 0x17
        /*003a*/ 	.short	(.L_1193 - .L_1192)
.L_1192:
        /*003c*/ 	.word	0x00000000
        /*0040*/ 	.short	0x0003
        /*0042*/ 	.short	0x0030
        /*0044*/ 	.byte	0x00, 0xf0, 0x05, 0x00


	//----- nvinfo : EIATTR_KPARAM_INFO
	.align		4
.L_1193:
        /*0048*/ 	.byte	0x04, 0x17
        /*004a*/ 	.short	(.L_1195 - .L_1194)
.L_1194:
        /*004c*/ 	.word	0x00000000
        /*0050*/ 	.short	0x0002
        /*0052*/ 	.short	0x0020
        /*0054*/ 	.byte	0x00, 0xf0, 0x41, 0x00


	//----- nvinfo : EIATTR_KPARAM_INFO
	.align		4
.L_1195:
        /*0058*/ 	.byte	0x04, 0x17
        /*005a*/ 	.short	(.L_1197 - .L_1196)
.L_1196:
        /*005c*/ 	.word	0x00000000
        /*0060*/ 	.short	0x0001
        /*0062*/ 	.short	0x0008
        /*0064*/ 	.byte	0x00, 0xf0, 0x61, 0x00


	//----- nvinfo : EIATTR_KPARAM_INFO
	.align		4
.L_1197:
        /*0068*/ 	.byte	0x04, 0x17
        /*006a*/ 	.short	(.L_1199 - .L_1198)
.L_1198:
        /*006c*/ 	.word	0x00000000
        /*0070*/ 	.short	0x0000
        /*0072*/ 	.short	0x0000
        /*0074*/ 	.byte	0x00, 0xf0, 0x11, 0x00


	//----- nvinfo : EIATTR_SPARSE_MMA_MASK
	.align		4
.L_1199:
        /*0078*/ 	.byte	0x03, 0x50
        /*007a*/ 	.short	0x0000


	//----- nvinfo : EIATTR_MAXREG_COUNT
	.align		4
        /*007c*/ 	.byte	0x03, 0x1b
        /*007e*/ 	.short	0x00ff


	//----- nvinfo : EIATTR_MERCURY_ISA_VERSION
	.align		4
        /*0080*/ 	.byte	0x03, 0x5f
        /*0082*/ 	.short	0x0101


	//----- nvinfo : EIATTR_VRC_CTA_INIT_COUNT
	.align		4
        /*0084*/ 	.byte	0x02, 0x4a
	.zero		1
	.zero		1


	//----- nvinfo : EIATTR_EXIT_INSTR_OFFSETS
	.align		4
        /*0088*/ 	.byte	0x04, 0x1c
        /*008a*/ 	.short	(.L_1201 - .L_1200)


	//   ....[0]....
.L_1200:
        /*008c*/ 	.word	0x00000750


	//   ....[1]....
        /*0090*/ 	.word	0x000007a0


	//----- nvinfo : EIATTR_MAX_THREADS
	.align		4
.L_1201:
        /*0094*/ 	.byte	0x04, 0x05
        /*0096*/ 	.short	(.L_1203 - .L_1202)
.L_1202:
        /*0098*/ 	.word	0x00000080
        /*009c*/ 	.word	0x00000001
        /*00a0*/ 	.word	0x00000001


	//----- nvinfo : EIATTR_CRS_STACK_SIZE
	.align		4
.L_1203:
        /*00a4*/ 	.byte	0x04, 0x1e
        /*00a6*/ 	.short	(.L_1205 - .L_1204)
.L_1204:
        /*00a8*/ 	.word	0x00000000


	//----- nvinfo : EIATTR_CBANK_PARAM_SIZE
	.align		4
.L_1205:
        /*00ac*/ 	.byte	0x03, 0x19
        /*00ae*/ 	.short	0x0034


	//----- nvinfo : EIATTR_PARAM_CBANK
	.align		4
        /*00b0*/ 	.byte	0x04, 0x0a
        /*00b2*/ 	.short	(.L_1207 - .L_1206)
	.align		4
.L_1206:
        /*00b4*/ 	.word	index@(.nv.constant0._ZN2at6native27unrolled_elementwise_kernelIZZZNS0_66_GLOBAL__N__a0cfb035_28_ActivationHardswishKernel_cu_9e10b42f_293216hardswish_kernelERNS_14TensorIteratorEENKUlvE_clEvENKUlvE1_clEvEUlN3c104HalfEE_St5arrayIPcLm2EELi4E23TrivialOffsetCalculatorILi1EjESE_NS0_6memory15LoadWithoutCastENSF_16StoreWithoutCastEEEviT_T0_T2_T3_T4_T5_)
        /*00b8*/ 	.short	0x0380
        /*00ba*/ 	.short	0x0034


	//----- nvinfo : EIATTR_SW_WAR
	.align		4
.L_1207:
        /*00bc*/ 	.byte	0x04, 0x36
        /*00be*/ 	.short	(.L_1209 - .L_1208)
.L_1208:
        /*00c0*/ 	.word	0x00000008
.L_1209:


//--------------------- .nv.info._ZN2at6native29vectorized_elementwise_kernelILi2EZZZNS0_66_GLOBAL__N__a0cfb035_28_ActivationHardswishKernel_cu_9e10b42f_293216hardswish_kernelERNS_14TensorIteratorEENKUlvE_clEvENKUlvE1_clEvEUlN3c104HalfEE_St5arrayIPcLm2EEEEviT0_T1_ --------------------------
	.section	.nv.info._ZN2at6native29vectorized_elementwise_kernelILi2EZZZNS0_66_GLOBAL__N__a0cfb035_28_ActivationHardswishKernel_cu_9e10b42f_293216hardswish_kernelERNS_14TensorIteratorEENKUlvE_clEvENKUlvE1_clEvEUlN3c104HalfEE_St5arrayIPcLm2EEEEviT0_T1_,"",@"SHT_CUDA_INFO"
	.sectionflags	@""
	.align	4


	//----- nvinfo : EIATTR_CUDA_API_VERSION
	.align		4
        /*0000*/ 	.byte	0x04, 0x37
        /*0002*/ 	.short	(.L_1211 - .L_1210)
.L_1210:
        /*0004*/ 	.word	0x00000082


	//----- nvinfo : EIATTR_KPARAM_INFO
	.align		4
.L_1211:
        /*0008*/ 	.byte	0x04, 0x17
        /*000a*/ 	.short	(.L_1213 - .L_1212)
.L_1212:
        /*000c*/ 	.word	0x00000000
        /*0010*/ 	.short	0x0002
        /*0012*/ 	.short	0x0020
        /*0014*/ 	.byte	0x00, 0xf0, 0x41, 0x00


	//----- nvinfo : EIATTR_KPARAM_INFO
	.align		4
.L_1213:
        /*0018*/ 	.byte	0x04, 0x17
        /*001a*/ 	.short	(.L_1215 - .L_1214)
.L_1214:
        /*001c*/ 	.word	0x00000000
        /*0020*/ 	.short	0x0001
        /*0022*/ 	.short	0x0008
        /*0024*/ 	.byte	0x00, 0xf0, 0x61, 0x00


	//----- nvinfo : EIATTR_KPARAM_INFO
	.align		4
.L_1215:
        /*0028*/ 	.byte	0x04, 0x17
        /*002a*/ 	.short	(.L_1217 - .L_1216)
.L_1216:
        /*002c*/ 	.word	0x00000000
        /*0030*/ 	.short	0x0000
        /*0032*/ 	.short	0x0000
        /*0034*/ 	.byte	0x00, 0xf0, 0x11, 0x00


	//----- nvinfo : EIATTR_SPARSE_MMA_MASK
	.align		4
.L_1217:
        /*0038*/ 	.byte	0x03, 0x50
        /*003a*/ 	.short	0x0000


	//----- nvinfo : EIATTR_MAXREG_COUNT
	.align		4
        /*003c*/ 	.byte	0x03, 0x1b
        /*003e*/ 	.short	0x00ff


	//----- nvinfo : EIATTR_MERCURY_ISA_VERSION
	.align		4
        /*0040*/ 	.byte	0x03, 0x5f
        /*0042*/ 	.short	0x0101


	//----- nvinfo : EIATTR_VRC_CTA_INIT_COUNT
	.align		4
        /*0044*/ 	.byte	0x02, 0x4a
	.zero		1
	.zero		1


	//----- nvinfo : EIATTR_EXIT_INSTR_OFFSETS
	.align		4
        /*0048*/ 	.byte	0x04, 0x1c
        /*004a*/ 	.short	(.L_1219 - .L_1218)


	//   ....[0]....
.L_1218:
        /*004c*/ 	.word	0x00000f50


	//   ....[1]....
        /*0050*/ 	.word	0x00000fa0


	//   ....[2]....
        /*0054*/ 	.word	0x00001500


	//----- nvinfo : EIATTR_MAX_THREADS
	.align		4
.L_1219:
        /*0058*/ 	.byte	0x04, 0x05
        /*005a*/ 	.short	(.L_1221 - .L_1220)
.L_1220:
        /*005c*/ 	.word	0x00000080
        /*0060*/ 	.word	0x00000001
        /*0064*/ 	.word	0x00000001


	//----- nvinfo : EIATTR_CRS_STACK_SIZE
	.align		4
.L_1221:
        /*0068*/ 	.byte	0x04, 0x1e
        /*006a*/ 	.short	(.L_1223 - .L_1222)
.L_1222:
        /*006c*/ 	.word	0x00000000


	//----- nvinfo : EIATTR_CBANK_PARAM_SIZE
	.align		4
.L_1223:
        /*0070*/ 	.byte	0x03, 0x19
        /*0072*/ 	.short	0x0030


	//----- nvinfo : EIATTR_PARAM_CBANK
	.align		4
        /*0074*/ 	.byte	0x04, 0x0a
        /*0076*/ 	.short	(.L_1225 - .L_1224)
	.align		4
.L_1224:
        /*0078*/ 	.word	index@(.nv.constant0._ZN2at6native29vectorized_elementwise_kernelILi2EZZZNS0_66_GLOBAL__N__a0cfb035_28_ActivationHardswishKernel_cu_9e10b42f_293216hardswish_kernelERNS_14TensorIteratorEENKUlvE_clEvENKUlvE1_clEvEUlN3c104HalfEE_St5arrayIPcLm2EEEEviT0_T1_)
        /*007c*/ 	.short	0x0380
        /*007e*/ 	.short	0x0030


	//----- nvinfo : EIATTR_SW_WAR
	.align		4
.L_1225:
        /*0080*/ 	.byte	0x04, 0x36
        /*0082*/ 	.short	(.L_1227 - .L_1226)
.L_1226:
        /*0084*/ 	.word	0x00000008
.L_1227:


//--------------------- .nv.info._ZN2at6native29vectorized_elementwise_kernelILi4EZZZNS0_66_GLOBAL__N__a0cfb035_28_ActivationHardswishKernel_cu_9e10b42f_293216hardswish_kernelERNS_14TensorIteratorEENKUlvE_clEvENKUlvE1_clEvEUlN3c104HalfEE_St5arrayIPcLm2EEEEviT0_T1_ --------------------------
	.section	.nv.info._ZN2at6native29vectorized_elementwise_kernelILi4EZZZNS0_66_GLOBAL__N__a0cfb035_28_ActivationHardswishKernel_cu_9e10b42f_293216hardswish_kernelERNS_14TensorIteratorEENKUlvE_clEvENKUlvE1_clEvEUlN3c104HalfEE_St5arrayIPcLm2EEEEviT0_T1_,"",@"SHT_CUDA_INFO"
	.sectionflags	@""
	.align	4


	//----- nvinfo : EIATTR_CUDA_API_VERSION
	.align		4
        /*0000*/ 	.byte	0x04, 0x37
        /*0002*/ 	.short	(.L_1229 - .L_1228)
.L_1228:
        /*0004*/ 	.word	0x00000082


	//----- nvinfo : EIATTR_KPARAM_INFO
	.align		4
.L_1229:
        /*0008*/ 	.byte	0x04, 0x17
        /*000a*/ 	.short	(.L_1231 - .L_1230)
.L_1230:
        /*000c*/ 	.word	0x00000000
        /*0010*/ 	.short	0x0002
        /*0012*/ 	.short	0x0020
        /*0014*/ 	.byte	0x00, 0xf0, 0x41, 0x00


	//----- nvinfo : EIATTR_KPARAM_INFO
	.align		4
.L_1231:
        /*0018*/ 	.byte	0x04, 0x17
        /*001a*/ 	.short	(.L_1233 - .L_1232)
.L_1232:
        /*001c*/ 	.word	0x00000000
        /*0020*/ 	.short	0x0001
        /*0022*/ 	.short	0x0008
        /*0024*/ 	.byte	0x00, 0xf0, 0x61, 0x00


	//----- nvinfo : EIATTR_KPARAM_INFO
	.align		4
.L_1233:
        /*0028*/ 	.byte	0x04, 0x17
        /*002a*/ 	.short	(.L_1235 - .L_1234)
.L_1234:
        /*002c*/ 	.word	0x00000000
        /*0030*/ 	.short	0x0000
        /*0032*/ 	.short	0x0000
        /*0034*/ 	.byte	0x00, 0xf0, 0x11, 0x00


	//----- nvinfo : EIATTR_SPARSE_MMA_MASK
	.align		4
.L_1235:
        /*0038*/ 	.byte	0x03, 0x50
        /*003a*/ 	.short	0x0000


	//----- nvinfo : EIATTR_MAXREG_COUNT
	.align		4
        /*003c*/ 	.byte	0x03, 0x1b
        /*003e*/ 	.short	0x00ff


	//----- nvinfo : EIATTR_MERCURY_ISA_VERSION
	.align		4
        /*0040*/ 	.byte	0x03, 0x5f
        /*0042*/ 	.short	0x0101


	//----- nvinfo : EIATTR_VRC_CTA_INIT_COUNT
	.align		4
        /*0044*/ 	.byte	0x02, 0x4a
	.zero		1
	.zero		1


	//----- nvinfo : EIATTR_EXIT_INSTR_OFFSETS
	.align		4
        /*0048*/ 	.byte	0x04, 0x1c
        /*004a*/ 	.short	(.L_1237 - .L_1236)


	//   ....[0]....
.L_1236:
        /*004c*/ 	.word	0x00000f50


	//   ....[1]....
        /*0050*/ 	.word	0x00000fa0


	//   ....[2]....
        /*0054*/ 	.word	0x000014c0


	//----- nvinfo : EIATTR_MAX_THREADS
	.align		4
.L_1237:
        /*0058*/ 	.byte	0x04, 0x05
        /*005a*/ 	.short	(.L_1239 - .L_1238)
.L_1238:
        /*005c*/ 	.word	0x00000080
        /*0060*/ 	.word	0x00000001
        /*0064*/ 	.word	0x00000001


	//----- nvinfo : EIATTR_CRS_STACK_SIZE
	.align		4
.L_1239:
        /*0068*/ 	.byte	0x04, 0x1e
        /*006a*/ 	.short	(.L_1241 - .L_1240)
.L_1240:
        /*006c*/ 	.word	0x00000000


	//----- nvinfo : EIATTR_CBANK_PARAM_SIZE
	.align		4
.L_1241:
        /*0070*/ 	.byte	0x03, 0x19
        /*0072*/ 	.short	0x0030


	//----- nvinfo : EIATTR_PARAM_CBANK
	.align		4
        /*0074*/ 	.byte	0x04, 0x0a
        /*0076*/ 	.short	(.L_1243 - .L_1242)
	.align		4
.L_1242:
        /*0078*/ 	.word	index@(.nv.constant0._ZN2at6native29vectorized_elementwise_kernelILi4EZZZNS0_66_GLOBAL__N__a0cfb035_28_ActivationHardswishKernel_cu_9e10b42f_293216hardswish_kernelERNS_14TensorIteratorEENKUlvE_clEvENKUlvE1_clEvEUlN3c104HalfEE_St5arrayIPcLm2EEEEviT0_T1_)
        /*007c*/ 	.short	0x0380
        /*007e*/ 	.short	0x0030


	//----- nvinfo : EIATTR_SW_WAR
	.align		4
.L_1243:
        /*0080*/ 	.byte	0x04, 0x36
        /*0082*/ 	.short	(.L_1245 - .L_1244)
.L_1244:
        /*0084*/ 	.word	0x00000008
.L_1245:


//--------------------- .nv.info._ZN2at6native29vectorized_elementwise_kernelILi8EZZZNS0_66_GLOBAL__N__a0cfb035_28_ActivationHardswishKernel_cu_9e10b42f_293216hardswish_kernelERNS_14TensorIteratorEENKUlvE_clEvENKUlvE1_clEvEUlN3c104HalfEE_St5arrayIPcLm2EEEEviT0_T1_ --------------------------
	.section	.nv.info._ZN2at6native29vectorized_elementwise_kernelILi8EZZZNS0_66_GLOBAL__N__a0cfb035_28_ActivationHardswishKernel_cu_9e10b42f_293216hardswish_kernelERNS_14TensorIteratorEENKUlvE_clEvENKUlvE1_clEvEUlN3c104HalfEE_St5arrayIPcLm2EEEEviT0_T1_,"",@"SHT_CUDA_INFO"
	.sectionflags	@""
	.align	4


	//----- nvinfo : EIATTR_CUDA_API_VERSION
	.align		4
        /*0000*/ 	.byte	0x04, 0x37
        /*0002*/ 	.short	(.L_1247 - .L_1246)
.L_1246:
        /*0004*/ 	.word	0x00000082


	//----- nvinfo : EIATTR_KPARAM_INFO
	.align		4
.L_1247:
        /*0008*/ 	.byte	0x04, 0x17
        /*000a*/ 	.short	(.L_1249 - .L_1248)
.L_1248:
        /*000c*/ 	.word	0x00000000
        /*0010*/ 	.short	0x0002
        /*0012*/ 	.short	0x0020
        /*0014*/ 	.byte	0x00, 0xf0, 0x41, 0x00


	//----- nvinfo : EIATTR_KPARAM_INFO
	.align		4
.L_1249:
        /*0018*/ 	.byte	0x04, 0x17
        /*001a*/ 	.short	(.L_1251 - .L_1250)
.L_1250:
        /*001c*/ 	.word	0x00000000
        /*0020*/ 	.short	0x0001
        /*0022*/ 	.short	0x0008
        /*0024*/ 	.byte	0x00, 0xf0, 0x61, 0x00


	//----- nvinfo : EIATTR_KPARAM_INFO
	.align		4
.L_1251:
        /*0028*/ 	.byte	0x04, 0x17
        /*002a*/ 	.short	(.L_1253 - .L_1252)
.L_1252:
        /*002c*/ 	.word	0x00000000
        /*0030*/ 	.short	0x0000
        /*0032*/ 	.short	0x0000
        /*0034*/ 	.byte	0x00, 0xf0, 0x11, 0x00


	//----- nvinfo : EIATTR_SPARSE_MMA_MASK
	.align		4
.L_1253:
        /*0038*/ 	.byte	0x03, 0x50
        /*003a*/ 	.short	0x0000


	//----- nvinfo : EIATTR_MAXREG_COUNT
	.align		4
        /*003c*/ 	.byte	0x03, 0x1b
        /*003e*/ 	.short	0x00ff


	//----- nvinfo : EIATTR_MERCURY_ISA_VERSION
	.align		4
        /*0040*/ 	.byte	0x03, 0x5f
        /*0042*/ 	.short	0x0101


	//----- nvinfo : EIATTR_VRC_CTA_INIT_COUNT
	.align		4
        /*0044*/ 	.byte	0x02, 0x4a
	.zero		1
	.zero		1


	//----- nvinfo : EIATTR_EXIT_INSTR_OFFSETS
	.align		4
        /*0048*/ 	.byte	0x04, 0x1c
        /*004a*/ 	.short	(.L_1255 - .L_1254)


	//   ....[0]....
.L_1254:
        /*004c*/ 	.word	0x00000f50


	//   ....[1]....
        /*0050*/ 	.word	0x00000fa0


	//   ....[2]....
        /*0054*/ 	.word	0x000014a0


	//----- nvinfo : EIATTR_MAX_THREADS
	.align		4
.L_1255:
        /*0058*/ 	.byte	0x04, 0x05
        /*005a*/ 	.short	(.L_1257 - .L_1256)
.L_1256:
        /*005c*/ 	.word	0x00000080
        /*0060*/ 	.word	0x00000001
        /*0064*/ 	.word	0x00000001


	//----- nvinfo : EIATTR_CRS_STACK_SIZE
	.align		4
.L_1257:
        /*0068*/ 	.byte	0x04, 0x1e
        /*006a*/ 	.short	(.L_1259 - .L_1258)
.L_1258:
        /*006c*/ 	.word	0x00000000


	//----- nvinfo : EIATTR_CBANK_PARAM_SIZE
	.align		4
.L_1259:
        /*0070*/ 	.byte	0x03, 0x19
        /*0072*/ 	.short	0x0030


	//----- nvinfo : EIATTR_PARAM_CBANK
	.align		4
        /*0074*/ 	.byte	0x04, 0x0a
        /*0076*/ 	.short	(.L_1261 - .L_1260)
	.align		4
.L_1260:
        /*0078*/ 	.word	index@(.nv.constant0._ZN2at6native29vectorized_elementwise_kernelILi8EZZZNS0_66_GLOBAL__N__a0cfb035_28_ActivationHardswishKernel_cu_9e10b42f_293216hardswish_kernelERNS_14TensorIteratorEENKUlvE_clEvENKUlvE1_clEvEUlN3c104HalfEE_St5arrayIPcLm2EEEEviT0_T1_)
        /*007c*/ 	.short	0x0380
        /*007e*/ 	.short	0x0030


	//----- nvinfo : EIATTR_SW_WAR
	.align		4
.L_1261:
        /*0080*/ 	.byte	0x04, 0x36
        /*0082*/ 	.short	(.L_1263 - .L_1262)
.L_1262:
        /*0084*/ 	.word	0x00000008
.L_1263:


//--------------------- .nv.info._ZN2at6native18elementwise_kernelILi128ELi4EZNS0_15gpu_kernel_implIZZZNS0_66_GLOBAL__N__a0cfb035_28_ActivationHardswishKernel_cu_9e10b42f_293216hardswish_kernelERNS_14TensorIteratorEENKUlvE_clEvENKUlvE0_clEvEUlfE_EEvRNS_18TensorIteratorBaseERKT_EUliE_EEviT1_ --------------------------
	.section	.nv.info._ZN2at6native18elementwise_kernelILi128ELi4EZNS0_15gpu_kernel_implIZZZNS0_66_GLOBAL__N__a0cfb035_28_ActivationHardswishKernel_cu_9e10b42f_293216hardswish_kernelERNS_14TensorIteratorEENKUlvE_clEvENKUlvE0_clEvEUlfE_EEvRNS_18TensorIteratorBaseERKT_EUliE_EEviT1_,"",@"SHT_CUDA_INFO"
	.sectionflags	@""
	.align	4


	//----- nvinfo : EIATTR_CUDA_API_VERSION
	.align		4
        /*0000*/ 	.byte	0x04, 0x37
        /*0002*/ 	.short	(.L_1265 - .L_1264)
.L_1264:
        /*0004*/ 	.word	0x00000082


	//----- nvinfo : EIATTR_KPARAM_INFO
	.align		4
.L_1265:
        /*0008*/ 	.byte	0x04, 0x17
        /*000a*/ 	.short	(.L_1267 - .L_1266)
.L_1266:
        /*000c*/ 	.word	0x00000000
        /*0010*/ 	.short	0x0001
        /*0012*/ 	.short	0x0008
        /*0014*/ 	.byte	0x00, 0xf0, 0xc1, 0x08


	//----- nvinfo : EIATTR_KPARAM_INFO
	.align		4
.L_1267:
        /*0018*/ 	.byte	0x04, 0x17
        /*001a*/ 	.short	(.L_1269 - .L_1268)
.L_1268:
        /*001c*/ 	.word	0x00000000
        /*0020*/ 	.short	0x0000
        /*0022*/ 	.short	0x0000
        /*0024*/ 	.byte	0x00, 0xf0, 0x11, 0x00


	//----- nvinfo : EIATTR_SPARSE_MMA_MASK
	.align		4
.L_1269:
        /*0028*/ 	.byte	0x03, 0x50
        /*002a*/ 	.short	0x0000


	//----- nvinfo : EIATTR_MAXREG_COUNT
	.align		4
        /*002c*/ 	.byte	0x03, 0x1b
        /*002e*/ 	.short	0x0080


	//----- nvinfo : EIATTR_EXTERNS
	.align		4
        /*0030*/ 	.byte	0x04, 0x0f
        /*0032*/ 	.short	(.L_1271 - .L_1270)


	//   ....[0]....
	.align		4
.L_1270:
        /*0034*/ 	.word	index@(__assertfail)


	//----- nvinfo : EIATTR_MERCURY_ISA_VERSION
	.align		4
.L_1271:
        /*0038*/ 	.byte	0x03, 0x5f
        /*003a*/ 	.short	0x0101


	//----- nvinfo : EIATTR_VRC_CTA_INIT_COUNT
	.align		4
        /*003c*/ 	.byte	0x02, 0x4a
	.zero		1
	.zero		1


	//----- nvinfo : EIATTR_SYSCALL_OFFSETS
	.align		4
        /*0040*/ 	.byte	0x04, 0x46
        /*0042*/ 	.short	(.L_1273 - .L_1272)


	//   ....[0]....
.L_1272:
        /*0044*/ 	.word	0x000020d0


	//   ....[1]....
        /*0048*/ 	.word	0x00002f10


	//   ....[2]....
        /*004c*/ 	.word	0x00005120


	//   ....[3]....
        /*0050*/ 	.word	0x00005dc0


	//   ....[4]....
        /*0054*/ 	.word	0x000080e0


	//   ....[5]....
        /*0058*/ 	.word	0x00008d80


	//   ....[6]....
        /*005c*/ 	.word	0x0000b0b0


	//   ....[7]....
        /*0060*/ 	.word	0x0000bd20


	//----- nvinfo : EIATTR_EXIT_INSTR_OFFSETS
	.align		4
.L_1273:
        /*0064*/ 	.byte	0x04, 0x1c
        /*0066*/ 	.short	(.L_1275 - .L_1274)


	//   ....[0]....
.L_1274:
        /*0068*/ 	.word	0x00009030


	//   ....[1]....
        /*006c*/ 	.word	0x0000b2a0


	//   ....[2]....
        /*0070*/ 	.word	0x0000b2e0


	//   ....[3]....
        /*0074*/ 	.word	0x0000b370


	//   ....[4]....
        /*0078*/ 	.word	0x0000b3a0


	//   ....[5]....
        /*007c*/ 	.word	0x0000b3d0


	//   ....[6]....
        /*0080*/ 	.word	0x0000b450


	//   ....[7]....
        /*0084*/ 	.word	0x0000b480


	//   ....[8]....
        /*0088*/ 	.word	0x0000b510


	//   ....[9]....
        /*008c*/ 	.word	0x0000b550


	//   ....[10]....
        /*0090*/ 	.word	0x0000b590


	//   ....[11]....
        /*0094*/ 	.word	0x0000b660


	//   ....[12]....
        /*0098*/ 	.word	0x0000b7c0


	//   ....[13]....
        /*009c*/ 	.word	0x0000b920


	//   ....[14]....
        /*00a0*/ 	.word	0x0000ba70


	//   ....[15]....
        /*00a4*/ 	.word	0x0000baa0


	//   ....[16]....
        /*00a8*/ 	.word	0x0000bad0


	//   ....[17]....
        /*00ac*/ 	.word	0x0000bb70


	//   ....[18]....
        /*00b0*/ 	.word	0x0000bbc0


	//   ....[19]....
        /*00b4*/ 	.word	0x0000bd30


	//   ....[20]....
        /*00b8*/ 	.word	0x0000be30


	//   ....[21]....
        /*00bc*/ 	.word	0x0000bf60


	//   ....[22]....
        /*00c0*/ 	.word	0x0000bf90


	//----- nvinfo : EIATTR_MAX_THREADS
	.align		4
.L_1275:
        /*00c4*/ 	.byte	0x04, 0x05
        /*00c6*/ 	.short	(.L_1277 - .L_1276)
.L_1276:
        /*00c8*/ 	.word	0x00000080
        /*00cc*/ 	.word	0x00000001
        /*00d0*/ 	.word	0x00000001


	//----- nvinfo : EIATTR_CRS_STACK_SIZE
	.align		4
.L_1277:
        /*00d4*/ 	.byte	0x04, 0x1e
        /*00d6*/ 	.short	(.L_1279 - .L_1278)
.L_1278:
        /*00d8*/ 	.word	0x00000000


	//----- nvinfo : EIATTR_CBANK_PARAM_SIZE
	.align		4
.L_1279:
        /*00dc*/ 	.byte	0x03, 0x19
        /*00de*/ 	.short	0x0238


	//----- nvinfo : EIATTR_PARAM_CBANK
	.align		4
        /*00e0*/ 	.byte	0x04, 0x0a
        /*00e2*/ 	.short	(.L_1281 - .L_1280)
	.align		4
.L_1280:
        /*00e4*/ 	.word	index@(.nv.constant0._ZN2at6native18elementwise_kernelILi128ELi4EZNS0_15gpu_kernel_implIZZZNS0_66_GLOBAL__N__a0cfb035_28_ActivationHardswishKernel_cu_9e10b42f_293216hardswish_kernelERNS_14TensorIteratorEENKUlvE_clEvENKUlvE0_clEvEUlfE_EEvRNS_18TensorIteratorBaseERKT_EUliE_EEviT1_)
        /*00e8*/ 	.short	0x0380
        /*00ea*/ 	.short	0x0238


	//----- nvinfo : EIATTR_SW_WAR
	.align		4
.L_1281:
        /*00ec*/ 	.byte	0x04, 0x36
        /*00ee*/ 	.short	(.L_1283 - .L_1282)
.L_1282:
        /*00f0*/ 	.word	0x00000008
.L_1283:


//--------------------- .nv.info._ZN2at6native27unrolled_elementwise_kernelIZZZNS0_66_GLOBAL__N__a0cfb035_28_ActivationHardswishKernel_cu_9e10b42f_293216hardswish_kernelERNS_14TensorIteratorEENKUlvE_clEvENKUlvE0_clEvEUlfE_St5arrayIPcLm2EELi4E23TrivialOffsetCalculatorILi1EjESC_NS0_6memory12LoadWithCastILi1EEENSD_13StoreWithCastILi1EEEEEviT_T0_T2_T3_T4_T5_ --------------------------
	.section	.nv.info._ZN2at6native27unrolled_elementwise_kernelIZZZNS0_66_GLOBAL__N__a0cfb035_28_ActivationHardswishKernel_cu_9e10b42f_293216hardswish_kernelERNS_14TensorIteratorEENKUlvE_clEvENKUlvE0_clEvEUlfE_St5arrayIPcLm2EELi4E23TrivialOffsetCalculatorILi1EjESC_NS0_6memory12LoadWithCastILi1EEENSD_13StoreWithCastILi1EEEEEviT_T0_T2_T3_T4_T5_,"",@"SHT_CUDA_INFO"
	.sectionflags	@""
	.align	4


	//----- nvinfo : EIATTR_CUDA_API_VERSION
	.align		4
        /*0000*/ 	.byte	0x04, 0x37
        /*0002*/ 	.short	(.L_1285 - .L_1284)
.L_1284:
        /*0004*/ 	.word	0x00000082


	//----- nvinfo : EIATTR_KPARAM_INFO
	.align		4
.L_1285:
        /*0008*/ 	.byte	0x04, 0x17
        /*000a*/ 	.short	(.L_1287 - .L_1286)
.L_1286:
        /*000c*/ 	.word	0x00000000
        /*0010*/ 	.short	0x0006
        /*0012*/ 	.short	0x003c
        /*0014*/ 	.byte	0x00, 0xf0, 0x21, 0x00


	//----- nvinfo : EIATTR_KPARAM_INFO
	.align		4
.L_1287:
        /*0018*/ 	.byte	0x04, 0x17
        /*001a*/ 	.short	(.L_1289 - .L_1288)
.L_1288:
        /*001c*/ 	.word	0x00000000
        /*0020*/ 	.short	0x0005
        /*0022*/ 	.short	0x0034
        /*0024*/ 	.byte	0x00, 0xf0, 0x21, 0x00


	//----- nvinfo : EIATTR_KPARAM_INFO
	.align		4
.L_1289:
        /*0028*/ 	.byte	0x04, 0x17
        /*002a*/ 	.short	(.L_1291 - .L_1290)
.L_1290:
        /*002c*/ 	.word	0x00000000
        /*0030*/ 	.short	0x0004
        /*0032*/ 	.short	0x0031
        /*0034*/ 	.byte	0x00, 0xf0, 0x05, 0x00


	//----- nvinfo : EIATTR_KPARAM_INFO
	.align		4
.L_1291:
        /*0038*/ 	.byte	0x04, 0x17
        /*003a*/ 	.short	(.L_1293 - .L_1292)
.L_1292:
        /*003c*/ 	.word	0x00000000
        /*0040*/ 	.short	0x0003
        /*0042*/ 	.short	0x0030
        /*0044*/ 	.byte	0x00, 0xf0, 0x05, 0x00


	//----- nvinfo : EIATTR_KPARAM_INFO
	.align		4
.L_1293:
        /*0048*/ 	.byte	0x04, 0x17
        /*004a*/ 	.short	(.L_1295 - .L_1294)
.L_1294:
        /*004c*/ 	.word	0x00000000
        /*0050*/ 	.short	0x0002
        /*0052*/ 	.short	0x0020
        /*0054*/ 	.byte	0x00, 0xf0, 0x41, 0x00


	//----- nvinfo : EIATTR_KPARAM_INFO
	.align		4
.L_1295:
        /*0058*/ 	.byte	0x04, 0x17
        /*005a*/ 	.short	(.L_1297 - .L_1296)
.L_1296:
        /*005c*/ 	.word	0x00000000
        /*0060*/ 	.short	0x0001
        /*0062*/ 	.short	0x0008
        /*0064*/ 	.byte	0x00, 0xf0, 0x61, 0x00


	//----- nvinfo : EIATTR_KPARAM_INFO
	.align		4
.L_1297:
        /*0068*/ 	.byte	0x04, 0x17
        /*006a*/ 	.short	(.L_1299 - .L_1298)
.L_1298:
        /*006c*/ 	.word	0x00000000
        /*0070*/ 	.short	0x0000
        /*0072*/ 	.short	0x0000
        /*0074*/ 	.byte	0x00, 0xf0, 0x11, 0x00


	//----- nvinfo : EIATTR_SPARSE_MMA_MASK
	.align		4
.L_1299:
        /*0078*/ 	.byte	0x03, 0x50
        /*007a*/ 	.short	0x0000


	//----- nvinfo : EIATTR_MAXREG_COUNT
	.align		4
        /*007c*/ 	.byte	0x03, 0x1b
        /*007e*/ 	.short	0x00ff


	//----- nvinfo : EIATTR_EXTERNS
	.align		4
        /*0080*/ 	.byte	0x04, 0x0f
        /*0082*/ 	.short	(.L_1301 - .L_1300)


	//   ....[0]....
	.align		4
.L_1300:
        /*0084*/ 	.word	index@(__assertfail)


	//----- nvinfo : EIATTR_MERCURY_ISA_VERSION
	.align		4
.L_1301:
        /*0088*/ 	.byte	0x03, 0x5f
        /*008a*/ 	.short	0x0101


	//----- nvinfo : EIATTR_VRC_CTA_INIT_COUNT
	.align		4
        /*008c*/ 	.byte	0x02, 0x4a
	.zero		1
	.zero		1


	//----- nvinfo : EIATTR_SYSCALL_OFFSETS
	.align		4
        /*0090*/ 	.byte	0x04, 0x46
        /*0092*/ 	.short	(.L_1303 - .L_1302)


	//   ....[0]....
.L_1302:
        /*0094*/ 	.word	0x00000de0


	//   ....[1]....
        /*0098*/ 	.word	0x00001cf0


	//   ....[2]....
        /*009c*/ 	.word	0x00002b70


	//   ....[3]....
        /*00a0*/ 	.word	0x000039d0


	//   ....[4]....
        /*00a4*/ 	.word	0x00004bf0


	//   ....[5]....
        /*00a8*/ 	.word	0x00005990


	//   ....[6]....
        /*00ac*/ 	.word	0x000067f0


	//   ....[7]....
        /*00b0*/ 	.word	0x00007650


	//----- nvinfo : EIATTR_EXIT_INSTR_OFFSETS
	.align		4
.L_1303:
        /*00b4*/ 	.byte	0x04, 0x1c
        /*00b6*/ 	.short	(.L_1305 - .L_1304)


	//   ....[0]....
.L_1304:
        /*00b8*/ 	.word	0x00006a90


	//   ....[1]....
        /*00bc*/ 	.word	0x00006bd0


	//   ....[2]....
        /*00c0*/ 	.word	0x00006c10


	//   ....[3]....
        /*00c4*/ 	.word	0x00006ca0


	//   ....[4]....
        /*00c8*/ 	.word	0x00006cd0


	//   ....[5]....
        /*00cc*/ 	.word	0x00006d00


	//   ....[6]....
        /*00d0*/ 	.word	0x00006d80


	//   ....[7]....
        /*00d4*/ 	.word	0x00006db0


	//   ....[8]....
        /*00d8*/ 	.word	0x00006e40


	//   ....[9]....
        /*00dc*/ 	.word	0x00006e80


	//   ....[10]....
        /*00e0*/ 	.word	0x00006ec0


	//   ....[11]....
        /*00e4*/ 	.word	0x00006f90


	//   ....[12]....
        /*00e8*/ 	.word	0x000070f0


	//   ....[13]....
        /*00ec*/ 	.word	0x00007250


	//   ....[14]....
        /*00f0*/ 	.word	0x000073a0


	//   ....[15]....
        /*00f4*/ 	.word	0x000073d0


	//   ....[16]....
        /*00f8*/ 	.word	0x00007400


	//   ....[17]....
        /*00fc*/ 	.word	0x000074a0


	//   ....[18]....
        /*0100*/ 	.word	0x000074f0


	//   ....[19]....
        /*0104*/ 	.word	0x00007660


	//   ....[20]....
        /*0108*/ 	.word	0x00007760


	//   ....[21]....
        /*010c*/ 	.word	0x00007890


	//   ....[22]....
        /*0110*/ 	.word	0x000078c0


	//----- nvinfo : EIATTR_MAX_THREADS
	.align		4
.L_1305:
        /*0114*/ 	.byte	0x04, 0x05
        /*0116*/ 	.short	(.L_1307 - .L_1306)
.L_1306:
        /*0118*/ 	.word	0x00000080
        /*011c*/ 	.word	0x00000001
        /*0120*/ 	.word	0x00000001


	//----- nvinfo : EIATTR_CRS_STACK_SIZE
	.align		4
.L_1307:
        /*0124*/ 	.byte	0x04, 0x1e
        /*0126*/ 	.short	(.L_1309 - .L_1308)
.L_1308:
        /*0128*/ 	.word	0x00000000


	//----- nvinfo : EIATTR_CBANK_PARAM_SIZE
	.align		4
.L_1309:
        /*012c*/ 	.byte	0x03, 0x19
        /*012e*/ 	.short	0x0044


	//----- nvinfo : EIATTR_PARAM_CBANK
	.align		4
        /*0130*/ 	.byte	0x04, 0x0a
        /*0132*/ 	.short	(.L_1311 - .L_1310)
	.align		4
.L_1310:
        /*0134*/ 	.word	index@(.nv.constant0._ZN2at6native27unrolled_elementwise_kernelIZZZNS0_66_GLOBAL__N__a0cfb035_28_ActivationHardswishKernel_cu_9e10b42f_293216hardswish_kernelERNS_14TensorIteratorEENKUlvE_clEvENKUlvE0_clEvEUlfE_St5arrayIPcLm2EELi4E23TrivialOffsetCalculatorILi1EjESC_NS0_6memory12LoadWithCastILi1EEENSD_13StoreWithCastILi1EEEEEviT_T0_T2_T3_T4_T5_)
        /*0138*/ 	.short	0x0380
        /*013a*/ 	.short	0x0044


	//----- nvinfo : EIATTR_SW_WAR
	.align		4
.L_1311:
        /*013c*/ 	.byte	0x04, 0x36
        /*013e*/ 	.short	(.L_1313 - .L_1312)
.L_1312:
        /*0140*/ 	.word	0x00000008
.L_1313:


//--------------------- .nv.info._ZN2at6native18elementwise_kernelILi128ELi2EZNS0_22gpu_kernel_impl_nocastIZZZNS0_66_GLOBAL__N__a0cfb035_28_ActivationHardswishKernel_cu_9e10b42f_293216hardswish_kernelERNS_14TensorIteratorEENKUlvE_clEvENKUlvE0_clEvEUlfE_EEvRNS_18TensorIteratorBaseERKT_EUliE_EEviT1_ --------------------------
	.section	.nv.info._ZN2at6native18elementwise_kernelILi128ELi2EZNS0_22gpu_kernel_impl_nocastIZZZNS0_66_GLOBAL__N__a0cfb035_28_ActivationHardswishKernel_cu_9e10b42f_293216hardswish_kernelERNS_14TensorIteratorEENKUlvE_clEvENKUlvE0_clEvEUlfE_EEvRNS_18TensorIteratorBaseERKT_EUliE_EEviT1_,"",@"SHT_CUDA_INFO"
	.sectionflags	@""
	.align	4


	//----- nvinfo : EIATTR_CUDA_API_VERSION
	.align		4
        /*0000*/ 	.byte	0x04, 0x37
        /*0002*/ 	.short	(.L_1315 - .L_1314)
.L_1314:
        /*0004*/ 	.word	0x00000082


	//----- nvinfo : EIATTR_KPARAM_INFO
	.align		4
.L_1315:
        /*0008*/ 	.byte	0x04, 0x17
        /*000a*/ 	.short	(.L_1317 - .L_1316)
.L_1316:
        /*000c*/ 	.word	0x00000000
        /*0010*/ 	.short	0x0001
        /*0012*/ 	.short	0x0008
        /*0014*/ 	.byte	0x00, 0xf0, 0xa1, 0x08


	//----- nvinfo : EIATTR_KPARAM_INFO
	.align		4
.L_1317:
        /*0018*/ 	.byte	0x04, 0x17
        /*001a*/ 	.short	(.L_1319 - .L_1318)
.L_1318:
        /*001c*/ 	.word	0x00000000
        /*0020*/ 	.short	0x0000
        /*0022*/ 	.short	0x0000
        /*0024*/ 	.byte	0x00, 0xf0, 0x11, 0x00


	//----- nvinfo : EIATTR_SPARSE_MMA_MASK
	.align		4
.L_1319:
        /*0028*/ 	.byte	0x03, 0x50
        /*002a*/ 	.short	0x0000


	//----- nvinfo : EIATTR_MAXREG_COUNT
	.align		4
        /*002c*/ 	.byte	0x03, 0x1b
        /*002e*/ 	.short	0x0080


	//----- nvinfo : EIATTR_MERCURY_ISA_VERSION
	.align		4
        /*0030*/ 	.byte	0x03, 0x5f
        /*0032*/ 	.short	0x0101


	//----- nvinfo : EIATTR_VRC_CTA_INIT_COUNT
	.align		4
        /*0034*/ 	.byte	0x02, 0x4a
	.zero		1
	.zero		1


	//----- nvinfo : EIATTR_EXIT_INSTR_OFFSETS
	.align		4
        /*0038*/ 	.byte	0x04, 0x1c
        /*003a*/ 	.short	(.L_1321 - .L_1320)


	//   ....[0]....
.L_1320:
        /*003c*/ 	.word	0x000001d0


	//   ....[1]....
        /*0040*/ 	.word	0x000002b0


	//   ....[2]....
        /*0044*/ 	.word	0x00001700


	//   ....[3]....
        /*0048*/ 	.word	0x00002ab0


	//----- nvinfo : EIATTR_MAX_THREADS
	.align		4
.L_1321:
        /*004c*/ 	.byte	0x04, 0x05
        /*004e*/ 	.short	(.L_1323 - .L_1322)
.L_1322:
        /*0050*/ 	.word	0x00000080
        /*0054*/ 	.word	0x00000001
        /*0058*/ 	.word	0x00000001


	//----- nvinfo : EIATTR_CRS_STACK_SIZE
	.align		4
.L_1323:
        /*005c*/ 	.byte	0x04, 0x1e
        /*005e*/ 	.short	(.L_1325 - .L_1324)
.L_1324:
        /*0060*/ 	.word	0x00000000


	//----- nvinfo : EIATTR_CBANK_PARAM_SIZE
	.align		4
.L_1325:
        /*0064*/ 	.byte	0x03, 0x19
        /*0066*/ 	.short	0x0230


	//----- nvinfo : EIATTR_PARAM_CBANK
	.align		4
        /*0068*/ 	.byte	0x04, 0x0a
        /*006a*/ 	.short	(.L_1327 - .L_1326)
	.align		4
.L_1326:
        /*006c*/ 	.word	index@(.nv.constant0._ZN2at6native18elementwise_kernelILi128ELi2EZNS0_22gpu_kernel_impl_nocastIZZZNS0_66_GLOBAL__N__a0cfb035_28_ActivationHardswishKernel_cu_9e10b42f_293216hardswish_kernelERNS_14TensorIteratorEENKUlvE_clEvENKUlvE0_clEvEUlfE_EEvRNS_18TensorIteratorBaseERKT_EUliE_EEviT1_)
        /*0070*/ 	.short	0x0380
        /*0072*/ 	.short	0x0230


	//----- nvinfo : EIATTR_SW_WAR
	.align		4
.L_1327:
        /*0074*/ 	.byte	0x04, 0x36
        /*0076*/ 	.short	(.L_1329 - .L_1328)
.L_1328:
        /*0078*/ 	.word	0x00000008
.L_1329:


//--------------------- .nv.info._ZN2at6native27unrolled_elementwise_kernelIZZZNS0_66_GLOBAL__N__a0cfb035_28_ActivationHardswishKernel_cu_9e10b42f_293216hardswish_kernelERNS_14TensorIteratorEENKUlvE_clEvENKUlvE0_clEvEUlfE_St5arrayIPcLm2EELi4E23TrivialOffsetCalculatorILi1EjESC_NS0_6memory15LoadWithoutCastENSD_16StoreWithoutCastEEEviT_T0_T2_T3_T4_T5_ --------------------------
	.section	.nv.info._ZN2at6native27unrolled_elementwise_kernelIZZZNS0_66_GLOBAL__N__a0cfb035_28_ActivationHardswishKernel_cu_9e10b42f_293216hardswish_kernelERNS_14TensorIteratorEENKUlvE_clEvENKUlvE0_clEvEUlfE_St5arrayIPcLm2EELi4E23TrivialOffsetCalculatorILi1EjESC_NS0_6memory15LoadWithoutCastENSD_16StoreWithoutCastEEEviT_T0_T2_T3_T4_T5_,"",@"SHT_CUDA_INFO"
	.sectionflags	@""
	.align	4


	//----- nvinfo : EIATTR_CUDA_API_VERSION
	.align		4
        /*0000*/ 	.byte	0x04, 0x37
        /*0002*/ 	.short	(.L_1331 - .L_1330)
.L_1330:
        /*0004*/ 	.word	0x00000082


	//----- nvinfo : EIATTR_KPARAM_INFO
	.align		4
.L_1331:
        /*0008*/ 	.byte	0x04, 0x17
        /*000a*/ 	.short	(.L_1333 - .L_1332)
.L_1332:
        /*000c*/ 	.word	0x00000000
        /*0010*/ 	.short	0x0006
        /*0012*/ 	.short	0x0033
        /*0014*/ 	.byte	0x00, 0xf0, 0x05, 0x00


	//----- nvinfo : EIATTR_KPARAM_INFO
	.align		4
.L_1333:
        /*0018*/ 	.byte	0x04, 0x17
        /*001a*/ 	.short	(.L_1335 - .L_1334)
.L_1334:
        /*001c*/ 	.word	0x00000000
        /*0020*/ 	.short	0x0005
        /*0022*/ 	.short	0x0032
        /*0024*/ 	.byte	0x00, 0xf0, 0x05, 0x00


	//----- nvinfo : EIATTR_KPARAM_INFO
	.align		4
.L_1335:
        /*0028*/ 	.byte	0x04, 0x17
        /*002a*/ 	.short	(.L_1337 - .L_1336)
.L_1336:
        /*002c*/ 	.word	0x00000000
        /*0030*/ 	.short	0x0004
        /*0032*/ 	.short	0x0031
        /*0034*/ 	.byte	0x00, 0xf0, 0x05, 0x00


	//----- nvinfo : EIATTR_KPARAM_INFO
	.align		4
.L_1337:
        /*0038*/ 	.byte	0x04, 0x17
        /*003a*/ 	.short	(.L_1339 - .L_1338)
.L_1338:
        /*003c*/ 	.word	0x00000000
        /*0040*/ 	.short	0x0003
        /*0042*/ 	.short	0x0030
        /*0044*/ 	.byte	0x00, 0xf0, 0x05, 0x00


	//----- nvinfo : EIATTR_KPARAM_INFO
	.align		4
.L_1339:
        /*0048*/ 	.byte	0x04, 0x17
        /*004a*/ 	.short	(.L_1341 - .L_1340)
.L_1340:
        /*004c*/ 	.word	0x00000000
        /*0050*/ 	.short	0x0002
        /*0052*/ 	.short	0x0020
        /*0054*/ 	.byte	0x00, 0xf0, 0x41, 0x00


	//----- nvinfo : EIATTR_KPARAM_INFO
	.align		4
.L_1341:
        /*0058*/ 	.byte	0x04, 0x17
        /*005a*/ 	.short	(.L_1343 - .L_1342)
.L_1342:
        /*005c*/ 	.word	0x00000000
        /*0060*/ 	.short	0x0001
        /*0062*/ 	.short	0x0008
        /*0064*/ 	.byte	0x00, 0xf0, 0x61, 0x00


	//----- nvinfo : EIATTR_KPARAM_INFO
	.align		4
.L_1343:
        /*0068*/ 	.byte	0x04, 0x17
        /*006a*/ 	.short	(.L_1345 - .L_1344)
.L_1344:
        /*006c*/ 	.word	0x00000000
        /*0070*/ 	.short	0x0000
        /*0072*/ 	.short	0x0000
        /*0074*/ 	.byte	0x00, 0xf0, 0x11, 0x00


	//----- nvinfo : EIATTR_SPARSE_MMA_MASK
	.align		4
.L_1345:
        /*0078*/ 	.byte	0x03, 0x50
        /*007a*/ 	.short	0x0000


	//----- nvinfo : EIATTR_MAXREG_COUNT
	.align		4
        /*007c*/ 	.byte	0x03, 0x1b
        /*007e*/ 	.short	0x00ff


	//----- nvinfo : EIATTR_MERCURY_ISA_VERSION
	.align		4
        /*0080*/ 	.byte	0x03, 0x5f
        /*0082*/ 	.short	0x0101


	//----- nvinfo : EIATTR_VRC_CTA_INIT_COUNT
	.align		4
        /*0084*/ 	.byte	0x02, 0x4a
	.zero		1
	.zero		1


	//----- nvinfo : EIATTR_EXIT_INSTR_OFFSETS
	.align		4
        /*0088*/ 	.byte	0x04, 0x1c
        /*008a*/ 	.short	(.L_1347 - .L_1346)


	//   ....[0]....
.L_1346:
        /*008c*/ 	.word	0x000006c0


	//   ....[1]....
        /*0090*/ 	.word	0x00000710


	//----- nvinfo : EIATTR_MAX_THREADS
	.align		4
.L_1347:
        /*0094*/ 	.byte	0x04, 0x05
        /*0096*/ 	.short	(.L_1349 - .L_1348)
.L_1348:
        /*0098*/ 	.word	0x00000080
        /*009c*/ 	.word	0x00000001
        /*00a0*/ 	.word	0x00000001


	//----- nvinfo : EIATTR_CRS_STACK_SIZE
	.align		4
.L_1349:
        /*00a4*/ 	.byte	0x04, 0x1e
        /*00a6*/ 	.short	(.L_1351 - .L_1350)
.L_1350:
        /*00a8*/ 	.word	0x00000000


	//----- nvinfo : EIATTR_CBANK_PARAM_SIZE
	.align		4
.L_1351:
        /*00ac*/ 	.byte	0x03, 0x19
        /*00ae*/ 	.short	0x0034


	//----- nvinfo : EIATTR_PARAM_CBANK
	.align		4
        /*00b0*/ 	.byte	0x04, 0x0a
        /*00b2*/ 	.short	(.L_1353 - .L_1352)
	.align		4
.L_1352:
        /*00b4*/ 	.word	index@(.nv.constant0._ZN2at6native27unrolled_elementwise_kernelIZZZNS0_66_GLOBAL__N__a0cfb035_28_ActivationHardswishKernel_cu_9e10b42f_293216hardswish_kernelERNS_14TensorIteratorEENKUlvE_clEvENKUlvE0_clEvEUlfE_St5arrayIPcLm2EELi4E23TrivialOffsetCalculatorILi1EjESC_NS0_6memory15LoadWithoutCastENSD_16StoreWithoutCastEEEviT_T0_T2_T3_T4_T5_)
        /*00b8*/ 	.short	0x0380
        /*00ba*/ 	.short	0x0034


	//----- nvinfo : EIATTR_SW_WAR
	.align		4
.L_1353:
        /*00bc*/ 	.byte	0x04, 0x36
        /*00be*/ 	.short	(.L_1355 - .L_1354)
.L_1354:
        /*00c0*/ 	.word	0x00000008
.L_1355:


//--------------------- .nv.info._ZN2at6native29vectorized_elementwise_kernelILi2EZZZNS0_66_GLOBAL__N__a0cfb035_28_ActivationHardswishKernel_cu_9e10b42f_293216hardswish_kernelERNS_14TensorIteratorEENKUlvE_clEvENKUlvE0_clEvEUlfE_St5arrayIPcLm2EEEEviT0_T1_ --------------------------
	.section	.nv.info._ZN2at6native29vectorized_elementwise_kernelILi2EZZZNS0_66_GLOBAL__N__a0cfb035_28_ActivationHardswishKernel_cu_9e10b42f_293216hardswish_kernelERNS_14TensorIteratorEENKUlvE_clEvENKUlvE0_clEvEUlfE_St5arrayIPcLm2EEEEviT0_T1_,"",@"SHT_CUDA_INFO"
	.sectionflags	@""
	.align	4


	//----- nvinfo : EIATTR_CUDA_API_VERSION
	.align		4
        /*0000*/ 	.byte	0x04, 0x37
        /*0002*/ 	.short	(.L_1357 - .L_1356)
.L_1356:
        /*0004*/ 	.word	0x00000082


	//----- nvinfo : EIATTR_KPARAM_INFO
	.align		4
.L_1357:
        /*0008*/ 	.byte	0x04, 0x17
        /*000a*/ 	.short	(.L_1359 - .L_1358)
.L_1358:
        /*000c*/ 	.word	0x00000000
        /*0010*/ 	.short	0x0002
        /*0012*/ 	.short	0x0020
        /*0014*/ 	.byte	0x00, 0xf0, 0x41, 0x00


	//----- nvinfo : EIATTR_KPARAM_INFO
	.align		4
.L_1359:
        /*0018*/ 	.byte	0x04, 0x17
        /*001a*/ 	.short	(.L_1361 - .L_1360)
.L_1360:
        /*001c*/ 	.word	0x00000000
        /*0020*/ 	.short	0x0001
        /*0022*/ 	.short	0x0008
        /*0024*/ 	.byte	0x00, 0xf0, 0x61, 0x00


	//----- nvinfo : EIATTR_KPARAM_INFO
	.align		4
.L_1361:
        /*0028*/ 	.byte	0x04, 0x17
        /*002a*/ 	.short	(.L_1363 - .L_1362)
.L_1362:
        /*002c*/ 	.word	0x00000000
        /*0030*/ 	.short	0x0000
        /*0032*/ 	.short	0x0000
        /*0034*/ 	.byte	0x00, 0xf0, 0x11, 0x00


	//----- nvinfo : EIATTR_SPARSE_MMA_MASK
	.align		4
.L_1363:
        /*0038*/ 	.byte	0x03, 0x50
        /*003a*/ 	.short	0x0000


	//----- nvinfo : EIATTR_MAXREG_COUNT
	.align		4
        /*003c*/ 	.byte	0x03, 0x1b
        /*003e*/ 	.short	0x00ff


	//----- nvinfo : EIATTR_MERCURY_ISA_VERSION
	.align		4
        /*0040*/ 	.byte	0x03, 0x5f
        /*0042*/ 	.short	0x0101


	//----- nvinfo : EIATTR_VRC_CTA_INIT_COUNT
	.align		4
        /*0044*/ 	.byte	0x02, 0x4a
	.zero		1
	.zero		1


	//----- nvinfo : EIATTR_EXIT_INSTR_OFFSETS
	.align		4
        /*0048*/ 	.byte	0x04, 0x1c
        /*004a*/ 	.short	(.L_1365 - .L_1364)


	//   ....[0]....
.L_1364:
        /*004c*/ 	.word	0x00000e40


	//   ....[1]....
        /*0050*/ 	.word	0x00000e90


	//   ....[2]....
        /*0054*/ 	.word	0x00001330


	//----- nvinfo : EIATTR_MAX_THREADS
	.align		4
.L_1365:
        /*0058*/ 	.byte	0x04, 0x05
        /*005a*/ 	.short	(.L_1367 - .L_1366)
.L_1366:
        /*005c*/ 	.word	0x00000080
        /*0060*/ 	.word	0x00000001
        /*0064*/ 	.word	0x00000001


	//----- nvinfo : EIATTR_CRS_STACK_SIZE
	.align		4
.L_1367:
        /*0068*/ 	.byte	0x04, 0x1e
        /*006a*/ 	.short	(.L_1369 - .L_1368)
.L_1368:
        /*006c*/ 	.word	0x00000000


	//----- nvinfo : EIATTR_CBANK_PARAM_SIZE
	.align		4
.L_1369:
        /*0070*/ 	.byte	0x03, 0x19
        /*0072*/ 	.short	0x0030


	//----- nvinfo : EIATTR_PARAM_CBANK
	.align		4
        /*0074*/ 	.byte	0x04, 0x0a
        /*0076*/ 	.short	(.L_1371 - .L_1370)
	.align		4
.L_1370:
        /*0078*/ 	.word	index@(.nv.constant0._ZN2at6native29vectorized_elementwise_kernelILi2EZZZNS0_66_GLOBAL__N__a0cfb035_28_ActivationHardswishKernel_cu_9e10b42f_293216hardswish_kernelERNS_14TensorIteratorEENKUlvE_clEvENKUlvE0_clEvEUlfE_St5arrayIPcLm2EEEEviT0_T1_)
        /*007c*/ 	.short	0x0380
        /*007e*/ 	.short	0x0030


	//----- nvinfo : EIATTR_SW_WAR
	.align		4
.L_1371:
        /*0080*/ 	.byte	0x04, 0x36
        /*0082*/ 	.short	(.L_1373 - .L_1372)
.L_1372:
        /*0084*/ 	.word	0x00000008
.L_1373:


//--------------------- .nv.info._ZN2at6native29vectorized_elementwise_kernelILi4EZZZNS0_66_GLOBAL__N__a0cfb035_28_ActivationHardswishKernel_cu_9e10b42f_293216hardswish_kernelERNS_14TensorIteratorEENKUlvE_clEvENKUlvE0_clEvEUlfE_St5arrayIPcLm2EEEEviT0_T1_ --------------------------
	.section	.nv.info._ZN2at6native29vectorized_elementwise_kernelILi4EZZZNS0_66_GLOBAL__N__a0cfb035_28_ActivationHardswishKernel_cu_9e10b42f_293216hardswish_kernelERNS_14TensorIteratorEENKUlvE_clEvENKUlvE0_clEvEUlfE_St5arrayIPcLm2EEEEviT0_T1_,"",@"SHT_CUDA_INFO"
	.sectionflags	@""
	.align	4


	//----- nvinfo : EIATTR_CUDA_API_VERSION
	.align		4
        /*0000*/ 	.byte	0x04, 0x37
        /*0002*/ 	.short	(.L_1375 - .L_1374)
.L_1374:
        /*0004*/ 	.word	0x00000082


	//----- nvinfo : EIATTR_KPARAM_INFO
	.align		4
.L_1375:
        /*0008*/ 	.byte	0x04, 0x17
        /*000a*/ 	.short	(.L_1377 - .L_1376)
.L_1376:
        /*000c*/ 	.word	0x00000000
        /*0010*/ 	.short	0x0002
        /*0012*/ 	.short	0x0020
        /*0014*/ 	.byte	0x00, 0xf0, 0x41, 0x00


	//----- nvinfo : EIATTR_KPARAM_INFO
	.align		4
.L_1377:
        /*0018*/ 	.byte	0x04, 0x17
        /*001a*/ 	.short	(.L_1379 - .L_1378)
.L_1378:
        /*001c*/ 	.word	0x00000000
        /*0020*/ 	.short	0x0001
        /*0022*/ 	.short	0x0008
        /*0024*/ 	.byte	0x00, 0xf0, 0x61, 0x00


	//----- nvinfo : EIATTR_KPARAM_INFO
	.align		4
.L_1379:
        /*0028*/ 	.byte	0x04, 0x17
        /*002a*/ 	.short	(.L_1381 - .L_1380)
.L_1380:
        /*002c*/ 	.word	0x00000000
        /*0030*/ 	.short	0x0000
        /*0032*/ 	.short	0x0000
        /*0034*/ 	.byte	0x00, 0xf0, 0x11, 0x00


	//----- nvinfo : EIATTR_SPARSE_MMA_MASK
	.align		4
.L_1381:
        /*0038*/ 	.byte	0x03, 0x50
        /*003a*/ 	.short	0x0000


	//----- nvinfo : EIATTR_MAXREG_COUNT
	.align		4
        /*003c*/ 	.byte	0x03, 0x1b
        /*003e*/ 	.short	0x00ff


	//----- nvinfo : EIATTR_MERCURY_ISA_VERSION
	.align		4
        /*0040*/ 	.byte	0x03, 0x5f
        /*0042*/ 	.short	0x0101


	//----- nvinfo : EIATTR_VRC_CTA_INIT_COUNT
	.align		4
        /*0044*/ 	.byte	0x02, 0x4a
	.zero		1
	.zero		1


	//----- nvinfo : EIATTR_EXIT_INSTR_OFFSETS
	.align		4
        /*0048*/ 	.byte	0x04, 0x1c
        /*004a*/ 	.short	(.L_1383 - .L_1382)


	//   ....[0]....
.L_1382:
        /*004c*/ 	.word	0x00000e30


	//   ....[1]....
        /*0050*/ 	.word	0x00000e80


	//   ....[2]....
        /*0054*/ 	.word	0x000012e0


	//----- nvinfo : EIATTR_MAX_THREADS
	.align		4
.L_1383:
        /*0058*/ 	.byte	0x04, 0x05
        /*005a*/ 	.short	(.L_1385 - .L_1384)
.L_1384:
        /*005c*/ 	.word	0x00000080
        /*0060*/ 	.word	0x00000001
        /*0064*/ 	.word	0x00000001


	//----- nvinfo : EIATTR_CRS_STACK_SIZE
	.align		4
.L_1385:
        /*0068*/ 	.byte	0x04, 0x1e
        /*006a*/ 	.short	(.L_1387 - .L_1386)
.L_1386:
        /*006c*/ 	.word	0x00000000


	//----- nvinfo : EIATTR_CBANK_PARAM_SIZE
	.align		4
.L_1387:
        /*0070*/ 	.byte	0x03, 0x19
        /*0072*/ 	.short	0x0030


	//----- nvinfo : EIATTR_PARAM_CBANK
	.align		4
        /*0074*/ 	.byte	0x04, 0x0a
        /*0076*/ 	.short	(.L_1389 - .L_1388)
	.align		4
.L_1388:
        /*0078*/ 	.word	index@(.nv.constant0._ZN2at6native29vectorized_elementwise_kernelILi4EZZZNS0_66_GLOBAL__N__a0cfb035_28_ActivationHardswishKernel_cu_9e10b42f_293216hardswish_kernelERNS_14TensorIteratorEENKUlvE_clEvENKUlvE0_clEvEUlfE_St5arrayIPcLm2EEEEviT0_T1_)
        /*007c*/ 	.short	0x0380
        /*007e*/ 	.short	0x0030


	//----- nvinfo : EIATTR_SW_WAR
	.align		4
.L_1389:
        /*0080*/ 	.byte	0x04, 0x36
        /*0082*/ 	.short	(.L_1391 - .L_1390)
.L_1390:
        /*0084*/ 	.word	0x00000008
.L_1391:


//--------------------- .nv.info._ZN2at6native29vectorized_elementwise_kernelILi8EZZZNS0_66_GLOBAL__N__a0cfb035_28_ActivationHardswishKernel_cu_9e10b42f_293216hardswish_kernelERNS_14TensorIteratorEENKUlvE_clEvENKUlvE0_clEvEUlfE_St5arrayIPcLm2EEEEviT0_T1_ --------------------------
	.section	.nv.info._ZN2at6native29vectorized_elementwise_kernelILi8EZZZNS0_66_GLOBAL__N__a0cfb035_28_ActivationHardswishKernel_cu_9e10b42f_293216hardswish_kernelERNS_14TensorIteratorEENKUlvE_clEvENKUlvE0_clEvEUlfE_St5arrayIPcLm2EEEEviT0_T1_,"",@"SHT_CUDA_INFO"
	.sectionflags	@""
	.align	4


	//----- nvinfo : EIATTR_CUDA_API_VERSION
	.align		4
        /*0000*/ 	.byte	0x04, 0x37
        /*0002*/ 	.short	(.L_1393 - .L_1392)
.L_1392:
        /*0004*/ 	.word	0x00000082


	//----- nvinfo : EIATTR_KPARAM_INFO
	.align		4
.L_1393:
        /*0008*/ 	.byte	0x04, 0x17
        /*000a*/ 	.short	(.L_1395 - .L_1394)
.L_1394:
        /*000c*/ 	.word	0x00000000
        /*0010*/ 	.short	0x0002
        /*0012*/ 	.short	0x0020
        /*0014*/ 	.byte	0x00, 0xf0, 0x41, 0x00


	//----- nvinfo : EIATTR_KPARAM_INFO
	.align		4
.L_1395:
        /*0018*/ 	.byte	0x04, 0x17
        /*001a*/ 	.short	(.L_1397 - .L_1396)
.L_1396:
        /*001c*/ 	.word	0x00000000
        /*0020*/ 	.short	0x0001
        /*0022*/ 	.short	0x0008
        /*0024*/ 	.byte	0x00, 0xf0, 0x61, 0x00


	//----- nvinfo : EIATTR_KPARAM_INFO
	.align		4
.L_1397:
        /*0028*/ 	.byte	0x04, 0x17
        /*002a*/ 	.short	(.L_1399 - .L_1398)
.L_1398:
        /*002c*/ 	.word	0x00000000
        /*0030*/ 	.short	0x0000
        /*0032*/ 	.short	0x0000
        /*0034*/ 	.byte	0x00, 0xf0, 0x11, 0x00


	//----- nvinfo : EIATTR_SPARSE_MMA_MASK
	.align		4
.L_1399:
        /*0038*/ 	.byte	0x03, 0x50
        /*003a*/ 	.short	0x0000


	//----- nvinfo : EIATTR_MAXREG_COUNT
	.align		4
        /*003c*/ 	.byte	0x03, 0x1b
        /*003e*/ 	.short	0x00ff


	//----- nvinfo : EIATTR_MERCURY_ISA_VERSION
	.align		4
        /*0040*/ 	.byte	0x03, 0x5f
        /*0042*/ 	.short	0x0101


	//----- nvinfo : EIATTR_VRC_CTA_INIT_COUNT
	.align		4
        /*0044*/ 	.byte	0x02, 0x4a
	.zero		1
	.zero		1


	//----- nvinfo : EIATTR_EXIT_INSTR_OFFSETS
	.align		4
        /*0048*/ 	.byte	0x04, 0x1c
        /*004a*/ 	.short	(.L_1401 - .L_1400)


	//   ....[0]....
.L_1400:
        /*004c*/ 	.word	0x00000e30


	//   ....[1]....
        /*0050*/ 	.word	0x00000e80


	//   ....[2]....
        /*0054*/ 	.word	0x000012c0


	//----- nvinfo : EIATTR_MAX_THREADS
	.align		4
.L_1401:
        /*0058*/ 	.byte	0x04, 0x05
        /*005a*/ 	.short	(.L_1403 - .L_1402)
.L_1402:
        /*005c*/ 	.word	0x00000080
        /*0060*/ 	.word	0x00000001
        /*0064*/ 	.word	0x00000001


	//----- nvinfo : EIATTR_CRS_STACK_SIZE
	.align		4
.L_1403:
        /*0068*/ 	.byte	0x04, 0x1e
        /*006a*/ 	.short	(.L_1405 - .L_1404)
.L_1404:
        /*006c*/ 	.word	0x00000000


	//----- nvinfo : EIATTR_CBANK_PARAM_SIZE
	.align		4
.L_1405:
        /*0070*/ 	.byte	0x03, 0x19
        /*0072*/ 	.short	0x0030


	//----- nvinfo : EIATTR_PARAM_CBANK
	.align		4
        /*0074*/ 	.byte	0x04, 0x0a
        /*0076*/ 	.short	(.L_1407 - .L_1406)
	.align		4
.L_1406:
        /*0078*/ 	.word	index@(.nv.constant0._ZN2at6native29vectorized_elementwise_kernelILi8EZZZNS0_66_GLOBAL__N__a0cfb035_28_ActivationHardswishKernel_cu_9e10b42f_293216hardswish_kernelERNS_14TensorIteratorEENKUlvE_clEvENKUlvE0_clEvEUlfE_St5arrayIPcLm2EEEEviT0_T1_)
        /*007c*/ 	.short	0x0380
        /*007e*/ 	.short	0x0030


	//----- nvinfo : EIATTR_SW_WAR
	.align		4
.L_1407:
        /*0080*/ 	.byte	0x04, 0x36
        /*0082*/ 	.short	(.L_1409 - .L_1408)
.L_1408:
        /*0084*/ 	.word	0x00000008
.L_1409:


//--------------------- .nv.info._ZN2at6native18elementwise_kernelILi128ELi4EZNS0_15gpu_kernel_implIZZZNS0_66_GLOBAL__N__a0cfb035_28_ActivationHardswishKernel_cu_9e10b42f_293216hardswish_kernelERNS_14TensorIteratorEENKUlvE_clEvENKUlvE_clEvEUldE_EEvRNS_18TensorIteratorBaseERKT_EUliE_EEviT1_ --------------------------
	.section	.nv.info._ZN2at6native18elementwise_kernelILi128ELi4EZNS0_15gpu_kernel_implIZZZNS0_66_GLOBAL__N__a0cfb035_28_ActivationHardswishKernel_cu_9e10b42f_293216hardswish_kernelERNS_14TensorIteratorEENKUlvE_clEvENKUlvE_clEvEUldE_EEvRNS_18TensorIteratorBaseERKT_EUliE_EEviT1_,"",@"SHT_CUDA_INFO"
	.sectionflags	@""
	.align	4


	//----- nvinfo : EIATTR_CUDA_API_VERSION
	.align		4
        /*0000*/ 	.byte	0x04, 0x37
        /*0002*/ 	.short	(.L_1411 - .L_1410)
.L_1410:
        /*0004*/ 	.word	0x00000082


	//----- nvinfo : EIATTR_KPARAM_INFO
	.align		4
.L_1411:
        /*0008*/ 	.byte	0x04, 0x17
        /*000a*/ 	.short	(.L_1413 - .L_1412)
.L_1412:
        /*000c*/ 	.word	0x00000000
        /*0010*/ 	.short	0x0001
        /*0012*/ 	.short	0x0008
        /*0014*/ 	.byte	0x00, 0xf0, 0x01, 0x09


	//----- nvinfo : EIATTR_KPARAM_INFO
	.align		4
.L_1413:
        /*0018*/ 	.byte	0x04, 0x17
        /*001a*/ 	.short	(.L_1415 - .L_1414)
.L_1414:
        /*001c*/ 	.word	0x00000000
        /*0020*/ 	.short	0x0000
        /*0022*/ 	.short	0x0000
        /*0024*/ 	.byte	0x00, 0xf0, 0x11, 0x00


	//----- nvinfo : EIATTR_SPARSE_MMA_MASK
	.align		4
.L_1415:
        /*0028*/ 	.byte	0x03, 0x50
        /*002a*/ 	.short	0x0000


	//----- nvinfo : EIATTR_MAXREG_COUNT
	.align		4
        /*002c*/ 	.byte	0x03, 0x1b
        /*002e*/ 	.short	0x0080


	//----- nvinfo : EIATTR_EXTERNS
	.align		4
        /*0030*/ 	.byte	0x04, 0x0f
        /*0032*/ 	.short	(.L_1417 - .L_1416)


	//   ....[0]....
	.align		4
.L_1416:
        /*0034*/ 	.word	index@(__assertfail)


	//----- nvinfo : EIATTR_MERCURY_ISA_VERSION
	.align		4
.L_1417:
        /*0038*/ 	.byte	0x03, 0x5f
        /*003a*/ 	.short	0x0101


	//----- nvinfo : EIATTR_VRC_CTA_INIT_COUNT
	.align		4
        /*003c*/ 	.byte	0x02, 0x4a
	.zero		1
	.zero		1


	//----- nvinfo : EIATTR_SYSCALL_OFFSETS
	.align		4
        /*0040*/ 	.byte	0x04, 0x46
        /*0042*/ 	.short	(.L_1419 - .L_1418)


	//   ....[0]....
.L_1418:
        /*0044*/ 	.word	0x00002180


	//   ....[1]....
        /*0048*/ 	.word	0x000032e0


	//   ....[2]....
        /*004c*/ 	.word	0x00005630


	//   ....[3]....
        /*0050*/ 	.word	0x00006510


	//   ....[4]....
        /*0054*/ 	.word	0x00008a10


	//   ....[5]....
        /*0058*/ 	.word	0x000098f0


	//   ....[6]....
        /*005c*/ 	.word	0x0000be00


	//   ....[7]....
        /*0060*/ 	.word	0x0000ccb0


	//----- nvinfo : EIATTR_EXIT_INSTR_OFFSETS
	.align		4
.L_1419:
        /*0064*/ 	.byte	0x04, 0x1c
        /*0066*/ 	.short	(.L_1421 - .L_1420)


	//   ....[0]....
.L_1420:
        /*0068*/ 	.word	0x00009c90


	//   ....[1]....
        /*006c*/ 	.word	0x0000c040


	//   ....[2]....
        /*0070*/ 	.word	0x0000c080


	//   ....[3]....
        /*0074*/ 	.word	0x0000c110


	//   ....[4]....
        /*0078*/ 	.word	0x0000c140


	//   ....[5]....
        /*007c*/ 	.word	0x0000c170


	//   ....[6]....
        /*0080*/ 	.word	0x0000c240


	//   ....[7]....
        /*0084*/ 	.word	0x0000c2c0


	//   ....[8]....
        /*0088*/ 	.word	0x0000c3a0


	//   ....[9]....
        /*008c*/ 	.word	0x0000c430


	//   ....[10]....
        /*0090*/ 	.word	0x0000c450


	//   ....[11]....
        /*0094*/ 	.word	0x0000c520


	//   ....[12]....
        /*0098*/ 	.word	0x0000c6d0


	//   ....[13]....
        /*009c*/ 	.word	0x0000c880


	//   ....[14]....
        /*00a0*/ 	.word	0x0000ca20


	//   ....[15]....
        /*00a4*/ 	.word	0x0000ca50


	//   ....[16]....
        /*00a8*/ 	.word	0x0000ca80


	//   ....[17]....
        /*00ac*/ 	.word	0x0000cb20


	//   ....[18]....
        /*00b0*/ 	.word	0x0000cb50


	//   ....[19]....
        /*00b4*/ 	.word	0x0000ccc0


	//   ....[20]....
        /*00b8*/ 	.word	0x0000ce10


	//   ....[21]....
        /*00bc*/ 	.word	0x0000cf90


	//   ....[22]....
        /*00c0*/ 	.word	0x0000d010


	//----- nvinfo : EIATTR_MAX_THREADS
	.align		4
.L_1421:
        /*00c4*/ 	.byte	0x04, 0x05
        /*00c6*/ 	.short	(.L_1423 - .L_1422)
.L_1422:
        /*00c8*/ 	.word	0x00000080
        /*00cc*/ 	.word	0x00000001
        /*00d0*/ 	.word	0x00000001


	//----- nvinfo : EIATTR_CRS_STACK_SIZE
	.align		4
.L_1423:
        /*00d4*/ 	.byte	0x04, 0x1e
        /*00d6*/ 	.short	(.L_1425 - .L_1424)
.L_1424:
        /*00d8*/ 	.word	0x00000000


	//----- nvinfo : EIATTR_CBANK_PARAM_SIZE
	.align		4
.L_1425:
        /*00dc*/ 	.byte	0x03, 0x19
        /*00de*/ 	.short	0x0248


	//----- nvinfo : EIATTR_PARAM_CBANK
	.align		4
        /*00e0*/ 	.byte	0x04, 0x0a
        /*00e2*/ 	.short	(.L_1427 - .L_1426)
	.align		4
.L_1426:
        /*00e4*/ 	.word	index@(.nv.constant0._ZN2at6native18elementwise_kernelILi128ELi4EZNS0_15gpu_kernel_implIZZZNS0_66_GLOBAL__N__a0cfb035_28_ActivationHardswishKernel_cu_9e10b42f_293216hardswish_kernelERNS_14TensorIteratorEENKUlvE_clEvENKUlvE_clEvEUldE_EEvRNS_18TensorIteratorBaseERKT_EUliE_EEviT1_)
        /*00e8*/ 	.short	0x0380
        /*00ea*/ 	.short	0x0248


	//----- nvinfo : EIATTR_SW_WAR
	.align		4
.L_1427:
        /*00ec*/ 	.byte	0x04, 0x36
        /*00ee*/ 	.short	(.L_1429 - .L_1428)
.L_1428:
        /*00f0*/ 	.word	0x00000008
.L_1429:


//--------------------- .nv.info._ZN2at6native27unrolled_elementwise_kernelIZZZNS0_66_GLOBAL__N__a0cfb035_28_ActivationHardswishKernel_cu_9e10b42f_293216hardswish_kernelERNS_14TensorIteratorEENKUlvE_clEvENKUlvE_clEvEUldE_St5arrayIPcLm2EELi4E23TrivialOffsetCalculatorILi1EjESC_NS0_6memory12LoadWithCastILi1EEENSD_13StoreWithCastILi1EEEEEviT_T0_T2_T3_T4_T5_ --------------------------
	.section	.nv.info._ZN2at6native27unrolled_elementwise_kernelIZZZNS0_66_GLOBAL__N__a0cfb035_28_ActivationHardswishKernel_cu_9e10b42f_293216hardswish_kernelERNS_14TensorIteratorEENKUlvE_clEvENKUlvE_clEvEUldE_St5arrayIPcLm2EELi4E23TrivialOffsetCalculatorILi1EjESC_NS0_6memory12LoadWithCastILi1EEENSD_13StoreWithCastILi1EEEEEviT_T0_T2_T3_T4_T5_,"",@"SHT_CUDA_INFO"
	.sectionflags	@""
	.align	4


	//----- nvinfo : EIATTR_CUDA_API_VERSION
	.align		4
        /*0000*/ 	.byte	0x04, 0x37
        /*0002*/ 	.short	(.L_1431 - .L_1430)
.L_1430:
        /*0004*/ 	.word	0x00000082


	//----- nvinfo : EIATTR_KPARAM_INFO
	.align		4
.L_1431:
        /*0008*/ 	.byte	0x04, 0x17
        /*000a*/ 	.short	(.L_1433 - .L_1432)
.L_1432:
        /*000c*/ 	.word	0x00000000
        /*0010*/ 	.short	0x0006
        /*0012*/ 	.short	0x004c
        /*0014*/ 	.byte	0x00, 0xf0, 0x21, 0x00


	//----- nvinfo : EIATTR_KPARAM_INFO
	.align		4
.L_1433:
        /*0018*/ 	.byte	0x04, 0x17
        /*001a*/ 	.short	(.L_1435 - .L_1434)
.L_1434:
        /*001c*/ 	.word	0x00000000
        /*0020*/ 	.short	0x0005
        /*0022*/ 	.short	0x0044
        /*0024*/ 	.byte	0x00, 0xf0, 0x21, 0x00


	//----- nvinfo : EIATTR_KPARAM_INFO
	.align		4
.L_1435:
        /*0028*/ 	.byte	0x04, 0x17
        /*002a*/ 	.short	(.L_1437 - .L_1436)
.L_1436:
        /*002c*/ 	.word	0x00000000
        /*0030*/ 	.short	0x0004
        /*0032*/ 	.short	0x0041
        /*0034*/ 	.byte	0x00, 0xf0, 0x05, 0x00


	//----- nvinfo : EIATTR_KPARAM_INFO
	.align		4
.L_1437:
        /*0038*/ 	.byte	0x04, 0x17
        /*003a*/ 	.short	(.L_1439 - .L_1438)
.L_1438:
        /*003c*/ 	.word	0x00000000
        /*0040*/ 	.short	0x0003
        /*0042*/ 	.short	0x0040
        /*0044*/ 	.byte	0x00, 0xf0, 0x05, 0x00


	//----- nvinfo : EIATTR_KPARAM_INFO
	.align		4
.L_1439:
        /*0048*/ 	.byte	0x04, 0x17
        /*004a*/ 	.short	(.L_1441 - .L_1440)
.L_1440:
        /*004c*/ 	.word	0x00000000
        /*0050*/ 	.short	0x0002
        /*0052*/ 	.short	0x0030
        /*0054*/ 	.byte	0x00, 0xf0, 0x41, 0x00


	//----- nvinfo : EIATTR_KPARAM_INFO
	.align		4
.L_1441:
        /*0058*/ 	.byte	0x04, 0x17
        /*005a*/ 	.short	(.L_1443 - .L_1442)
.L_1442:
        /*005c*/ 	.word	0x00000000
        /*0060*/ 	.short	0x0001
        /*0062*/ 	.short	0x0008
        /*0064*/ 	.byte	0x00, 0xf0, 0xa1, 0x00


	//----- nvinfo : EIATTR_KPARAM_INFO
	.align		4
.L_1443:
        /*0068*/ 	.byte	0x04, 0x17
        /*006a*/ 	.short	(.L_1445 - .L_1444)
.L_1444:
        /*006c*/ 	.word	0x00000000
        /*0070*/ 	.short	0x0000
        /*0072*/ 	.short	0x0000
        /*0074*/ 	.byte	0x00, 0xf0, 0x11, 0x00


	//----- nvinfo : EIATTR_SPARSE_MMA_MASK
	.align		4
.L_1445:
        /*0078*/ 	.byte	0x03, 0x50
        /*007a*/ 	.short	0x0000


	//----- nvinfo : EIATTR_MAXREG_COUNT
	.align		4
        /*007c*/ 	.byte	0x03, 0x1b
        /*007e*/ 	.short	0x00ff


	//----- nvinfo : EIATTR_EXTERNS
	.align		4
        /*0080*/ 	.byte	0x04, 0x0f
        /*0082*/ 	.short	(.L_1447 - .L_1446)


	//   ....[0]....
	.align		4
.L_1446:
        /*0084*/ 	.word	index@(__assertfail)


	//----- nvinfo : EIATTR_MERCURY_ISA_VERSION
	.align		4
.L_1447:
        /*0088*/ 	.byte	0x03, 0x5f
        /*008a*/ 	.short	0x0101


	//----- nvinfo : EIATTR_VRC_CTA_INIT_COUNT
	.align		4
        /*008c*/ 	.byte	0x02, 0x4a
	.zero		1
	.zero		1


	//----- nvinfo : EIATTR_SYSCALL_OFFSETS
	.align		4
        /*0090*/ 	.byte	0x04, 0x46
        /*0092*/ 	.short	(.L_1449 - .L_1448)


	//   ....[0]....
.L_1448:
        /*0094*/ 	.word	0x00000e80


	//   ....[1]....
        /*0098*/ 	.word	0x00001ec0


	//   ....[2]....
        /*009c*/ 	.word	0x00002e40


	//   ....[3]....
        /*00a0*/ 	.word	0x00003d80


	//   ....[4]....
        /*00a4*/ 	.word	0x00005350


	//   ....[5]....
        /*00a8*/ 	.word	0x00006330


	//   ....[6]....
        /*00ac*/ 	.word	0x00007470


	//   ....[7]....
        /*00b0*/ 	.word	0x000085b0


	//----- nvinfo : EIATTR_EXIT_INSTR_OFFSETS
	.align		4
.L_1449:
        /*00b4*/ 	.byte	0x04, 0x1c
        /*00b6*/ 	.short	(.L_1451 - .L_1450)


	//   ....[0]....
.L_1450:
        /*00b8*/ 	.word	0x00007800


	//   ....[1]....
        /*00bc*/ 	.word	0x00007940


	//   ....[2]....
        /*00c0*/ 	.word	0x00007980


	//   ....[3]....
        /*00c4*/ 	.word	0x00007a10


	//   ....[4]....
        /*00c8*/ 	.word	0x00007a40


	//   ....[5]....
        /*00cc*/ 	.word	0x00007a70


	//   ....[6]....
        /*00d0*/ 	.word	0x00007b40


	//   ....[7]....
        /*00d4*/ 	.word	0x00007bc0


	//   ....[8]....
        /*00d8*/ 	.word	0x00007ca0


	//   ....[9]....
        /*00dc*/ 	.word	0x00007d30


	//   ....[10]....
        /*00e0*/ 	.word	0x00007d50


	//   ....[11]....
        /*00e4*/ 	.word	0x00007e20


	//   ....[12]....
        /*00e8*/ 	.word	0x00007fd0


	//   ....[13]....
        /*00ec*/ 	.word	0x00008180


	//   ....[14]....
        /*00f0*/ 	.word	0x00008320


	//   ....[15]....
        /*00f4*/ 	.word	0x00008350


	//   ....[16]....
        /*00f8*/ 	.word	0x00008380


	//   ....[17]....
        /*00fc*/ 	.word	0x00008420


	//   ....[18]....
        /*0100*/ 	.word	0x00008450


	//   ....[19]....
        /*0104*/ 	.word	0x000085c0


	//   ....[20]....
        /*0108*/ 	.word	0x00008710


	//   ....[21]....
        /*010c*/ 	.word	0x00008890


	//   ....[22]....
        /*0110*/ 	.word	0x00008910


	//----- nvinfo : EIATTR_MAX_THREADS
	.align		4
.L_1451:
        /*0114*/ 	.byte	0x04, 0x05
        /*0116*/ 	.short	(.L_1453 - .L_1452)
.L_1452:
        /*0118*/ 	.word	0x00000080
        /*011c*/ 	.word	0x00000001
        /*0120*/ 	.word	0x00000001


	//----- nvinfo : EIATTR_CRS_STACK_SIZE
	.align		4
.L_1453:
        /*0124*/ 	.byte	0x04, 0x1e
        /*0126*/ 	.short	(.L_1455 - .L_1454)
.L_1454:
        /*0128*/ 	.word	0x00000000


	//----- nvinfo : EIATTR_CBANK_PARAM_SIZE
	.align		4
.L_1455:
        /*012c*/ 	.byte	0x03, 0x19
        /*012e*/ 	.short	0x0054


	//----- nvinfo : EIATTR_PARAM_CBANK
	.align		4
        /*0130*/ 	.byte	0x04, 0x0a
        /*0132*/ 	.short	(.L_1457 - .L_1456)
	.align		4
.L_1456:
        /*0134*/ 	.word	index@(.nv.constant0._ZN2at6native27unrolled_elementwise_kernelIZZZNS0_66_GLOBAL__N__a0cfb035_28_ActivationHardswishKernel_cu_9e10b42f_293216hardswish_kernelERNS_14TensorIteratorEENKUlvE_clEvENKUlvE_clEvEUldE_St5arrayIPcLm2EELi4E23TrivialOffsetCalculatorILi1EjESC_NS0_6memory12LoadWithCastILi1EEENSD_13StoreWithCastILi1EEEEEviT_T0_T2_T3_T4_T5_)
        /*0138*/ 	.short	0x0380
        /*013a*/ 	.short	0x0054


	//----- nvinfo : EIATTR_SW_WAR
	.align		4
.L_1457:
        /*013c*/ 	.byte	0x04, 0x36
        /*013e*/ 	.short	(.L_1459 - .L_1458)
.L_1458:
        /*0140*/ 	.word	0x00000008
.L_1459:


//--------------------- .nv.info._ZN2at6native18elementwise_kernelILi128ELi2EZNS0_22gpu_kernel_impl_nocastIZZZNS0_66_GLOBAL__N__a0cfb035_28_ActivationHardswishKernel_cu_9e10b42f_293216hardswish_kernelERNS_14TensorIteratorEENKUlvE_clEvENKUlvE_clEvEUldE_EEvRNS_18TensorIteratorBaseERKT_EUliE_EEviT1_ --------------------------
	.section	.nv.info._ZN2at6native18elementwise_kernelILi128ELi2EZNS0_22gpu_kernel_impl_nocastIZZZNS0_66_GLOBAL__N__a0cfb035_28_ActivationHardswishKernel_cu_9e10b42f_293216hardswish_kernelERNS_14TensorIteratorEENKUlvE_clEvENKUlvE_clEvEUldE_EEvRNS_18TensorIteratorBaseERKT_EUliE_EEviT1_,"",@"SHT_CUDA_INFO"
	.sectionflags	@""
	.align	4


	//----- nvinfo : EIATTR_CUDA_API_VERSION
	.align		4
        /*0000*/ 	.byte	0x04, 0x37
        /*0002*/ 	.short	(.L_1461 - .L_1460)
.L_1460:
        /*0004*/ 	.word	0x00000082


	//----- nvinfo : EIATTR_KPARAM_INFO
	.align		4
.L_1461:
        /*0008*/ 	.byte	0x04, 0x17
        /*000a*/ 	.short	(.L_1463 - .L_1462)
.L_1462:
        /*000c*/ 	.word	0x00000000
        /*0010*/ 	.short	0x0001
        /*0012*/ 	.short	0x0008
        /*0014*/ 	.byte	0x00, 0xf0, 0xe1, 0x08


	//----- nvinfo : EIATTR_KPARAM_INFO
	.align		4
.L_1463:
        /*0018*/ 	.byte	0x04, 0x17
        /*001a*/ 	.short	(.L_1465 - .L_1464)
.L_1464:
        /*001c*/ 	.word	0x00000000
        /*0020*/ 	.short	0x0000
        /*0022*/ 	.short	0x0000
        /*0024*/ 	.byte	0x00, 0xf0, 0x11, 0x00


	//----- nvinfo : EIATTR_SPARSE_MMA_MASK
	.align		4
.L_1465:
        /*0028*/ 	.byte	0x03, 0x50
        /*002a*/ 	.short	0x0000


	//----- nvinfo : EIATTR_MAXREG_COUNT
	.align		4
        /*002c*/ 	.byte	0x03, 0x1b
        /*002e*/ 	.short	0x0080


	//----- nvinfo : EIATTR_MERCURY_ISA_VERSION
	.align		4
        /*0030*/ 	.byte	0x03, 0x5f
        /*0032*/ 	.short	0x0101


	//----- nvinfo : EIATTR_VRC_CTA_INIT_COUNT
	.align		4
        /*0034*/ 	.byte	0x02, 0x4a
	.zero		1
	.zero		1


	//----- nvinfo : EIATTR_EXIT_INSTR_OFFSETS
	.align		4
        /*0038*/ 	.byte	0x04, 0x1c
        /*003a*/ 	.short	(.L_1467 - .L_1466)


	//   ....[0]....
.L_1466:
        /*003c*/ 	.word	0x00000240


	//   ....[1]....
        /*0040*/ 	.word	0x00000370


	//   ....[2]....
        /*0044*/ 	.word	0x00001810


	//   ....[3]....
        /*0048*/ 	.word	0x00002c10


	//----- nvinfo : EIATTR_MAX_THREADS
	.align		4
.L_1467:
        /*004c*/ 	.byte	0x04, 0x05
        /*004e*/ 	.short	(.L_1469 - .L_1468)
.L_1468:
        /*0050*/ 	.word	0x00000080
        /*0054*/ 	.word	0x00000001
        /*0058*/ 	.word	0x00000001


	//----- nvinfo : EIATTR_CRS_STACK_SIZE
	.align		4
.L_1469:
        /*005c*/ 	.byte	0x04, 0x1e
        /*005e*/ 	.short	(.L_1471 - .L_1470)
.L_1470:
        /*0060*/ 	.word	0x00000000


	//----- nvinfo : EIATTR_CBANK_PARAM_SIZE
	.align		4
.L_1471:
        /*0064*/ 	.byte	0x03, 0x19
        /*0066*/ 	.short	0x0240


	//----- nvinfo : EIATTR_PARAM_CBANK
	.align		4
        /*0068*/ 	.byte	0x04, 0x0a
        /*006a*/ 	.short	(.L_1473 - .L_1472)
	.align		4
.L_1472:
        /*006c*/ 	.word	index@(.nv.constant0._ZN2at6native18elementwise_kernelILi128ELi2EZNS0_22gpu_kernel_impl_nocastIZZZNS0_66_GLOBAL__N__a0cfb035_28_ActivationHardswishKernel_cu_9e10b42f_293216hardswish_kernelERNS_14TensorIteratorEENKUlvE_clEvENKUlvE_clEvEUldE_EEvRNS_18TensorIteratorBaseERKT_EUliE_EEviT1_)
        /*0070*/ 	.short	0x0380
        /*0072*/ 	.short	0x0240


	//----- nvinfo : EIATTR_SW_WAR
	.align		4
.L_1473:
        /*0074*/ 	.byte	0x04, 0x36
        /*0076*/ 	.short	(.L_1475 - .L_1474)
.L_1474:
        /*0078*/ 	.word	0x00000008
.L_1475:


//--------------------- .nv.info._ZN2at6native27unrolled_elementwise_kernelIZZZNS0_66_GLOBAL__N__a0cfb035_28_ActivationHardswishKernel_cu_9e10b42f_293216hardswish_kernelERNS_14TensorIteratorEENKUlvE_clEvENKUlvE_clEvEUldE_St5arrayIPcLm2EELi4E23TrivialOffsetCalculatorILi1EjESC_NS0_6memory15LoadWithoutCastENSD_16StoreWithoutCastEEEviT_T0_T2_T3_T4_T5_ --------------------------
	.section	.nv.info._ZN2at6native27unrolled_elementwise_kernelIZZZNS0_66_GLOBAL__N__a0cfb035_28_ActivationHardswishKernel_cu_9e10b42f_293216hardswish_kernelERNS_14TensorIteratorEENKUlvE_clEvENKUlvE_clEvEUldE_St5arrayIPcLm2EELi4E23TrivialOffsetCalculatorILi1EjESC_NS0_6memory15LoadWithoutCastENSD_16StoreWithoutCastEEEviT_T0_T2_T3_T4_T5_,"",@"SHT_CUDA_INFO"
	.sectionflags	@""
	.align	4


	//----- nvinfo : EIATTR_CUDA_API_VERSION
	.align		4
        /*0000*/ 	.byte	0x04, 0x37
        /*0002*/ 	.short	(.L_1477 - .L_1476)
.L_1476:
        /*0004*/ 	.word	0x00000082


	//----- nvinfo : EIATTR_KPARAM_INFO
	.align		4
.L_1477:
        /*0008*/ 	.byte	0x04, 0x17
        /*000a*/ 	.short	(.L_1479 - .L_1478)
.L_1478:
        /*000c*/ 	.word	0x00000000
        /*0010*/ 	.short	0x0006
        /*0012*/ 	.short	0x0043
        /*0014*/ 	.byte	0x00, 0xf0, 0x05, 0x00


	//----- nvinfo : EIATTR_KPARAM_INFO
	.align		4
.L_1479:
        /*0018*/ 	.byte	0x04, 0x17
        /*001a*/ 	.short	(.L_1481 - .L_1480)
.L_1480:
        /*001c*/ 	.word	0x00000000
        /*0020*/ 	.short	0x0005
        /*0022*/ 	.short	0x0042
        /*0024*/ 	.byte	0x00, 0xf0, 0x05, 0x00


	//----- nvinfo : EIATTR_KPARAM_INFO
	.align		4
.L_1481:
        /*0028*/ 	.byte	0x04, 0x17
        /*002a*/ 	.short	(.L_1483 - .L_1482)
.L_1482:
        /*002c*/ 	.word	0x00000000
        /*0030*/ 	.short	0x0004
        /*0032*/ 	.short	0x0041
        /*0034*/ 	.byte	0x00, 0xf0, 0x05, 0x00


	//----- nvinfo : EIATTR_KPARAM_INFO
	.align		4
.L_1483:
        /*0038*/ 	.byte	0x04, 0x17
        /*003a*/ 	.short	(.L_1485 - .L_1484)
.L_1484:
        /*003c*/ 	.word	0x00000000
        /*0040*/ 	.short	0x0003
        /*0042*/ 	.short	0x0040
        /*0044*/ 	.byte	0x00, 0xf0, 0x05, 0x00


	//----- nvinfo : EIATTR_KPARAM_INFO
	.align		4
.L_1485:
        /*0048*/ 	.byte	0x04, 0x17
        /*004a*/ 	.short	(.L_1487 - .L_1486)
.L_1486:
        /*004c*/ 	.word	0x00000000
        /*0050*/ 	.short	0x0002
        /*0052*/ 	.short	0x0030
        /*0054*/ 	.byte	0x00, 0xf0, 0x41, 0x00


	//----- nvinfo : EIATTR_KPARAM_INFO
	.align		4
.L_1487:
        /*0058*/ 	.byte	0x04, 0x17
        /*005a*/ 	.short	(.L_1489 - .L_1488)
.L_1488:
        /*005c*/ 	.word	0x00000000
        /*0060*/ 	.short	0x0001
        /*0062*/ 	.short	0x0008
        /*0064*/ 	.byte	0x00, 0xf0, 0xa1, 0x00


	//----- nvinfo : EIATTR_KPARAM_INFO
	.align		4
.L_1489:
        /*0068*/ 	.byte	0x04, 0x17
        /*006a*/ 	.short	(.L_1491 - .L_1490)
.L_1490:
        /*006c*/ 	.word	0x00000000
        /*0070*/ 	.short	0x0000
        /*0072*/ 	.short	0x0000
        /*0074*/ 	.byte	0x00, 0xf0, 0x11, 0x00


	//----- nvinfo : EIATTR_SPARSE_MMA_MASK
	.align		4
.L_1491:
        /*0078*/ 	.byte	0x03, 0x50
        /*007a*/ 	.short	0x0000


	//----- nvinfo : EIATTR_MAXREG_COUNT
	.align		4
        /*007c*/ 	.byte	0x03, 0x1b
        /*007e*/ 	.short	0x00ff


	//----- nvinfo : EIATTR_MERCURY_ISA_VERSION
	.align		4
        /*0080*/ 	.byte	0x03, 0x5f
        /*0082*/ 	.short	0x0101


	//----- nvinfo : EIATTR_VRC_CTA_INIT_COUNT
	.align		4
        /*0084*/ 	.byte	0x02, 0x4a
	.zero		1
	.zero		1


	//----- nvinfo : EIATTR_EXIT_INSTR_OFFSETS
	.align		4
        /*0088*/ 	.byte	0x04, 0x1c
        /*008a*/ 	.short	(.L_1493 - .L_1492)


	//   ....[0]....
.L_1492:
        /*008c*/ 	.word	0x00000810


	//   ....[1]....
        /*0090*/ 	.word	0x00000860


	//----- nvinfo : EIATTR_MAX_THREADS
	.align		4
.L_1493:
        /*0094*/ 	.byte	0x04, 0x05
        /*0096*/ 	.short	(.L_1495 - .L_1494)
.L_1494:
        /*0098*/ 	.word	0x00000080
        /*009c*/ 	.word	0x00000001
        /*00a0*/ 	.word	0x00000001


	//----- nvinfo : EIATTR_CRS_STACK_SIZE
	.align		4
.L_1495:
        /*00a4*/ 	.byte	0x04, 0x1e
        /*00a6*/ 	.short	(.L_1497 - .L_1496)
.L_1496:
        /*00a8*/ 	.word	0x00000000


	//----- nvinfo : EIATTR_CBANK_PARAM_SIZE
	.align		4
.L_1497:
        /*00ac*/ 	.byte	0x03, 0x19
        /*00ae*/ 	.short	0x0044


	//----- nvinfo : EIATTR_PARAM_CBANK
	.align		4
        /*00b0*/ 	.byte	0x04, 0x0a
        /*00b2*/ 	.short	(.L_1499 - .L_1498)
	.align		4
.L_1498:
        /*00b4*/ 	.word	index@(.nv.constant0._ZN2at6native27unrolled_elementwise_kernelIZZZNS0_66_GLOBAL__N__a0cfb035_28_ActivationHardswishKernel_cu_9e10b42f_293216hardswish_kernelERNS_14TensorIteratorEENKUlvE_clEvENKUlvE_clEvEUldE_St5arrayIPcLm2EELi4E23TrivialOffsetCalculatorILi1EjESC_NS0_6memory15LoadWithoutCastENSD_16StoreWithoutCastEEEviT_T0_T2_T3_T4_T5_)
        /*00b8*/ 	.short	0x0380
        /*00ba*/ 	.short	0x0044


	//----- nvinfo : EIATTR_SW_WAR
	.align		4
.L_1499:
        /*00bc*/ 	.byte	0x04, 0x36
        /*00be*/ 	.short	(.L_1501 - .L_1500)
.L_1500:
        /*00c0*/ 	.word	0x00000008
.L_1501:


//--------------------- .nv.info._ZN2at6native29vectorized_elementwise_kernelILi2EZZZNS0_66_GLOBAL__N__a0cfb035_28_ActivationHardswishKernel_cu_9e10b42f_293216hardswish_kernelERNS_14TensorIteratorEENKUlvE_clEvENKUlvE_clEvEUldE_St5arrayIPcLm2EEEEviT0_T1_ --------------------------
	.section	.nv.info._ZN2at6native29vectorized_elementwise_kernelILi2EZZZNS0_66_GLOBAL__N__a0cfb035_28_ActivationHardswishKernel_cu_9e10b42f_293216hardswish_kernelERNS_14TensorIteratorEENKUlvE_clEvENKUlvE_clEvEUldE_St5arrayIPcLm2EEEEviT0_T1_,"",@"SHT_CUDA_INFO"
	.sectionflags	@""
	.align	4


	//----- nvinfo : EIATTR_CUDA_API_VERSION
	.align		4
        /*0000*/ 	.byte	0x04, 0x37
        /*0002*/ 	.short	(.L_1503 - .L_1502)
.L_1502:
        /*0004*/ 	.word	0x00000082


	//----- nvinfo : EIATTR_KPARAM_INFO
	.align		4
.L_1503:
        /*0008*/ 	.byte	0x04, 0x17
        /*000a*/ 	.short	(.L_1505 - .L_1504)
.L_1504:
        /*000c*/ 	.word	0x00000000
        /*0010*/ 	.short	0x0002
        /*0012*/ 	.short	0x0030
        /*0014*/ 	.byte	0x00, 0xf0, 0x41, 0x00


	//----- nvinfo : EIATTR_KPARAM_INFO
	.align		4
.L_1505:
        /*0018*/ 	.byte	0x04, 0x17
        /*001a*/ 	.short	(.L_1507 - .L_1506)
.L_1506:
        /*001c*/ 	.word	0x00000000
        /*0020*/ 	.short	0x0001
        /*0022*/ 	.short	0x0008
        /*0024*/ 	.byte	0x00, 0xf0, 0xa1, 0x00


	//----- nvinfo : EIATTR_KPARAM_INFO
	.align		4
.L_1507:
        /*0028*/ 	.byte	0x04, 0x17
        /*002a*/ 	.short	(.L_1509 - .L_1508)
.L_1508:
        /*002c*/ 	.word	0x00000000
        /*0030*/ 	.short	0x0000
        /*0032*/ 	.short	0x0000
        /*0034*/ 	.byte	0x00, 0xf0, 0x11, 0x00


	//----- nvinfo : EIATTR_SPARSE_MMA_MASK
	.align		4
.L_1509:
        /*0038*/ 	.byte	0x03, 0x50
        /*003a*/ 	.short	0x0000


	//----- nvinfo : EIATTR_MAXREG_COUNT
	.align		4
        /*003c*/ 	.byte	0x03, 0x1b
        /*003e*/ 	.short	0x00ff


	//----- nvinfo : EIATTR_MERCURY_ISA_VERSION
	.align		4
        /*0040*/ 	.byte	0x03, 0x5f
        /*0042*/ 	.short	0x0101


	//----- nvinfo : EIATTR_VRC_CTA_INIT_COUNT
	.align		4
        /*0044*/ 	.byte	0x02, 0x4a
	.zero		1
	.zero		1


	//----- nvinfo : EIATTR_EXIT_INSTR_OFFSETS
	.align		4
        /*0048*/ 	.byte	0x04, 0x1c
        /*004a*/ 	.short	(.L_1511 - .L_1510)


	//   ....[0]....
.L_1510:
        /*004c*/ 	.word	0x000010d0


	//   ....[1]....
        /*0050*/ 	.word	0x00001120


	//   ....[2]....
        /*0054*/ 	.word	0x00001720


	//----- nvinfo : EIATTR_MAX_THREADS
	.align		4
.L_1511:
        /*0058*/ 	.byte	0x04, 0x05
        /*005a*/ 	.short	(.L_1513 - .L_1512)
.L_1512:
        /*005c*/ 	.word	0x00000080
        /*0060*/ 	.word	0x00000001
        /*0064*/ 	.word	0x00000001


	//----- nvinfo : EIATTR_CRS_STACK_SIZE
	.align		4
.L_1513:
        /*0068*/ 	.byte	0x04, 0x1e
        /*006a*/ 	.short	(.L_1515 - .L_1514)
.L_1514:
        /*006c*/ 	.word	0x00000000


	//----- nvinfo : EIATTR_CBANK_PARAM_SIZE
	.align		4
.L_1515:
        /*0070*/ 	.byte	0x03, 0x19
        /*0072*/ 	.short	0x0040


	//----- nvinfo : EIATTR_PARAM_CBANK
	.align		4
        /*0074*/ 	.byte	0x04, 0x0a
        /*0076*/ 	.short	(.L_1517 - .L_1516)
	.align		4
.L_1516:
        /*0078*/ 	.word	index@(.nv.constant0._ZN2at6native29vectorized_elementwise_kernelILi2EZZZNS0_66_GLOBAL__N__a0cfb035_28_ActivationHardswishKernel_cu_9e10b42f_293216hardswish_kernelERNS_14TensorIteratorEENKUlvE_clEvENKUlvE_clEvEUldE_St5arrayIPcLm2EEEEviT0_T1_)
        /*007c*/ 	.short	0x0380
        /*007e*/ 	.short	0x0040


	//----- nvinfo : EIATTR_SW_WAR
	.align		4
.L_1517:
        /*0080*/ 	.byte	0x04, 0x36
        /*0082*/ 	.short	(.L_1519 - .L_1518)
.L_1518:
        /*0084*/ 	.word	0x00000008
.L_1519:


//--------------------- .nv.info._ZN2at6native29vectorized_elementwise_kernelILi4EZZZNS0_66_GLOBAL__N__a0cfb035_28_ActivationHardswishKernel_cu_9e10b42f_293216hardswish_kernelERNS_14TensorIteratorEENKUlvE_clEvENKUlvE_clEvEUldE_St5arrayIPcLm2EEEEviT0_T1_ --------------------------
	.section	.nv.info._ZN2at6native29vectorized_elementwise_kernelILi4EZZZNS0_66_GLOBAL__N__a0cfb035_28_ActivationHardswishKernel_cu_9e10b42f_293216hardswish_kernelERNS_14TensorIteratorEENKUlvE_clEvENKUlvE_clEvEUldE_St5arrayIPcLm2EEEEviT0_T1_,"",@"SHT_CUDA_INFO"
	.sectionflags	@""
	.align	4


	//----- nvinfo : EIATTR_CUDA_API_VERSION
	.align		4
        /*0000*/ 	.byte	0x04, 0x37
        /*0002*/ 	.short	(.L_1521 - .L_1520)
.L_1520:
        /*0004*/ 	.word	0x00000082


	//----- nvinfo : EIATTR_KPARAM_INFO
	.align		4
.L_1521:
        /*0008*/ 	.byte	0x04, 0x17
        /*000a*/ 	.short	(.L_1523 - .L_1522)
.L_1522:
        /*000c*/ 	.word	0x00000000
        /*0010*/ 	.short	0x0002
        /*0012*/ 	.short	0x0030
        /*0014*/ 	.byte	0x00, 0xf0, 0x41, 0x00


	//----- nvinfo : EIATTR_KPARAM_INFO
	.align		4
.L_1523:
        /*0018*/ 	.byte	0x04, 0x17
        /*001a*/ 	.short	(.L_1525 - .L_1524)
.L_1524:
        /*001c*/ 	.word	0x00000000
        /*0020*/ 	.short	0x0001
        /*0022*/ 	.short	0x0008
        /*0024*/ 	.byte	0x00, 0xf0, 0xa1, 0x00


	//----- nvinfo : EIATTR_KPARAM_INFO
	.align		4
.L_1525:
        /*0028*/ 	.byte	0x04, 0x17
        /*002a*/ 	.short	(.L_1527 - .L_1526)
.L_1526:
        /*002c*/ 	.word	0x00000000
        /*0030*/ 	.short	0x0000
        /*0032*/ 	.short	0x0000
        /*0034*/ 	.byte	0x00, 0xf0, 0x11, 0x00


	//----- nvinfo : EIATTR_SPARSE_MMA_MASK
	.align		4
.L_1527:
        /*0038*/ 	.byte	0x03, 0x50
        /*003a*/ 	.short	0x0000


	//----- nvinfo : EIATTR_MAXREG_COUNT
	.align		4
        /*003c*/ 	.byte	0x03, 0x1b
        /*003e*/ 	.short	0x00ff


	//----- nvinfo : EIATTR_MERCURY_ISA_VERSION
	.align		4
        /*0040*/ 	.byte	0x03, 0x5f
        /*0042*/ 	.short	0x0101


	//----- nvinfo : EIATTR_VRC_CTA_INIT_COUNT
	.align		4
        /*0044*/ 	.byte	0x02, 0x4a
	.zero		1
	.zero		1


	//----- nvinfo : EIATTR_EXIT_INSTR_OFFSETS
	.align		4
        /*0048*/ 	.byte	0x04, 0x1c
        /*004a*/ 	.short	(.L_1529 - .L_1528)


	//   ....[0]....
.L_1528:
        /*004c*/ 	.word	0x000010d0


	//   ....[1]....
        /*0050*/ 	.word	0x00001120


	//   ....[2]....
        /*0054*/ 	.word	0x000016e0


	//----- nvinfo : EIATTR_MAX_THREADS
	.align		4
.L_1529:
        /*0058*/ 	.byte	0x04, 0x05
        /*005a*/ 	.short	(.L_1531 - .L_1530)
.L_1530:
        /*005c*/ 	.word	0x00000080
        /*0060*/ 	.word	0x00000001
        /*0064*/ 	.word	0x00000001


	//----- nvinfo : EIATTR_CRS_STACK_SIZE
	.align		4
.L_1531:
        /*0068*/ 	.byte	0x04, 0x1e
        /*006a*/ 	.short	(.L_1533 - .L_1532)
.L_1532:
        /*006c*/ 	.word	0x00000000


	//----- nvinfo : EIATTR_CBANK_PARAM_SIZE
	.align		4
.L_1533:
        /*0070*/ 	.byte	0x03, 0x19
        /*0072*/ 	.short	0x0040


	//----- nvinfo : EIATTR_PARAM_CBANK
	.align		4
        /*0074*/ 	.byte	0x04, 0x0a
        /*0076*/ 	.short	(.L_1535 - .L_1534)
	.align		4
.L_1534:
        /*0078*/ 	.word	index@(.nv.constant0._ZN2at6native29vectorized_elementwise_kernelILi4EZZZNS0_66_GLOBAL__N__a0cfb035_28_ActivationHardswishKernel_cu_9e10b42f_293216hardswish_kernelERNS_14TensorIteratorEENKUlvE_clEvENKUlvE_clEvEUldE_St5arrayIPcLm2EEEEviT0_T1_)
        /*007c*/ 	.short	0x0380
        /*007e*/ 	.short	0x0040


	//----- nvinfo : EIATTR_SW_WAR
	.align		4
.L_1535:
        /*0080*/ 	.byte	0x04, 0x36
        /*0082*/ 	.short	(.L_1537 - .L_1536)
.L_1536:
        /*0084*/ 	.word	0x00000008
.L_1537:


//--------------------- .nv.info._ZN2at6native29vectorized_elementwise_kernelILi8EZZZNS0_66_GLOBAL__N__a0cfb035_28_ActivationHardswishKernel_cu_9e10b42f_293216hardswish_kernelERNS_14TensorIteratorEENKUlvE_clEvENKUlvE_clEvEUldE_St5arrayIPcLm2EEEEviT0_T1_ --------------------------
	.section	.nv.info._ZN2at6native29vectorized_elementwise_kernelILi8EZZZNS0_66_GLOBAL__N__a0cfb035_28_ActivationHardswishKernel_cu_9e10b42f_293216hardswish_kernelERNS_14TensorIteratorEENKUlvE_clEvENKUlvE_clEvEUldE_St5arrayIPcLm2EEEEviT0_T1_,"",@"SHT_CUDA_INFO"
	.sectionflags	@""
	.align	4


	//----- nvinfo : EIATTR_CUDA_API_VERSION
	.align		4
        /*0000*/ 	.byte	0x04, 0x37
        /*0002*/ 	.short	(.L_1539 - .L_1538)
.L_1538:
        /*0004*/ 	.word	0x00000082


	//----- nvinfo : EIATTR_KPARAM_INFO
	.align		4
.L_1539:
        /*0008*/ 	.byte	0x04, 0x17
        /*000a*/ 	.short	(.L_1541 - .L_1540)
.L_1540:
        /*000c*/ 	.word	0x00000000
        /*0010*/ 	.short	0x0002
        /*0012*/ 	.short	0x0030
        /*0014*/ 	.byte	0x00, 0xf0, 0x41, 0x00


	//----- nvinfo : EIATTR_KPARAM_INFO
	.align		4
.L_1541:
        /*0018*/ 	.byte	0x04, 0x17
        /*001a*/ 	.short	(.L_1543 - .L_1542)
.L_1542:
        /*001c*/ 	.word	0x00000000
        /*0020*/ 	.short	0x0001
        /*0022*/ 	.short	0x0008
        /*0024*/ 	.byte	0x00, 0xf0, 0xa1, 0x00


	//----- nvinfo : EIATTR_KPARAM_INFO
	.align		4
.L_1543:
        /*0028*/ 	.byte	0x04, 0x17
        /*002a*/ 	.short	(.L_1545 - .L_1544)
.L_1544:
        /*002c*/ 	.word	0x00000000
        /*0030*/ 	.short	0x0000
        /*0032*/ 	.short	0x0000
        /*0034*/ 	.byte	0x00, 0xf0, 0x11, 0x00


	//----- nvinfo : EIATTR_SPARSE_MMA_MASK
	.align		4
.L_1545:
        /*0038*/ 	.byte	0x03, 0x50
        /*003a*/ 	.short	0x0000


	//----- nvinfo : EIATTR_MAXREG_COUNT
	.align		4
        /*003c*/ 	.byte	0x03, 0x1b
        /*003e*/ 	.short	0x00ff


	//----- nvinfo : EIATTR_MERCURY_ISA_VERSION
	.align		4
        /*0040*/ 	.byte	0x03, 0x5f
        /*0042*/ 	.short	0x0101


	//----- nvinfo : EIATTR_VRC_CTA_INIT_COUNT
	.align		4
        /*0044*/ 	.byte	0x02, 0x4a
	.zero		1
	.zero		1


	//----- nvinfo : EIATTR_EXIT_INSTR_OFFSETS
	.align		4
        /*0048*/ 	.byte	0x04, 0x1c
        /*004a*/ 	.short	(.L_1547 - .L_1546)


	//   ....[0]....
.L_1546:
        /*004c*/ 	.word	0x000010d0


	//   ....[1]....
        /*0050*/ 	.word	0x00001120


	//   ....[2]....
        /*0054*/ 	.word	0x000016e0


	//----- nvinfo : EIATTR_MAX_THREADS
	.align		4
.L_1547:
        /*0058*/ 	.byte	0x04, 0x05
        /*005a*/ 	.short	(.L_1549 - .L_1548)
.L_1548:
        /*005c*/ 	.word	0x00000080
        /*0060*/ 	.word	0x00000001
        /*0064*/ 	.word	0x00000001


	//----- nvinfo : EIATTR_CRS_STACK_SIZE
	.align		4
.L_1549:
        /*0068*/ 	.byte	0x04, 0x1e
        /*006a*/ 	.short	(.L_1551 - .L_1550)
.L_1550:
        /*006c*/ 	.word	0x00000000


	//----- nvinfo : EIATTR_CBANK_PARAM_SIZE
	.align		4
.L_1551:
        /*0070*/ 	.byte	0x03, 0x19
        /*0072*/ 	.short	0x0040


	//----- nvinfo : EIATTR_PARAM_CBANK
	.align		4
        /*0074*/ 	.byte	0x04, 0x0a
        /*0076*/ 	.short	(.L_1553 - .L_1552)
	.align		4
.L_1552:
        /*0078*/ 	.word	index@(.nv.constant0._ZN2at6native29vectorized_elementwise_kernelILi8EZZZNS0_66_GLOBAL__N__a0cfb035_28_ActivationHardswishKernel_cu_9e10b42f_293216hardswish_kernelERNS_14TensorIteratorEENKUlvE_clEvENKUlvE_clEvEUldE_St5arrayIPcLm2EEEEviT0_T1_)
        /*007c*/ 	.short	0x0380
        /*007e*/ 	.short	0x0040


	//----- nvinfo : EIATTR_SW_WAR
	.align		4
.L_1553:
        /*0080*/ 	.byte	0x04, 0x36
        /*0082*/ 	.short	(.L_1555 - .L_1554)
.L_1554:
        /*0084*/ 	.word	0x00000008
.L_1555:


//--------------------- .nv.callgraph             --------------------------
	.section	.nv.callgraph,"",@"SHT_CUDA_CALLGRAPH"
	.align	4
	.sectionentsize	8
	.align		4
        /*0000*/ 	.word	0x00000000
	.align		4
        /*0004*/ 	.word	0xffffffff
	.align		4
        /*0008*/ 	.word	index@(_ZN2at6native18elementwise_kernelILi128ELi4EZNS0_15gpu_kernel_implIZZZNS0_66_GLOBAL__N__a0cfb035_28_ActivationHardswishKernel_cu_9e10b42f_293225hardswish_backward_kernelERNS_14TensorIteratorEENKUlvE_clEvENKUlvE2_clEvEUlN3c108BFloat16ES9_E_EEvRNS_18TensorIteratorBaseERKT_EUliE_EEviT1_)
	.align		4
        /*000c*/ 	.word	index@(__assertfail)
	.align		4
        /*0010*/ 	.word	index@(_ZN2at6native27unrolled_elementwise_kernelIZZZNS0_66_GLOBAL__N__a0cfb035_28_ActivationHardswishKernel_cu_9e10b42f_293225hardswish_backward_kernelERNS_14TensorIteratorEENKUlvE_clEvENKUlvE2_clEvEUlN3c108BFloat16ES8_E_St5arrayIPcLm3EELi4E23TrivialOffsetCalculatorILi2EjESD_ILi1EjENS0_6memory12LoadWithCastILi2EEENSG_13StoreWithCastILi1EEEEEviT_T0_T2_T3_T4_T5_)
	.align		4
        /*0014*/ 	.word	index@(__assertfail)
	.align		4
        /*0018*/ 	.word	index@(_ZN2at6native18elementwise_kernelILi128ELi4EZNS0_15gpu_kernel_implIZZZNS0_66_GLOBAL__N__a0cfb035_28_ActivationHardswishKernel_cu_9e10b42f_293225hardswish_backward_kernelERNS_14TensorIteratorEENKUlvE_clEvENKUlvE1_clEvEUlN3c104HalfES9_E_EEvRNS_18TensorIteratorBaseERKT_EUliE_EEviT1_)
	.align		4
        /*001c*/ 	.word	index@(__assertfail)
	.align		4
        /*0020*/ 	.word	index@(_ZN2at6native27unrolled_elementwise_kernelIZZZNS0_66_GLOBAL__N__a0cfb035_28_ActivationHardswishKernel_cu_9e10b42f_293225hardswish_backward_kernelERNS_14TensorIteratorEENKUlvE_clEvENKUlvE1_clEvEUlN3c104HalfES8_E_St5arrayIPcLm3EELi4E23TrivialOffsetCalculatorILi2EjESD_ILi1EjENS0_6memory12LoadWithCastILi2EEENSG_13StoreWithCastILi1EEEEEviT_T0_T2_T3_T4_T5_)
	.align		4
        /*0024*/ 	.word	index@(__assertfail)
	.align		4
        /*0028*/ 	.word	index@(_ZN2at6native18elementwise_kernelILi128ELi4EZNS0_15gpu_kernel_implIZZZNS0_66_GLOBAL__N__a0cfb035_28_ActivationHardswishKernel_cu_9e10b42f_293225hardswish_backward_kernelERNS_14TensorIteratorEENKUlvE_clEvENKUlvE0_clEvEUlffE_EEvRNS_18TensorIteratorBaseERKT_EUliE_EEviT1_)
	.align		4
        /*002c*/ 	.word	index@(__assertfail)
	.align		4
        /*0030*/ 	.word	index@(_ZN2at6native27unrolled_elementwise_kernelIZZZNS0_66_GLOBAL__N__a0cfb035_28_ActivationHardswishKernel_cu_9e10b42f_293225hardswish_backward_kernelERNS_14TensorIteratorEENKUlvE_clEvENKUlvE0_clEvEUlffE_St5arrayIPcLm3EELi4E23TrivialOffsetCalculatorILi2EjESB_ILi1EjENS0_6memory12LoadWithCastILi2EEENSE_13StoreWithCastILi1EEEEEviT_T0_T2_T3_T4_T5_)
	.align		4
        /*0034*/ 	.word	index@(__assertfail)
	.align		4
        /*0038*/ 	.word	index@(_ZN2at6native18elementwise_kernelILi128ELi4EZNS0_15gpu_kernel_implIZZZNS0_66_GLOBAL__N__a0cfb035_28_ActivationHardswishKernel_cu_9e10b42f_293225hardswish_backward_kernelERNS_14TensorIteratorEENKUlvE_clEvENKUlvE_clEvEUlddE_EEvRNS_18TensorIteratorBaseERKT_EUliE_EEviT1_)
	.align		4
        /*003c*/ 	.word	index@(__assertfail)
	.align		4
        /*0040*/ 	.word	index@(_ZN2at6native27unrolled_elementwise_kernelIZZZNS0_66_GLOBAL__N__a0cfb035_28_ActivationHardswishKernel_cu_9e10b42f_293225hardswish_backward_kernelERNS_14TensorIteratorEENKUlvE_clEvENKUlvE_clEvEUlddE_St5arrayIPcLm3EELi4E23TrivialOffsetCalculatorILi2EjESB_ILi1EjENS0_6memory12LoadWithCastILi2EEENSE_13StoreWithCastILi1EEEEEviT_T0_T2_T3_T4_T5_)
	.align		4
        /*0044*/ 	.word	index@(__assertfail)
	.align		4
        /*0048*/ 	.word	index@(_ZN2at6native18elementwise_kernelILi128ELi4EZNS0_15gpu_kernel_implIZZZNS0_66_GLOBAL__N__a0cfb035_28_ActivationHardswishKernel_cu_9e10b42f_293216hardswish_kernelERNS_14TensorIteratorEENKUlvE_clEvENKUlvE2_clEvEUlN3c108BFloat16EE_EEvRNS_18TensorIteratorBaseERKT_EUliE_EEviT1_)
	.align		4
        /*004c*/ 	.word	index@(__assertfail)
	.align		4
        /*0050*/ 	.word	index@(_ZN2at6native27unrolled_elementwise_kernelIZZZNS0_66_GLOBAL__N__a0cfb035_28_ActivationHardswishKernel_cu_9e10b42f_293216hardswish_kernelERNS_14TensorIteratorEENKUlvE_clEvENKUlvE2_clEvEUlN3c108BFloat16EE_St5arrayIPcLm2EELi4E23TrivialOffsetCalculatorILi1EjESE_NS0_6memory12LoadWithCastILi1EEENSF_13StoreWithCastILi1EEEEEviT_T0_T2_T3_T4_T5_)
	.align		4
        /*0054*/ 	.word	index@(__assertfail)
	.align		4
        /*0058*/ 	.word	index@(_ZN2at6native18elementwise_kernelILi128ELi4EZNS0_15gpu_kernel_implIZZZNS0_66_GLOBAL__N__a0cfb035_28_ActivationHardswishKernel_cu_9e10b42f_293216hardswish_kernelERNS_14TensorIteratorEENKUlvE_clEvENKUlvE1_clEvEUlN3c104HalfEE_EEvRNS_18TensorIteratorBaseERKT_EUliE_EEviT1_)
	.align		4
        /*005c*/ 	.word	index@(__assertfail)
	.align		4
        /*0060*/ 	.word	index@(_ZN2at6native27unrolled_elementwise_kernelIZZZNS0_66_GLOBAL__N__a0cfb035_28_ActivationHardswishKernel_cu_9e10b42f_293216hardswish_kernelERNS_14TensorIteratorEENKUlvE_clEvENKUlvE1_clEvEUlN3c104HalfEE_St5arrayIPcLm2EELi4E23TrivialOffsetCalculatorILi1EjESE_NS0_6memory12LoadWithCastILi1EEENSF_13StoreWithCastILi1EEEEEviT_T0_T2_T3_T4_T5_)
	.align		4
        /*0064*/ 	.word	index@(__assertfail)
	.align		4
        /*0068*/ 	.word	index@(_ZN2at6native18elementwise_kernelILi128ELi4EZNS0_15gpu_kernel_implIZZZNS0_66_GLOBAL__N__a0cfb035_28_ActivationHardswishKernel_cu_9e10b42f_293216hardswish_kernelERNS_14TensorIteratorEENKUlvE_clEvENKUlvE0_clEvEUlfE_EEvRNS_18TensorIteratorBaseERKT_EUliE_EEviT1_)
	.align		4
        /*006c*/ 	.word	index@(__assertfail)
	.align		4
        /*0070*/ 	.word	index@(_ZN2at6native27unrolled_elementwise_kernelIZZZNS0_66_GLOBAL__N__a0cfb035_28_ActivationHardswishKernel_cu_9e10b42f_293216hardswish_kernelERNS_14TensorIteratorEENKUlvE_clEvENKUlvE0_clEvEUlfE_St5arrayIPcLm2EELi4E23TrivialOffsetCalculatorILi1EjESC_NS0_6memory12LoadWithCastILi1EEENSD_13StoreWithCastILi1EEEEEviT_T0_T2_T3_T4_T5_)
	.align		4
        /*0074*/ 	.word	index@(__assertfail)
	.align		4
        /*0078*/ 	.word	index@(_ZN2at6native18elementwise_kernelILi128ELi4EZNS0_15gpu_kernel_implIZZZNS0_66_GLOBAL__N__a0cfb035_28_ActivationHardswishKernel_cu_9e10b42f_293216hardswish_kernelERNS_14TensorIteratorEENKUlvE_clEvENKUlvE_clEvEUldE_EEvRNS_18TensorIteratorBaseERKT_EUliE_EEviT1_)
	.align		4
        /*007c*/ 	.word	index@(__assertfail)
	.align		4
        /*0080*/ 	.word	index@(_ZN2at6native27unrolled_elementwise_kernelIZZZNS0_66_GLOBAL__N__a0cfb035_28_ActivationHardswishKernel_cu_9e10b42f_293216hardswish_kernelERNS_14TensorIteratorEENKUlvE_clEvENKUlvE_clEvEUldE_St5arrayIPcLm2EELi4E23TrivialOffsetCalculatorILi1EjESC_NS0_6memory12LoadWithCastILi1EEENSD_13StoreWithCastILi1EEEEEviT_T0_T2_T3_T4_T5_)
	.align		4
        /*0084*/ 	.word	index@(__assertfail)
	.align		4
        /*0088*/ 	.word	0x00000000
	.align		4
        /*008c*/ 	.word	0xfffffffe
	.align		4
        /*0090*/ 	.word	0x00000000
	.align		4
        /*0094*/ 	.word	0xfffffffd
	.align		4
        /*0098*/ 	.word	0x00000000
	.align		4
        /*009c*/ 	.word	0xfffffffc


//--------------------- .nv.constant4             --------------------------
	.section	.nv.constant4,"a",@progbits
	.align	8
	.align		8
.nv.constant4:
        /*0000*/ 	.dword	__assertfail
	.align		8
        /*0008*/ 	.dword	__unnamed_1
	.align		8
        /*0010*/ 	.dword	__unnamed_2
	.align		8
        /*0018*/ 	.dword	__unnamed_3
	.align		8
        /*0020*/ 	.dword	__unnamed_4
	.align		8
        /*0028*/ 	.dword	__unnamed_5
	.align		8
        /*0030*/ 	.dword	__unnamed_6
	.align		8
        /*0038*/ 	.dword	__unnamed_7
	.align		8
        /*0040*/ 	.dword	__unnamed_8
	.align		8
        /*0048*/ 	.dword	_ZN64_INTERNAL_a0cfb035_28_ActivationHardswishKernel_cu_9e10b42f_29324cuda3std3__466_GLOBAL__N__a0cfb035_28_ActivationHardswishKernel_cu_9e10b42f_29326ignoreE
	.align		8
        /*0050*/ 	.dword	_ZN64_INTERNAL_a0cfb035_28_ActivationHardswishKernel_cu_9e10b42f_29324cuda3std3__45__cpo5beginE
	.align		8
        /*0058*/ 	.dword	_ZN64_INTERNAL_a0cfb035_28_ActivationHardswishKernel_cu_9e10b42f_29324cuda3std3__45__cpo3endE
	.align		8
        /*0060*/ 	.dword	_ZN64_INTERNAL_a0cfb035_28_ActivationHardswishKernel_cu_9e10b42f_29324cuda3std3__45__cpo6cbeginE
	.align		8
        /*0068*/ 	.dword	_ZN64_INTERNAL_a0cfb035_28_ActivationHardswishKernel_cu_9e10b42f_29324cuda3std3__45__cpo4cendE
	.align		8
        /*0070*/ 	.dword	_ZN64_INTERNAL_a0cfb035_28_ActivationHardswishKernel_cu_9e10b42f_29324cuda3std3__45__cpo6rbeginE
	.align		8
        /*0078*/ 	.dword	_ZN64_INTERNAL_a0cfb035_28_ActivationHardswishKernel_cu_9e10b42f_29324cuda3std3__45__cpo4rendE
	.align		8
        /*0080*/ 	.dword	_ZN64_INTERNAL_a0cfb035_28_ActivationHardswishKernel_cu_9e10b42f_29324cuda3std3__45__cpo7crbeginE
	.align		8
        /*0088*/ 	.dword	_ZN64_INTERNAL_a0cfb035_28_ActivationHardswishKernel_cu_9e10b42f_29324cuda3std3__45__cpo5crendE
	.align		8
        /*0090*/ 	.dword	_ZN64_INTERNAL_a0cfb035_28_ActivationHardswishKernel_cu_9e10b42f_29324cuda3std3__419piecewise_constructE
	.align		8
        /*0098*/ 	.dword	_ZN64_INTERNAL_a0cfb035_28_ActivationHardswishKernel_cu_9e10b42f_29324cuda3std3__48in_placeE
	.align		8
        /*00a0*/ 	.dword	_ZN64_INTERNAL_a0cfb035_28_ActivationHardswishKernel_cu_9e10b42f_29324cuda3std3__420unreachable_sentinelE
	.align		8
        /*00a8*/ 	.dword	_ZN64_INTERNAL_a0cfb035_28_ActivationHardswishKernel_cu_9e10b42f_29324cuda3std6ranges3__45__cpo4swapE
	.align		8
        /*00b0*/ 	.dword	_ZN64_INTERNAL_a0cfb035_28_ActivationHardswishKernel_cu_9e10b42f_29324cuda3std6ranges3__45__cpo9iter_moveE
	.align		8
        /*00b8*/ 	.dword	_ZN64_INTERNAL_a0cfb035_28_ActivationHardswishKernel_cu_9e10b42f_29324cuda3std6ranges3__45__cpo5beginE
	.align		8
        /*00c0*/ 	.dword	_ZN64_INTERNAL_a0cfb035_28_ActivationHardswishKernel_cu_9e10b42f_29324cuda3std6ranges3__45__cpo3endE
	.align		8
        /*00c8*/ 	.dword	_ZN64_INTERNAL_a0cfb035_28_ActivationHardswishKernel_cu_9e10b42f_29324cuda3std6ranges3__45__cpo6cbeginE
	.align		8
        /*00d0*/ 	.dword	_ZN64_INTERNAL_a0cfb035_28_ActivationHardswishKernel_cu_9e10b42f_29324cuda3std6ranges3__45__cpo4cendE
	.align		8
        /*00d8*/ 	.dword	_ZN64_INTERNAL_a0cfb035_28_ActivationHardswishKernel_cu_9e10b42f_29324cuda3std6ranges3__45__cpo7advanceE
	.align		8
        /*00e0*/ 	.dword	_ZN64_INTERNAL_a0cfb035_28_ActivationHardswishKernel_cu_9e10b42f_29324cuda3std6ranges3__45__cpo9iter_swapE
	.align		8
        /*00e8*/ 	.dword	_ZN64_INTERNAL_a0cfb035_28_ActivationHardswishKernel_cu_9e10b42f_29324cuda3std6ranges3__45__cpo4nextE
	.align		8
        /*00f0*/ 	.dword	_ZN64_INTERNAL_a0cfb035_28_ActivationHardswishKernel_cu_9e10b42f_29324cuda3std6ranges3__45__cpo4prevE
	.align		8
        /*00f8*/ 	.dword	_ZN64_INTERNAL_a0cfb035_28_ActivationHardswishKernel_cu_9e10b42f_29324cuda3std6ranges3__45__cpo4dataE
	.align		8
        /*0100*/ 	.dword	_ZN64_INTERNAL_a0cfb035_28_ActivationHardswishKernel_cu_9e10b42f_29324cuda3std6ranges3__45__cpo5cdataE
	.align		8
        /*0108*/ 	.dword	_ZN64_INTERNAL_a0cfb035_28_ActivationHardswishKernel_cu_9e10b42f_29324cuda3std6ranges3__45__cpo4sizeE
	.align		8
        /*0110*/ 	.dword	_ZN64_INTERNAL_a0cfb035_28_ActivationHardswishKernel_cu_9e10b42f_29324cuda3std6ranges3__45__cpo5ssizeE
	.align		8
        /*0118*/ 	.dword	_ZN64_INTERNAL_a0cfb035_28_ActivationHardswishKernel_cu_9e10b42f_29324cuda3std6ranges3__45__cpo8distanceE
	.align		8
        /*0120*/ 	.dword	_ZN64_INTERNAL_a0cfb035_28_ActivationHardswishKernel_cu_9e10b42f_29326thrust24THRUST_300001_SM_1000_NS6system6detail10sequential3seqE
	.align		8
        /*0128*/ 	.dword	$str$6
	.align		8
        /*0130*/ 	.dword	$str$7


//--------------------- .text._ZN2at6native18elementwise_kernelILi128ELi4EZNS0_15gpu_kernel_implIZZZNS0_66_GLOBAL__N__a0cfb035_28_ActivationHardswishKernel_cu_9e10b42f_293225hardswish_backward_kernelERNS_14TensorIteratorEENKUlvE_clEvENKUlvE2_clEvEUlN3c108BFloat16ES9_E_EEvRNS_18TensorIteratorBaseERKT_EUliE_EEviT1_ --------------------------
	.section	.text._ZN2at6native18elementwise_kernelILi128ELi4EZNS0_15gpu_kernel_implIZZZNS0_66_GLOBAL__N__a0cfb035_28_ActivationHardswishKernel_cu_9e10b42f_293225hardswish_backward_kernelERNS_14TensorIteratorEENKUlvE_clEvENKUlvE2_clEvEUlN3c108BFloat16ES9_E_EEvRNS_18TensorIteratorBaseERKT_EUliE_EEviT1_,"ax",@progbits
	.align	128
        .global         _ZN2at6native18elementwise_kernelILi128ELi4EZNS0_15gpu_kernel_implIZZZNS0_66_GLOBAL__N__a0cfb035_28_ActivationHardswishKernel_cu_9e10b42f_293225hardswish_backward_kernelERNS_14TensorIteratorEENKUlvE_clEvENKUlvE2_clEvEUlN3c108BFloat16ES9_E_EEvRNS_18TensorIteratorBaseERKT_EUliE_EEviT1_
        .type           _ZN2at6native18elementwise_kernelILi128ELi4EZNS0_15gpu_kernel_implIZZZNS0_66_GLOBAL__N__a0cfb035_28_ActivationHardswishKernel_cu_9e10b42f_293225hardswish_backward_kernelERNS_14TensorIteratorEENKUlvE_clEvENKUlvE2_clEvEUlN3c108BFloat16ES9_E_EEvRNS_18TensorIteratorBaseERKT_EUliE_EEviT1_,@function
        .size           _ZN2at6native18elementwise_kernelILi128ELi4EZNS0_15gpu_kernel_implIZZZNS0_66_GLOBAL__N__a0cfb035_28_ActivationHardswishKernel_cu_9e10b42f_293225hardswish_backward_kernelERNS_14TensorIteratorEENKUlvE_clEvENKUlvE2_clEvEUlN3c108BFloat16ES9_E_EEvRNS_18TensorIteratorBaseERKT_EUliE_EEviT1_,(.L_x_6636 - _ZN2at6native18elementwise_kernelILi128ELi4EZNS0_15gpu_kernel_implIZZZNS0_66_GLOBAL__N__a0cfb035_28_ActivationHardswishKernel_cu_9e10b42f_293225hardswish_backward_kernelERNS_14TensorIteratorEENKUlvE_clEvENKUlvE2_clEvEUlN3c108BFloat16ES9_E_EEvRNS_18TensorIteratorBaseERKT_EUliE_EEviT1_)
        .other          _ZN2at6native18elementwise_kernelILi128ELi4EZNS0_15gpu_kernel_implIZZZNS0_66_GLOBAL__N__a0cfb035_28_ActivationHardswishKernel_cu_9e10b42f_293225hardswish_backward_kernelERNS_14TensorIteratorEENKUlvE_clEvENKUlvE2_clEvEUlN3c108BFloat16ES9_E_EEvRNS_18TensorIteratorBaseERKT_EUliE_EEviT1_,@"STO_CUDA_ENTRY STV_DEFAULT"
_ZN2at6native18elementwise_kernelILi128ELi4EZNS0_15gpu_kernel_implIZZZNS0_66_GLOBAL__N__a0cfb035_28_ActivationHardswishKernel_cu_9e10b42f_293225hardswish_backward_kernelERNS_14TensorIteratorEENKUlvE_clEvENKUlvE2_clEvEUlN3c108BFloat16ES9_E_EEvRNS_18TensorIteratorBaseERKT_EUliE_EEviT1_:
.text._ZN2at6native18elementwise_kernelILi128ELi4EZNS0_15gpu_kernel_implIZZZNS0_66_GLOBAL__N__a0cfb035_28_ActivationHardswishKernel_cu_9e10b42f_293225hardswish_backward_kernelERNS_14TensorIteratorEENKUlvE_clEvENKUlvE2_clEvEUlN3c108BFloat16ES9_E_EEvRNS_18TensorIteratorBaseERKT_EUliE_EEviT1_:
[----:B------:R-:W0:Y:S01]  /*0000*/  LDC R1, c[0x0][0x37c] ;  /* 0x0000df00ff017b82 */ /* 0x000e220000000800 */
[----:B------:R-:W1:Y:S07]  /*0010*/  S2R R17, SR_TID.X ;  /* 0x0000000000117919 */ /* 0x000e6e0000002100 */
[----:B------:R-:W2:Y:S01]  /*0020*/  S2UR UR4, SR_CTAID.X ;  /* 0x00000000000479c3 */ /* 0x000ea20000002500 */
[----:B------:R-:W3:Y:S01]  /*0030*/  LDCU UR41, c[0x0][0x388] ;  /* 0x00007100ff2977ac */ /* 0x000ee20008000800 */
[----:B------:R-:W-:Y:S01]  /*0040*/  BSSY.RECONVERGENT B6, `(.L_x_0) ;  /* 0x0000471000067945 */ /* 0x000fe20003800200 */
[----:B------:R-:W4:Y:S01]  /*0050*/  LDCU UR5, c[0x0][0x380] ;  /* 0x00007000ff0577ac */ /* 0x000f220008000800 */
[----:B------:R-:W5:Y:S01]  /*0060*/  LDCU UR40, c[0x0][0x618] ;  /* 0x0000c300ff2877ac */ /* 0x000f620008000800 */
[----:B------:R-:W0:Y:S01]  /*0070*/  LDCU.64 UR36, c[0x0][0x358] ;  /* 0x00006b00ff2477ac */ /* 0x000e220008000a00 */
[----:B---3--:R-:W-:-:S04]  /*0080*/  UIADD3 UR39, UPT, UPT, UR41, -0x1, URZ ;  /* 0xffffffff29277890 */ /* 0x008fc8000fffe0ff */
[----:B------:R-:W-:Y:S02]  /*0090*/  UISETP.LT.U32.AND UP0, UPT, UR39, 0x18, UPT ;  /* 0x000000182700788c */ /* 0x000fe4000bf01070 */
[----:B--2---:R-:W-:Y:S02]  /*00a0*/  USHF.L.U32 UR4, UR4, 0x9, URZ ;  /* 0x0000000904047899 */ /* 0x004fe400080006ff */
[----:B------:R-:W-:Y:S02]  /*00b0*/  USEL UR38, UR39, 0x18, UP0 ;  /* 0x0000001827267887 */ /* 0x000fe40008000000 */
[----:B-----5:R-:W-:Y:S02]  /*00c0*/  UPRMT UR43, UR40, 0x7770, URZ ;  /* 0x00007770282b7896 */ /* 0x020fe400080000ff */
[----:B-1----:R-:W-:Y:S01]  /*00d0*/  LOP3.LUT R17, R17, UR4, RZ, 0xfc, !PT ;  /* 0x0000000411117c12 */ /* 0x002fe2000f8efcff */
[----:B------:R-:W-:Y:S02]  /*00e0*/  UPRMT UR42, UR40, 0x7771, URZ ;  /* 0x00007771282a7896 */ /* 0x000fe400080000ff */
[----:B------:R-:W-:Y:S01]  /*00f0*/  UPRMT UR44, UR40, 0x7772, URZ ;  /* 0x00007772282c7896 */ /* 0x000fe200080000ff */
[----:B----4-:R-:W-:Y:S01]  /*0100*/  ISETP.GE.AND P0, PT, R17, UR5, PT ;  /* 0x0000000511007c0c */ /* 0x010fe2000bf06270 */
[----:B------:R-:W-:-:S12]  /*0110*/  UIADD3 UR38, UPT, UPT, UR38, 0x1, URZ ;  /* 0x0000000126267890 */ /* 0x000fd8000fffe0ff */
[----:B0-----:R-:W-:Y:S05]  /*0120*/  @P0 BRA `(.L_x_1) ;  /* 0x0000004400880947 */ /* 0x001fea0003800000 */
[----:B------:R-:W-:Y:S01]  /*0130*/  UISETP.NE.AND UP0, UPT, UR41, URZ, UPT ;  /* 0x000000ff2900728c */ /* 0x000fe2000bf05270 */
[----:B------:R-:W-:Y:S02]  /*0140*/  IMAD.MOV.U32 R18, RZ, RZ, RZ ;  /* 0x000000ffff127224 */ /* 0x000fe400078e00ff */
[----:B------:R-:W-:Y:S02]  /*0150*/  IMAD.MOV.U32 R0, RZ, RZ, RZ ;  /* 0x000000ffff007224 */ /* 0x000fe400078e00ff */
[----:B------:R-:W-:-:S04]  /*0160*/  IMAD.MOV.U32 R16, RZ, RZ, RZ ;  /* 0x000000ffff107224 */ /* 0x000fc800078e00ff */
[----:B------:R-:W-:Y:S05]  /*0170*/  BRA.U !UP0, `(.L_x_2) ;  /* 0x0000001508707547 */ /* 0x000fea000b800000 */
[----:B------:R-:W0:Y:S01]  /*0180*/  LDCU.64 UR4, c[0x0][0x390] ;  /* 0x00007200ff0477ac */ /* 0x000e220008000a00 */
[----:B------:R-:W-:Y:S01]  /*0190*/  IMAD.MOV.U32 R16, RZ, RZ, RZ ;  /* 0x000000ffff107224 */ /* 0x000fe200078e00ff */
[----:B------:R-:W1:Y:S01]  /*01a0*/  LDCU UR6, c[0x0][0x38c] ;  /* 0x00007180ff0677ac */ /* 0x000e620008000800 */
[----:B------:R-:W2:Y:S01]  /*01b0*/  LDCU.64 UR8, c[0x0][0x4b8] ;  /* 0x00009700ff0877ac */ /* 0x000ea20008000a00 */
[----:B------:R-:W-:Y:S01]  /*01c0*/  UISETP.NE.AND UP0, UPT, UR39, URZ, UPT ;  /* 0x000000ff2700728c */ /* 0x000fe2000bf05270 */
[----:B0-----:R-:W-:Y:S01]  /*01d0*/  IMAD.HI.U32 R2, R17, UR4, R16 ;  /* 0x0000000411027c27 */ /* 0x001fe2000f8e0010 */
[----:B------:R-:W0:Y:S04]  /*01e0*/  LDCU UR4, c[0x0][0x4c0] ;  /* 0x00009800ff0477ac */ /* 0x000e280008000800 */
[----:B------:R-:W-:-:S05]  /*01f0*/  SHF.R.U32.HI R3, RZ, UR5, R2 ;  /* 0x00000005ff037c19 */ /* 0x000fca0008011602 */
[----:B------:R-:W-:-:S04]  /*0200*/  IMAD.MOV R18, RZ, RZ, -R3 ;  /* 0x000000ffff127224 */ /* 0x000fc800078e0a03 */
[----:B-1----:R-:W-:-:S04]  /*0210*/  IMAD R18, R18, UR6, R17 ;  /* 0x0000000612127c24 */ /* 0x002fc8000f8e0211 */
[C---:B--2---:R-:W-:Y:S02]  /*0220*/  IMAD R16, R18.reuse, UR8, RZ ;  /* 0x0000000812107c24 */ /* 0x044fe4000f8e02ff */
[C---:B------:R-:W-:Y:S02]  /*0230*/  IMAD R0, R18.reuse, UR9, RZ ;  /* 0x0000000912007c24 */ /* 0x040fe4000f8e02ff */
[----:B0-----:R-:W-:Y:S01]  /*0240*/  IMAD R18, R18, UR4, RZ ;  /* 0x0000000412127c24 */ /* 0x001fe2000f8e02ff */
[----:B------:R-:W-:Y:S06]  /*0250*/  BRA.U !UP0, `(.L_x_2) ;  /* 0x0000001508387547 */ /* 0x000fec000b800000 */
[----:B------:R-:W0:Y:S01]  /*0260*/  LDCU.64 UR6, c[0x0][0x398] ;  /* 0x00007300ff0677ac */ /* 0x000e220008000a00 */
[----:B------:R-:W-:Y:S01]  /*0270*/  IMAD.MOV.U32 R2, RZ, RZ, RZ ;  /* 0x000000ffff027224 */ /* 0x000fe200078e00ff */
[----:B------:R-:W1:Y:S01]  /*0280*/  LDCU UR4, c[0x0][0x3a0] ;  /* 0x00007400ff0477ac */ /* 0x000e620008000800 */
[----:B------:R-:W2:Y:S01]  /*0290*/  LDCU UR5, c[0x0][0x4c4] ;  /* 0x00009880ff0577ac */ /* 0x000ea20008000800 */
[----:B------:R-:W3:Y:S01]  /*02a0*/  LDCU.64 UR8, c[0x0][0x4c8] ;  /* 0x00009900ff0877ac */ /* 0x000ee20008000a00 */
[----:B------:R-:W-:Y:S01]  /*02b0*/  UISETP.NE.AND UP0, UPT, UR38, 0x2, UPT ;  /* 0x000000022600788c */ /* 0x000fe2000bf05270 */
[----:B0-----:R-:W-:-:S05]  /*02c0*/  IMAD.HI.U32 R4, R3, UR7, R2 ;  /* 0x0000000703047c27 */ /* 0x001fca000f8e0002 */
[----:B-1----:R-:W-:-:S04]  /*02d0*/  SHF.R.U32.HI R5, RZ, UR4, R4 ;  /* 0x00000004ff057c19 */ /* 0x002fc80008011604 */
[----:B------:R-:W-:-:S05]  /*02e0*/  IADD3 R2, PT, PT, -R5, RZ, RZ ;  /* 0x000000ff05027210 */ /* 0x000fca0007ffe1ff */
[----:B------:R-:W-:-:S04]  /*02f0*/  IMAD R3, R2, UR6, R3 ;  /* 0x0000000602037c24 */ /* 0x000fc8000f8e0203 */
[C---:B--2---:R-:W-:Y:S02]  /*0300*/  IMAD R16, R3.reuse, UR5, R16 ;  /* 0x0000000503107c24 */ /* 0x044fe4000f8e0210 */
[C---:B---3--:R-:W-:Y:S02]  /*0310*/  IMAD R0, R3.reuse, UR8, R0 ;  /* 0x0000000803007c24 */ /* 0x048fe4000f8e0200 */
[----:B------:R-:W-:Y:S01]  /*0320*/  IMAD R18, R3, UR9, R18 ;  /* 0x0000000903127c24 */ /* 0x000fe2000f8e0212 */
[----:B------:R-:W-:Y:S06]  /*0330*/  BRA.U !UP0, `(.L_x_2) ;  /* 0x0000001508007547 */ /* 0x000fec000b800000 */
[----:B------:R-:W0:Y:S01]  /*0340*/  LDCU.64 UR4, c[0x0][0x3a8] ;  /* 0x00007500ff0477ac */ /* 0x000e220008000a00 */
[----:B------:R-:W-:Y:S01]  /*0350*/  IMAD.MOV.U32 R4, RZ, RZ, RZ ;  /* 0x000000ffff047224 */ /* 0x000fe200078e00ff */
[----:B------:R-:W1:Y:S01]  /*0360*/  LDCU UR6, c[0x0][0x3a4] ;  /* 0x00007480ff0677ac */ /* 0x000e620008000800 */
[----:B------:R-:W2:Y:S01]  /*0370*/  LDCU.64 UR8, c[0x0][0x4d0] ;  /* 0x00009a00ff0877ac */ /* 0x000ea20008000a00 */
[----:B------:R-:W-:Y:S01]  /*0380*/  UISETP.NE.AND UP0, UPT, UR38, 0x3, UPT ;  /* 0x000000032600788c */ /* 0x000fe2000bf05270 */
[----:B0-----:R-:W-:Y:S01]  /*0390*/  IMAD.HI.U32 R2, R5, UR4, R4 ;  /* 0x0000000405027c27 */ /* 0x001fe2000f8e0004 */
[----:B------:R-:W0:Y:S04]  /*03a0*/  LDCU UR4, c[0x0][0x4d8] ;  /* 0x00009b00ff0477ac */ /* 0x000e280008000800 */
[----:B------:R-:W-:-:S05]  /*03b0*/  SHF.R.U32.HI R3, RZ, UR5, R2 ;  /* 0x00000005ff037c19 */ /* 0x000fca0008011602 */
[----:B------:R-:W-:-:S04]  /*03c0*/  IMAD.MOV R4, RZ, RZ, -R3 ;  /* 0x000000ffff047224 */ /* 0x000fc800078e0a03 */
[----:B-1----:R-:W-:-:S04]  /*03d0*/  IMAD R5, R4, UR6, R5 ;  /* 0x0000000604057c24 */ /* 0x002fc8000f8e0205 */
[C---:B--2---:R-:W-:Y:S02]  /*03e0*/  IMAD R16, R5.reuse, UR8, R16 ;  /* 0x0000000805107c24 */ /* 0x044fe4000f8e0210 */
[C---:B------:R-:W-:Y:S02]  /*03f0*/  IMAD R0, R5.reuse, UR9, R0 ;  /* 0x0000000905007c24 */ /* 0x040fe4000f8e0200 */
[----:B0-----:R-:W-:Y:S01]  /*0400*/  IMAD R18, R5, UR4, R18 ;  /* 0x0000000405127c24 */ /* 0x001fe2000f8e0212 */
        /* <DEDUP_REMOVED lines=8> */
[----:B-1----:R-:W-:-:S05]  /*0490*/  SHF.R.U32.HI R5, RZ, UR4, R4 ;  /* 0x00000004ff057c19 */ /* 0x002fca0008011604 */
[----:B------:R-:W-:-:S04]  /*04a0*/  IMAD.MOV R2, RZ, RZ, -R5 ;  /* 0x000000ffff027224 */ /* 0x000fc800078e0a05 */
        /* <DEDUP_REMOVED lines=20> */
[----:B------:R-:W-:Y:S01]  /*05f0*/  HFMA2 R2, -RZ, RZ, 0, 0 ;  /* 0x00000000ff027431 */ /* 0x000fe200000001ff */
        /* <DEDUP_REMOVED lines=47> */
[----:B------:R-:W-:-:S04]  /*08f0*/  SHF.R.U32.HI R3, RZ, UR5, R2 ;  /* 0x00000005ff037c19 */ /* 0x000fc80008011602 */
[----:B------:R-:W-:-:S05]  /*0900*/  IADD3 R4, PT, PT, -R3, RZ, RZ ;  /* 0x000000ff03047210 */ /* 0x000fca0007ffe1ff */
        /* <DEDUP_REMOVED lines=48> */
[----:B------:R-:W-:Y:S01]  /*0c10*/  MOV R4, RZ ;  /* 0x000000ff00047202 */ /* 0x000fe20000000f00 */
[----:B------:R-:W1:Y:S01]  /*0c20*/  LDCU UR6, c[0x0][0x41c] ;  /* 0x00008380ff0677ac */ /* 0x000e620008000800 */
[----:B------:R-:W2:Y:S01]  /*0c30*/  LDCU.64 UR8, c[0x0][0x548] ;  /* 0x0000a900ff0877ac */ /* 0x000ea20008000a00 */
[----:B------:R-:W-:Y:S02]  /*0c40*/  UISETP.NE.AND UP0, UPT, UR38, 0xd, UPT ;  /* 0x0000000d2600788c */ /* 0x000fe4000bf05270 */
        /* <DEDUP_REMOVED lines=166> */
[----:B------:R-:W2:Y:S02]  /*16b0*/  LDCU.64 UR8, c[0x0][0x5d8] ;  /* 0x0000bb00ff0877ac */ /* 0x000ea40008000a00 */
[----:B0-----:R-:W-:Y:S01]  /*16c0*/  IMAD.HI.U32 R2, R5, UR4, R4 ;  /* 0x0000000405027c27 */ /* 0x001fe2000f8e0004 */
[----:B------:R-:W0:Y:S04]  /*16d0*/  LDCU UR4, c[0x0][0x5e0] ;  /* 0x0000bc00ff0477ac */ /* 0x000e280008000800 */
[----:B------:R-:W-:-:S05]  /*16e0*/  SHF.R.U32.HI R2, RZ, UR5, R2 ;  /* 0x00000005ff027c19 */ /* 0x000fca0008011602 */
[----:B------:R-:W-:-:S04]  /*16f0*/  IMAD.MOV R3, RZ, RZ, -R2 ;  /* 0x000000ffff037224 */ /* 0x000fc800078e0a02 */
[----:B-1----:R-:W-:-:S04]  /*1700*/  IMAD R5, R3, UR6, R5 ;  /* 0x0000000603057c24 */ /* 0x002fc8000f8e0205 */
[C---:B--2---:R-:W-:Y:S02]  /*1710*/  IMAD R16, R5.reuse, UR8, R16 ;  /* 0x0000000805107c24 */ /* 0x044fe4000f8e0210 */
[C---:B------:R-:W-:Y:S02]  /*1720*/  IMAD R0, R5.reuse, UR9, R0 ;  /* 0x0000000905007c24 */ /* 0x040fe4000f8e0200 */
[----:B0-----:R-:W-:-:S07]  /*1730*/  IMAD R18, R5, UR4, R18 ;  /* 0x0000000405127c24 */ /* 0x001fce000f8e0212 */
.L_x_2:
[----:B------:R-:W0:Y:S01]  /*1740*/  LDCU.64 UR6, c[0x0][0x5f0] ;  /* 0x0000be00ff0677ac */ /* 0x000e220008000a00 */
[----:B------:R-:W-:-:S04]  /*1750*/  UPRMT UR4, UR40, 0x7771, URZ ;  /* 0x0000777128047896 */ /* 0x000fc800080000ff */
[----:B------:R-:W-:Y:S01]  /*1760*/  UISETP.GT.AND UP0, UPT, UR4, 0x9, UPT ;  /* 0x000000090400788c */ /* 0x000fe2000bf04270 */
[----:B0-----:R-:W-:-:S05]  /*1770*/  IADD3 R2, P0, PT, R0, UR6, RZ ;  /* 0x0000000600027c10 */ /* 0x001fca000ff1e0ff */
[----:B------:R-:W-:-:S03]  /*1780*/  IMAD.X R3, RZ, RZ, UR7, P0 ;  /* 0x00000007ff037e24 */ /* 0x000fc600080e06ff */
[----:B------:R-:W-:Y:S05]  /*1790*/  BRA.U UP0, `(.L_x_3) ;  /* 0x0000000500307547 */ /* 0x000fea000b800000 */
[----:B------:R-:W-:-:S09]  /*17a0*/  UISETP.GT.AND UP0, UPT, UR4, 0x4, UPT ;  /* 0x000000040400788c */ /* 0x000fd2000bf04270 */
[----:B------:R-:W-:Y:S05]  /*17b0*/  BRA.U UP0, `(.L_x_4) ;  /* 0x0000000100947547 */ /* 0x000fea000b800000 */
[----:B------:R-:W-:-:S09]  /*17c0*/  UISETP.GT.AND UP0, UPT, UR4, 0x1, UPT ;  /* 0x000000010400788c */ /* 0x000fd2000bf04270 */
[----:B------:R-:W-:Y:S05]  /*17d0*/  BRA.U UP0, `(.L_x_5) ;  /* 0x0000000100387547 */ /* 0x000fea000b800000 */
[----:B------:R-:W-:-:S09]  /*17e0*/  UISETP.NE.AND UP0, UPT, UR42, URZ, UPT ;  /* 0x000000ff2a00728c */ /* 0x000fd2000bf05270 */
[----:B------:R-:W-:Y:S05]  /*17f0*/  BRA.U !UP0, `(.L_x_6) ;  /* 0x00000001081c7547 */ /* 0x000fea000b800000 */
[----:B------:R-:W-:-:S09]  /*1800*/  UISETP.NE.AND UP0, UPT, UR4, 0x1, UPT ;  /* 0x000000010400788c */ /* 0x000fd2000bf05270 */
[----:B------:R-:W-:Y:S05]  /*1810*/  BRA.U UP0, `(.L_x_7) ;  /* 0x0000000d004c7547 */ /* 0x000fea000b800000 */
[----:B------:R-:W2:Y:S02]  /*1820*/  LDG.E.S8 R2, desc[UR36][R2.64] ;  /* 0x0000002402027981 */ /* 0x000ea4000c1e1300 */
[----:B--2---:R-:W0:Y:S02]  /*1830*/  I2F.S16 R0, R2 ;  /* 0x0000000200007306 */ /* 0x004e240000101400 */
[----:B0-----:R-:W-:-:S04]  /*1840*/  F2FP.BF16.F32.PACK_AB R0, RZ, R0 ;  /* 0x00000000ff00723e */ /* 0x001fc800000010ff */
[----:B------:R-:W-:Y:S01]  /*1850*/  PRMT R19, R0, 0x7610, R19 ;  /* 0x0000761000137816 */ /* 0x000fe20000000013 */
[----:B------:R-:W-:Y:S06]  /*1860*/  BRA `(.L_x_8) ;  /* 0x0000000c00d47947 */ /* 0x000fec0003800000 */
.L_x_6:
[----:B------:R-:W2:Y:S02]  /*1870*/  LDG.E.U8 R2, desc[UR36][R2.64] ;  /* 0x0000002402027981 */ /* 0x000ea4000c1e1100 */
[----:B--2---:R-:W-:-:S04]  /*1880*/  I2FP.F32.U32 R0, R2 ;  /* 0x0000000200007245 */ /* 0x004fc80000201000 */
[----:B------:R-:W-:-:S04]  /*1890*/  F2FP.BF16.F32.PACK_AB R0, RZ, R0 ;  /* 0x00000000ff00723e */ /* 0x000fc800000010ff */
[----:B------:R-:W-:Y:S01]  /*18a0*/  PRMT R19, R0, 0x7610, R19 ;  /* 0x0000761000137816 */ /* 0x000fe20000000013 */
[----:B------:R-:W-:Y:S06]  /*18b0*/  BRA `(.L_x_8) ;  /* 0x0000000c00c07947 */ /* 0x000fec0003800000 */
.L_x_5:
[----:B------:R-:W-:-:S09]  /*18c0*/  UISETP.NE.AND UP0, UPT, UR4, 0x2, UPT ;  /* 0x000000020400788c */ /* 0x000fd2000bf05270 */
[----:B------:R-:W-:Y:S05]  /*18d0*/  BRA.U !UP0, `(.L_x_9) ;  /* 0x0000000108387547 */ /* 0x000fea000b800000 */
[----:B------:R-:W-:-:S09]  /*18e0*/  UISETP.NE.AND UP0, UPT, UR4, 0x3, UPT ;  /* 0x000000030400788c */ /* 0x000fd2000bf05270 */
[----:B------:R-:W-:Y:S05]  /*18f0*/  BRA.U !UP0, `(.L_x_10) ;  /* 0x00000001081c7547 */ /* 0x000fea000b800000 */
[----:B------:R-:W-:-:S09]  /*1900*/  UISETP.NE.AND UP0, UPT, UR4, 0x4, UPT ;  /* 0x000000040400788c */ /* 0x000fd2000bf05270 */
[----:B------:R-:W-:Y:S05]  /*1910*/  BRA.U UP0, `(.L_x_7) ;  /* 0x0000000d000c7547 */ /* 0x000fea000b800000 */
[----:B------:R-:W2:Y:S02]  /*1920*/  LDG.E.64 R2, desc[UR36][R2.64] ;  /* 0x0000002402027981 */ /* 0x000ea4000c1e1b00 */
[----:B--2---:R-:W0:Y:S02]  /*1930*/  I2F.S64 R0, R2 ;  /* 0x0000000200007312 */ /* 0x004e240000301400 */
[----:B0-----:R-:W-:-:S04]  /*1940*/  F2FP.BF16.F32.PACK_AB R0, RZ, R0 ;  /* 0x00000000ff00723e */ /* 0x001fc800000010ff */
[----:B------:R-:W-:Y:S01]  /*1950*/  PRMT R19, R0, 0x7610, R19 ;  /* 0x0000761000137816 */ /* 0x000fe20000000013 */
[----:B------:R-:W-:Y:S06]  /*1960*/  BRA `(.L_x_8) ;  /* 0x0000000c00947947 */ /* 0x000fec0003800000 */
.L_x_10:
[----:B------:R-:W2:Y:S02]  /*1970*/  LDG.E R2, desc[UR36][R2.64] ;  /* 0x0000002402027981 */ /* 0x000ea4000c1e1900 */
[----:B--2---:R-:W-:-:S04]  /*1980*/  I2FP.F32.S32 R0, R2 ;  /* 0x0000000200007245 */ /* 0x004fc80000201400 */
[----:B------:R-:W-:-:S04]  /*1990*/  F2FP.BF16.F32.PACK_AB R0, RZ, R0 ;  /* 0x00000000ff00723e */ /* 0x000fc800000010ff */
[----:B------:R-:W-:Y:S01]  /*19a0*/  PRMT R19, R0, 0x7610, R19 ;  /* 0x0000761000137816 */ /* 0x000fe20000000013 */
[----:B------:R-:W-:Y:S06]  /*19b0*/  BRA `(.L_x_8) ;  /* 0x0000000c00807947 */ /* 0x000fec0003800000 */
.L_x_9:
[----:B------:R-:W2:Y:S02]  /*19c0*/  LDG.E.U16 R2, desc[UR36][R2.64] ;  /* 0x0000002402027981 */ /* 0x000ea4000c1e1500 */
[----:B--2---:R-:W0:Y:S02]  /*19d0*/  I2F.S16 R0, R2 ;  /* 0x0000000200007306 */ /* 0x004e240000101400 */
[----:B0-----:R-:W-:-:S04]  /*19e0*/  F2FP.BF16.F32.PACK_AB R0, RZ, R0 ;  /* 0x00000000ff00723e */ /* 0x001fc800000010ff */
[----:B------:R-:W-:Y:S01]  /*19f0*/  PRMT R19, R0, 0x7610, R19 ;  /* 0x0000761000137816 */ /* 0x000fe20000000013 */
[----:B------:R-:W-:Y:S06]  /*1a00*/  BRA `(.L_x_8) ;  /* 0x0000000c006c7947 */ /* 0x000fec0003800000 */
.L_x_4:
[----:B------:R-:W-:-:S09]  /*1a10*/  UISETP.GT.AND UP0, UPT, UR4, 0x6, UPT ;  /* 0x000000060400788c */ /* 0x000fd2000bf04270 */
[----:B------:R-:W-:Y:S05]  /*1a20*/  BRA.U UP0, `(.L_x_11) ;  /* 0x0000000100307547 */ /* 0x000fea000b800000 */
[----:B------:R-:W-:-:S09]  /*1a30*/  UISETP.NE.AND UP0, UPT, UR4, 0x5, UPT ;  /* 0x000000050400788c */ /* 0x000fd2000bf05270 */
[----:B------:R-:W-:Y:S05]  /*1a40*/  BRA.U !UP0, `(.L_x_12) ;  /* 0x0000000108147547 */ /* 0x000fea000b800000 */
[----:B------:R-:W-:-:S09]  /*1a50*/  UISETP.NE.AND UP0, UPT, UR4, 0x6, UPT ;  /* 0x000000060400788c */ /* 0x000fd2000bf05270 */
[----:B------:R-:W-:Y:S05]  /*1a60*/  BRA.U UP0, `(.L_x_7) ;  /* 0x0000000900b87547 */ /* 0x000fea000b800000 */
[----:B------:R-:W2:Y:S02]  /*1a70*/  LDG.E R2, desc[UR36][R2.64] ;  /* 0x0000002402027981 */ /* 0x000ea4000c1e1900 */
[----:B--2---:R-:W-:Y:S01]  /*1a80*/  F2FP.BF16.F32.PACK_AB R19, RZ, R2 ;  /* 0x00000002ff13723e */ /* 0x004fe200000010ff */
[----:B------:R-:W-:Y:S06]  /*1a90*/  BRA `(.L_x_8) ;  /* 0x0000000c00487947 */ /* 0x000fec0003800000 */
.L_x_12:
[----:B------:R-:W2:Y:S02]  /*1aa0*/  LDG.E.U16 R0, desc[UR36][R2.64] ;  /* 0x0000002402007981 */ /* 0x000ea4000c1e1500 */
[----:B--2---:R-:W-:-:S05]  /*1ab0*/  HADD2.F32 R0, -RZ, R0.H0_H0 ;  /* 0x20000000ff007230 */ /* 0x004fca0000004100 */
[----:B------:R-:W-:-:S04]  /*1ac0*/  F2FP.BF16.F32.PACK_AB R0, RZ, R0 ;  /* 0x00000000ff00723e */ /* 0x000fc800000010ff */
[----:B------:R-:W-:Y:S01]  /*1ad0*/  PRMT R19, R0, 0x7610, R19 ;  /* 0x0000761000137816 */ /* 0x000fe20000000013 */
[----:B------:R-:W-:Y:S06]  /*1ae0*/  BRA `(.L_x_8) ;  /* 0x0000000c00347947 */ /* 0x000fec0003800000 */
.L_x_11:
[----:B------:R-:W-:-:S09]  /*1af0*/  UISETP.NE.AND UP0, UPT, UR4, 0x7, UPT ;  /* 0x000000070400788c */ /* 0x000fd2000bf05270 */
[----:B------:R-:W-:Y:S05]  /*1b00*/  BRA.U !UP0, `(.L_x_13) ;  /* 0x0000000108307547 */ /* 0x000fea000b800000 */
[----:B------:R-:W-:-:S09]  /*1b10*/  UISETP.NE.AND UP0, UPT, UR4, 0x8, UPT ;  /* 0x000000080400788c */ /* 0x000fd2000bf05270 */
[----:B------:R-:W-:Y:S05]  /*1b20*/  BRA.U !UP0, `(.L_x_14) ;  /* 0x0000000108147547 */ /* 0x000fea000b800000 */
[----:B------:R-:W-:-:S09]  /*1b30*/  UISETP.NE.AND UP0, UPT, UR4, 0x9, UPT ;  /* 0x000000090400788c */ /* 0x000fd2000bf05270 */
[----:B------:R-:W-:Y:S05]  /*1b40*/  BRA.U UP0, `(.L_x_7) ;  /* 0x0000000900807547 */ /* 0x000fea000b800000 */
[----:B------:R-:W2:Y:S02]  /*1b50*/  LDG.E R2, desc[UR36][R2.64] ;  /* 0x0000002402027981 */ /* 0x000ea4000c1e1900 */
[----:B--2---:R-:W-:Y:S01]  /*1b60*/  F2FP.BF16.F32.PACK_AB R19, RZ, R2 ;  /* 0x00000002ff13723e */ /* 0x004fe200000010ff */
[----:B------:R-:W-:Y:S06]  /*1b70*/  BRA `(.L_x_8) ;  /* 0x0000000c00107947 */ /* 0x000fec0003800000 */
.L_x_14:
[----:B------:R-:W2:Y:S02]  /*1b80*/  LDG.E.U16 R2, desc[UR36][R2.64] ;  /* 0x0000002402027981 */ /* 0x000ea4000c1e1500 */
[----:B--2---:R-:W-:-:S05]  /*1b90*/  HADD2.F32 R0, -RZ, R2.H0_H0 ;  /* 0x20000002ff007230 */ /* 0x004fca0000004100 */
[----:B------:R-:W-:-:S04]  /*1ba0*/  F2FP.BF16.F32.PACK_AB R0, RZ, R0 ;  /* 0x00000000ff00723e */ /* 0x000fc800000010ff */
[----:B------:R-:W-:Y:S01]  /*1bb0*/  PRMT R19, R0, 0x7610, R19 ;  /* 0x0000761000137816 */ /* 0x000fe20000000013 */
[----:B------:R-:W-:Y:S06]  /*1bc0*/  BRA `(.L_x_8) ;  /* 0x0000000800fc7947 */ /* 0x000fec0003800000 */
.L_x_13:
[----:B------:R-:W2:Y:S01]  /*1bd0*/  LDG.E.64 R2, desc[UR36][R2.64] ;  /* 0x0000002402027981 */ /* 0x000ea2000c1e1b00 */
[----:B------:R-:W-:Y:S01]  /*1be0*/  UMOV UR4, 0xf0000000 ;  /* 0xf000000000047882 */ /* 0x000fe20000000000 */
[----:B------:R-:W-:Y:S01]  /*1bf0*/  UMOV UR5, 0x380fffff ;  /* 0x380fffff00057882 */ /* 0x000fe20000000000 */
[----:B--2---:R-:W0:Y:S01]  /*1c00*/  F2F.F32.F64 R0, R2 ;  /* 0x0000000200007310 */ /* 0x004e220000301000 */
[----:B------:R-:W-:-:S14]  /*1c10*/  DSETP.GEU.AND P0, PT, |R2|, UR4, PT ;  /* 0x0000000402007e2a */ /* 0x000fdc000bf0e200 */
[----:B0-----:R-:W-:-:S05]  /*1c20*/  @!P0 FMUL R0, R0, 1.175494350822287508e-38 ;  /* 0x0080000000008820 */ /* 0x001fca0000400000 */
[----:B------:R-:W-:-:S04]  /*1c30*/  F2FP.BF16.F32.PACK_AB R0, RZ, R0 ;  /* 0x00000000ff00723e */ /* 0x000fc800000010ff */
[----:B------:R-:W-:Y:S01]  /*1c40*/  PRMT R19, R0, 0x7610, R19 ;  /* 0x0000761000137816 */ /* 0x000fe20000000013 */
[----:B------:R-:W-:Y:S06]  /*1c50*/  BRA `(.L_x_8) ;  /* 0x0000000800d87947 */ /* 0x000fec0003800000 */
.L_x_3:
[----:B------:R-:W-:-:S09]  /*1c60*/  UISETP.GT.AND UP0, UPT, UR4, 0x18, UPT ;  /* 0x000000180400788c */ /* 0x000fd2000bf04270 */
[----:B------:R-:W-:Y:S05]  /*1c70*/  BRA.U UP0, `(.L_x_15) ;  /* 0x0000000500007547 */ /* 0x000fea000b800000 */
[----:B------:R-:W-:-:S09]  /*1c80*/  UISETP.GT.AND UP0, UPT, UR4, 0xe, UPT ;  /* 0x0000000e0400788c */ /* 0x000fd2000bf04270 */
[----:B------:R-:W-:Y:S05]  /*1c90*/  BRA.U UP0, `(.L_x_16) ;  /* 0x00000001004c7547 */ /* 0x000fea000b800000 */
[----:B------:R-:W-:-:S09]  /*1ca0*/  UISETP.NE.AND UP0, UPT, UR4, 0xa, UPT ;  /* 0x0000000a0400788c */ /* 0x000fd2000bf05270 */
[----:B------:R-:W-:Y:S05]  /*1cb0*/  BRA.U !UP0, `(.L_x_17) ;  /* 0x0000000108207547 */ /* 0x000fea000b800000 */
[----:B------:R-:W-:-:S09]  /*1cc0*/  UISETP.NE.AND UP0, UPT, UR4, 0xb, UPT ;  /* 0x0000000b0400788c */ /* 0x000fd2000bf05270 */
[----:B------:R-:W-:Y:S05]  /*1cd0*/  BRA.U UP0, `(.L_x_7) ;  /* 0x00000009001c7547 */ /* 0x000fea000b800000 */
[----:B------:R-:W2:Y:S02]  /*1ce0*/  LDG.E.U8 R2, desc[UR36][R2.64] ;  /* 0x0000002402027981 */ /* 0x000ea4000c1e1100 */
[----:B--2---:R-:W-:-:S04]  /*1cf0*/  ISETP.NE.AND P0, PT, R2, RZ, PT ;  /* 0x000000ff0200720c */ /* 0x004fc80003f05270 */
[----:B------:R-:W-:-:S04]  /*1d00*/  FSEL R0, RZ, 1, !P0 ;  /* 0x3f800000ff007808 */ /* 0x000fc80004000000 */
[----:B------:R-:W-:-:S04]  /*1d10*/  F2FP.BF16.F32.PACK_AB R0, RZ, R0 ;  /* 0x00000000ff00723e */ /* 0x000fc800000010ff */
[----:B------:R-:W-:Y:S01]  /*1d20*/  PRMT R19, R0, 0x7610, R19 ;  /* 0x0000761000137816 */ /* 0x000fe20000000013 */
[----:B------:R-:W-:Y:S06]  /*1d30*/  BRA `(.L_x_8) ;  /* 0x0000000800a07947 */ /* 0x000fec0003800000 */
.L_x_17:
        /* <DEDUP_REMOVED lines=9> */
.L_x_16:
[----:B------:R-:W-:-:S09]  /*1dd0*/  UISETP.NE.AND UP0, UPT, UR4, 0xf, UPT ;  /* 0x0000000f0400788c */ /* 0x000fd2000bf05270 */
[----:B------:R-:W-:Y:S05]  /*1de0*/  BRA.U !UP0, `(.L_x_18) ;  /* 0x00000001089c7547 */ /* 0x000fea000b800000 */
[----:B------:R-:W-:-:S09]  /*1df0*/  UISETP.NE.AND UP0, UPT, UR4, 0x17, UPT ;  /* 0x000000170400788c */ /* 0x000fd2000bf05270 */
[----:B------:R-:W-:Y:S05]  /*1e00*/  BRA.U !UP0, `(.L_x_19) ;  /* 0x00000001085c7547 */ /* 0x000fea000b800000 */
[----:B------:R-:W-:-:S09]  /*1e10*/  UISETP.NE.AND UP0, UPT, UR4, 0x18, UPT ;  /* 0x000000180400788c */ /* 0x000fd2000bf05270 */
[----:B------:R-:W-:Y:S05]  /*1e20*/  BRA.U UP0, `(.L_x_7) ;  /* 0x0000000500c87547 */ /* 0x000fea000b800000 */
[----:B------:R-:W2:Y:S01]  /*1e30*/  LDG.E.U8 R0, desc[UR36][R2.64] ;  /* 0x0000002402007981 */ /* 0x000ea2000c1e1100 */
[----:B------:R-:W-:Y:S01]  /*1e40*/  MOV R6, 0x1f ;  /* 0x0000001f00067802 */ /* 0x000fe20000000f00 */
[----:B--2---:R-:W-:-:S05]  /*1e50*/  IMAD.SHL.U32 R0, R0, 0x1000000, RZ ;  /* 0x0100000000007824 */ /* 0x004fca00078e00ff */
[C---:B------:R-:W-:Y:S02]  /*1e60*/  LOP3.LUT R4, R0.reuse, 0x7f000000, RZ, 0xc0, !PT ;  /* 0x7f00000000047812 */ /* 0x040fe400078ec0ff */
[----:B------:R-:W-:Y:S02]  /*1e70*/  LOP3.LUT P0, RZ, R0, 0x7f000000, RZ, 0xc0, !PT ;  /* 0x7f00000000ff7812 */ /* 0x000fe4000780c0ff */
[----:B------:R-:W0:Y:S02]  /*1e80*/  FLO.U32 R5, R4 ;  /* 0x0000000400057300 */ /* 0x000e2400000e0000 */
[----:B0-----:R-:W-:-:S05]  /*1e90*/  IMAD.MOV R5, RZ, RZ, -R5 ;  /* 0x000000ffff057224 */ /* 0x001fca00078e0a05 */
[----:B------:R-:W-:-:S05]  /*1ea0*/  VIADDMNMX.U32 R5, R5, R6, 0x4, !PT ;  /* 0x0000000405057446 */ /* 0x000fca0007800006 */
[----:B------:R-:W-:-:S04]  /*1eb0*/  VIADD R5, R5, 0xfffffffc ;  /* 0xfffffffc05057836 */ /* 0x000fc80000000000 */
[----:B------:R-:W-:Y:S01]  /*1ec0*/  IMAD.SHL.U32 R7, R5, 0x800000, RZ ;  /* 0x0080000005077824 */ /* 0x000fe200078e00ff */
[C---:B------:R-:W-:Y:S01]  /*1ed0*/  SHF.L.U32 R6, R4.reuse, R5, RZ ;  /* 0x0000000504067219 */ /* 0x040fe200000006ff */
[----:B------:R-:W-:-:S03]  /*1ee0*/  VIADD R5, R4, 0x1000000 ;  /* 0x0100000004057836 */ /* 0x000fc60000000000 */
[----:B------:R-:W-:Y:S02]  /*1ef0*/  LEA.HI R6, R6, -R7, RZ, 0x1c ;  /* 0x8000000706067211 */ /* 0x000fe400078fe0ff */
[----:B------:R-:W-:-:S03]  /*1f00*/  SHF.R.S32.HI R5, RZ, 0x8, R5 ;  /* 0x00000008ff057819 */ /* 0x000fc60000011405 */
[----:B------:R-:W-:-:S05]  /*1f10*/  VIADD R6, R6, 0x3c000000 ;  /* 0x3c00000006067836 */ /* 0x000fca0000000000 */
[----:B------:R-:W-:-:S04]  /*1f20*/  LOP3.LUT R5, R6, 0x7f800000, R5, 0xf8, !PT ;  /* 0x7f80000006057812 */ /* 0x000fc800078ef805 */
[----:B------:R-:W-:-:S04]  /*1f30*/  SEL R5, R5, RZ, P0 ;  /* 0x000000ff05057207 */ /* 0x000fc80000000000 */
[----:B------:R-:W-:-:S04]  /*1f40*/  LOP3.LUT R5, R5, 0x80000000, R0, 0xf8, !PT ;  /* 0x8000000005057812 */ /* 0x000fc800078ef800 */
[----:B------:R-:W-:-:S04]  /*1f50*/  F2FP.BF16.F32.PACK_AB R5, RZ, R5 ;  /* 0x00000005ff05723e */ /* 0x000fc800000010ff */
[----:B------:R-:W-:Y:S01]  /*1f60*/  PRMT R19, R5, 0x7610, R19 ;  /* 0x0000761005137816 */ /* 0x000fe20000000013 */
[----:B------:R-:W-:Y:S06]  /*1f70*/  BRA `(.L_x_8) ;  /* 0x0000000800107947 */ /* 0x000fec0003800000 */
.L_x_19:
[----:B------:R-:W2:Y:S02]  /*1f80*/  LDG.E.U8 R2, desc[UR36][R2.64] ;  /* 0x0000002402027981 */ /* 0x000ea4000c1e1100 */
[C---:B--2---:R-:W-:Y:S01]  /*1f90*/  IMAD.SHL.U32 R4, R2.reuse, 0x2000000, RZ ;  /* 0x0200000002047824 */ /* 0x044fe200078e00ff */
[----:B------:R-:W-:-:S04]  /*1fa0*/  SHF.L.U32 R5, R2, 0x8, RZ ;  /* 0x0000000802057819 */ /* 0x000fc800000006ff */
[----:B------:R-:W-:-:S13]  /*1fb0*/  ISETP.GT.U32.AND P0, PT, R4, 0x7ffffff, PT ;  /* 0x07ffffff0400780c */ /* 0x000fda0003f04070 */
[C---:B------:R-:W-:Y:S02]  /*1fc0*/  @!P0 LOP3.LUT R0, R5.reuse, 0x7f00, RZ, 0xc0, !PT ;  /* 0x00007f0005008812 */ /* 0x040fe400078ec0ff */
[----:B------:R-:W-:Y:S02]  /*1fd0*/  @P0 LEA.HI R4, R4, 0x70000000, RZ, 0x1c ;  /* 0x7000000004040811 */ /* 0x000fe400078fe0ff */
[----:B------:R-:W-:Y:S02]  /*1fe0*/  @!P0 LOP3.LUT R0, R0, 0x3f000000, RZ, 0xfc, !PT ;  /* 0x3f00000000008812 */ /* 0x000fe400078efcff */
[----:B------:R-:W-:-:S03]  /*1ff0*/  PRMT R5, R5, 0x9910, RZ ;  /* 0x0000991005057816 */ /* 0x000fc600000000ff */
[----:B------:R-:W-:Y:S01]  /*2000*/  @!P0 FADD.FTZ R0, R0, -0.5 ;  /* 0xbf00000000008421 */ /* 0x000fe20000010000 */
[----:B------:R-:W-:-:S05]  /*2010*/  @P0 FMUL.FTZ R0, R4, 1.9259299443872358531e-34 ;  /* 0x0780000004000820 */ /* 0x000fca0000410000 */
[----:B------:R-:W-:-:S04]  /*2020*/  LOP3.LUT R0, R0, 0x80000000, R5, 0xf8, !PT ;  /* 0x8000000000007812 */ /* 0x000fc800078ef805 */
[----:B------:R-:W-:-:S04]  /*2030*/  F2FP.BF16.F32.PACK_AB R0, RZ, R0 ;  /* 0x00000000ff00723e */ /* 0x000fc800000010ff */
[----:B------:R-:W-:Y:S01]  /*2040*/  PRMT R19, R0, 0x7610, R19 ;  /* 0x0000761000137816 */ /* 0x000fe20000000013 */
[----:B------:R-:W-:Y:S06]  /*2050*/  BRA `(.L_x_8) ;  /* 0x0000000400d87947 */ /* 0x000fec0003800000 */
.L_x_18:
[----:B------:R0:W5:Y:S01]  /*2060*/  LDG.E.U16 R19, desc[UR36][R2.64] ;  /* 0x0000002402137981 */ /* 0x000162000c1e1500 */
[----:B------:R-:W-:Y:S05]  /*2070*/  BRA `(.L_x_8) ;  /* 0x0000000400d07947 */ /* 0x000fea0003800000 */
.L_x_15:
[----:B------:R-:W-:-:S09]  /*2080*/  UISETP.GT.AND UP0, UPT, UR4, 0x1b, UPT ;  /* 0x0000001b0400788c */ /* 0x000fd2000bf04270 */
[----:B------:R-:W-:Y:S05]  /*2090*/  BRA.U UP0, `(.L_x_20) ;  /* 0x0000000500147547 */ /* 0x000fea000b800000 */
[----:B------:R-:W-:-:S09]  /*20a0*/  UISETP.NE.AND UP0, UPT, UR4, 0x19, UPT ;  /* 0x000000190400788c */ /* 0x000fd2000bf05270 */
[----:B------:R-:W-:Y:S05]  /*20b0*/  BRA.U !UP0, `(.L_x_21) ;  /* 0x0000000108987547 */ /* 0x000fea000b800000 */
[----:B------:R-:W-:-:S09]  /*20c0*/  UISETP.NE.AND UP0, UPT, UR4, 0x1a, UPT ;  /* 0x0000001a0400788c */ /* 0x000fd2000bf05270 */
[----:B------:R-:W-:Y:S05]  /*20d0*/  BRA.U !UP0, `(.L_x_22) ;  /* 0x00000001081c7547 */ /* 0x000fea000b800000 */
[----:B------:R-:W-:-:S09]  /*20e0*/  UISETP.NE.AND UP0, UPT, UR4, 0x1b, UPT ;  /* 0x0000001b0400788c */ /* 0x000fd2000bf05270 */
[----:B------:R-:W-:Y:S05]  /*20f0*/  BRA.U UP0, `(.L_x_7) ;  /* 0x0000000500147547 */ /* 0x000fea000b800000 */
[----:B------:R-:W2:Y:S02]  /*2100*/  LDG.E.U16 R0, desc[UR36][R2.64] ;  /* 0x0000002402007981 */ /* 0x000ea4000c1e1500 */
[----:B--2---:R-:W-:-:S04]  /*2110*/  I2FP.F32.U32 R0, R0 ;  /* 0x0000000000007245 */ /* 0x004fc80000201000 */
[----:B------:R-:W-:-:S04]  /*2120*/  F2FP.BF16.F32.PACK_AB R0, RZ, R0 ;  /* 0x00000000ff00723e */ /* 0x000fc800000010ff */
[----:B------:R-:W-:Y:S01]  /*2130*/  PRMT R19, R0, 0x7610, R19 ;  /* 0x0000761000137816 */ /* 0x000fe20000000013 */
[----:B------:R-:W-:Y:S06]  /*2140*/  BRA `(.L_x_8) ;  /* 0x00000004009c7947 */ /* 0x000fec0003800000 */
.L_x_22:
[----:B------:R-:W2:Y:S01]  /*2150*/  LDG.E.U8 R3, desc[UR36][R2.64] ;  /* 0x0000002402037981 */ /* 0x000ea2000c1e1100 */
[----:B------:R-:W-:Y:S01]  /*2160*/  BSSY.RECONVERGENT B0, `(.L_x_23) ;  /* 0x0000018000007945 */ /* 0x000fe20003800200 */
[----:B------:R-:W-:Y:S01]  /*2170*/  IMAD.MOV.U32 R0, RZ, RZ, RZ ;  /* 0x000000ffff007224 */ /* 0x000fe200078e00ff */
[----:B--2---:R-:W-:-:S13]  /*2180*/  ISETP.NE.AND P0, PT, R3, RZ, PT ;  /* 0x000000ff0300720c */ /* 0x004fda0003f05270 */
[----:B------:R-:W-:Y:S05]  /*2190*/  @!P0 BRA `(.L_x_24) ;  /* 0x0000000000508947 */ /* 0x000fea0003800000 */
[----:B------:R-:W-:-:S13]  /*21a0*/  ISETP.NE.AND P0, PT, R3, 0x80, PT ;  /* 0x000000800300780c */ /* 0x000fda0003f05270 */
[----:B------:R-:W-:Y:S01]  /*21b0*/  @!P0 IMAD.MOV.U32 R0, RZ, RZ, 0x7f800001 ;  /* 0x7f800001ff008424 */ /* 0x000fe200078e00ff */
[----:B------:R-:W-:Y:S06]  /*21c0*/  @!P0 BRA `(.L_x_24) ;  /* 0x0000000000448947 */ /* 0x000fec0003800000 */
[--C-:B------:R-:W-:Y:S01]  /*21d0*/  SHF.R.U32.HI R0, RZ, 0x3, R3.reuse ;  /* 0x00000003ff007819 */ /* 0x100fe20000011603 */
[----:B------:R-:W-:Y:S03]  /*21e0*/  BSSY.RECONVERGENT B1, `(.L_x_25) ;  /* 0x000000c000017945 */ /* 0x000fe60003800200 */
[----:B------:R-:W-:Y:S02]  /*21f0*/  LOP3.LUT P0, R2, R0, 0xf, RZ, 0xc0, !PT ;  /* 0x0000000f00027812 */ /* 0x000fe4000780c0ff */
[----:B------:R-:W-:-:S05]  /*2200*/  SHF.R.U32.HI R0, RZ, 0x7, R3 ;  /* 0x00000007ff007819 */ /* 0x000fca0000011603 */
[----:B------:R-:W-:Y:S01]  /*2210*/  IMAD.U32 R7, R0, -0x80000000, RZ ;  /* 0x8000000000077824 */ /* 0x000fe200078e00ff */
[----:B------:R-:W-:-:S05]  /*2220*/  LOP3.LUT R0, R3, 0x7, RZ, 0xc0, !PT ;  /* 0x0000000703007812 */ /* 0x000fca00078ec0ff */
[----:B------:R-:W-:Y:S05]  /*2230*/  @P0 BRA `(.L_x_26) ;  /* 0x0000000000180947 */ /* 0x000fea0003800000 */
[----:B------:R-:W0:Y:S02]  /*2240*/  FLO.U32 R3, R0 ;  /* 0x0000000000037300 */ /* 0x000e2400000e0000 */
[----:B0-----:R-:W-:-:S04]  /*2250*/  IADD3 R3, PT, PT, -R3, 0x1f, RZ ;  /* 0x0000001f03037810 */ /* 0x001fc80007ffe1ff */
[----:B------:R-:W-:Y:S01]  /*2260*/  IADD3 R2, PT, PT, R2, 0x1d, -R3 ;  /* 0x0000001d02027810 */ /* 0x000fe20007ffe803 */
[----:B------:R-:W-:-:S05]  /*2270*/  VIADD R5, R3, 0xffffffe4 ;  /* 0xffffffe403057836 */ /* 0x000fca0000000000 */
[----:B------:R-:W-:-:S04]  /*2280*/  SHF.L.U32 R5, R0, R5, RZ ;  /* 0x0000000500057219 */ /* 0x000fc800000006ff */
[----:B------:R-:W-:-:S07]  /*2290*/  LOP3.LUT R0, R5, 0x7, RZ, 0xc0, !PT ;  /* 0x0000000705007812 */ /* 0x000fce00078ec0ff */
.L_x_26:
[----:B------:R-:W-:Y:S05]  /*22a0*/  BSYNC.RECONVERGENT B1 ;  /* 0x0000000000017941 */ /* 0x000fea0003800200 */
.L_x_25:
[----:B------:R-:W-:Y:S01]  /*22b0*/  IMAD.SHL.U32 R0, R0, 0x100000, RZ ;  /* 0x0010000000007824 */ /* 0x000fe200078e00ff */
[----:B------:R-:W-:-:S04]  /*22c0*/  LEA R2, R2, 0x3b800000, 0x17 ;  /* 0x3b80000002027811 */ /* 0x000fc800078eb8ff */
[----:B------:R-:W-:-:S07]  /*22d0*/  LOP3.LUT R0, R2, R0, R7, 0xfe, !PT ;  /* 0x0000000002007212 */ /* 0x000fce00078efe07 */
.L_x_24:
[----:B------:R-:W-:Y:S05]  /*22e0*/  BSYNC.RECONVERGENT B0 ;  /* 0x0000000000007941 */ /* 0x000fea0003800200 */
.L_x_23:
[----:B------:R-:W-:-:S04]  /*22f0*/  F2FP.BF16.F32.PACK_AB R0, RZ, R0 ;  /* 0x00000000ff00723e */ /* 0x000fc800000010ff */
[----:B------:R-:W-:Y:S01]  /*2300*/  PRMT R19, R0, 0x7610, R19 ;  /* 0x0000761000137816 */ /* 0x000fe20000000013 */
[----:B------:R-:W-:Y:S06]  /*2310*/  BRA `(.L_x_8) ;  /* 0x0000000400287947 */ /* 0x000fec0003800000 */
.L_x_21:
[----:B------:R-:W2:Y:S01]  /*2320*/  LDG.E.U8 R3, desc[UR36][R2.64] ;  /* 0x0000002402037981 */ /* 0x000ea2000c1e1100 */
[----:B------:R-:W-:Y:S01]  /*2330*/  BSSY.RECONVERGENT B0, `(.L_x_27) ;  /* 0x0000018000007945 */ /* 0x000fe20003800200 */
[----:B------:R-:W-:Y:S01]  /*2340*/  IMAD.MOV.U32 R0, RZ, RZ, RZ ;  /* 0x000000ffff007224 */ /* 0x000fe200078e00ff */
[----:B--2---:R-:W-:-:S13]  /*2350*/  ISETP.NE.AND P0, PT, R3, RZ, PT ;  /* 0x000000ff0300720c */ /* 0x004fda0003f05270 */
[----:B------:R-:W-:Y:S05]  /*2360*/  @!P0 BRA `(.L_x_28) ;  /* 0x0000000000508947 */ /* 0x000fea0003800000 */
[----:B------:R-:W-:-:S13]  /*2370*/  ISETP.NE.AND P0, PT, R3, 0x80, PT ;  /* 0x000000800300780c */ /* 0x000fda0003f05270 */
[----:B------:R-:W-:Y:S01]  /*2380*/  @!P0 MOV R0, 0x7f800001 ;  /* 0x7f80000100008802 */ /* 0x000fe20000000f00 */
        /* <DEDUP_REMOVED lines=14> */
.L_x_30:
[----:B------:R-:W-:Y:S05]  /*2470*/  BSYNC.RECONVERGENT B1 ;  /* 0x0000000000017941 */ /* 0x000fea0003800200 */
.L_x_29:
[----:B------:R-:W-:Y:S01]  /*2480*/  IMAD.SHL.U32 R0, R0, 0x200000, RZ ;  /* 0x0020000000007824 */ /* 0x000fe200078e00ff */
[----:B------:R-:W-:-:S04]  /*2490*/  LEA R2, R2, 0x37800000, 0x17 ;  /* 0x3780000002027811 */ /* 0x000fc800078eb8ff */
[----:B------:R-:W-:-:S07]  /*24a0*/  LOP3.LUT R0, R2, R0, R7, 0xfe, !PT ;  /* 0x0000000002007212 */ /* 0x000fce00078efe07 */
.L_x_28:
[----:B------:R-:W-:Y:S05]  /*24b0*/  BSYNC.RECONVERGENT B0 ;  /* 0x0000000000007941 */ /* 0x000fea0003800200 */
.L_x_27:
[----:B------:R-:W-:-:S04]  /*24c0*/  F2FP.BF16.F32.PACK_AB R0, RZ, R0 ;  /* 0x00000000ff00723e */ /* 0x000fc800000010ff */
[----:B------:R-:W-:Y:S01]  /*24d0*/  PRMT R19, R0, 0x7610, R19 ;  /* 0x0000761000137816 */ /* 0x000fe20000000013 */
[----:B------:R-:W-:Y:S06]  /*24e0*/  BRA `(.L_x_8) ;  /* 0x0000000000b47947 */ /* 0x000fec0003800000 */
.L_x_20:
[----:B------:R-:W-:-:S09]  /*24f0*/  UISETP.NE.AND UP0, UPT, UR4, 0x1c, UPT ;  /* 0x0000001c0400788c */ /* 0x000fd2000bf05270 */
[----:B------:R-:W-:Y:S05]  /*2500*/  BRA.U !UP0, `(.L_x_31) ;  /* 0x00000001089c7547 */ /* 0x000fea000b800000 */
[----:B------:R-:W-:-:S09]  /*2510*/  UISETP.NE.AND UP0, UPT, UR4, 0x1d, UPT ;  /* 0x0000001d0400788c */ /* 0x000fd2000bf05270 */
[----:B------:R-:W-:Y:S05]  /*2520*/  BRA.U !UP0, `(.L_x_32) ;  /* 0x0000000108807547 */ /* 0x000fea000b800000 */
[----:B------:R-:W-:-:S09]  /*2530*/  UISETP.NE.AND UP0, UPT, UR4, 0x2c, UPT ;  /* 0x0000002c0400788c */ /* 0x000fd2000bf05270 */
[----:B------:R-:W-:Y:S05]  /*2540*/  BRA.U !UP0, `(.L_x_33) ;  /* 0x0000000108487547 */ /* 0x000fea000b800000 */
.L_x_7:
[----:B------:R-:W-:Y:S01]  /*2550*/  MOV R2, 0x0 ;  /* 0x0000000000027802 */ /* 0x000fe20000000f00 */
[----:B------:R-:W0:Y:S01]  /*2560*/  LDCU.64 UR4, c[0x4][0x128] ;  /* 0x01002500ff0477ac */ /* 0x000e220008000a00 */
[----:B------:R-:W-:Y:S02]  /*2570*/  IMAD.MOV.U32 R8, RZ, RZ, 0x4e ;  /* 0x0000004eff087424 */ /* 0x000fe400078e00ff */
[----:B------:R-:W-:Y:S01]  /*2580*/  IMAD.MOV.U32 R12, RZ, RZ, 0x1 ;  /* 0x00000001ff0c7424 */ /* 0x000fe200078e00ff */
[----:B------:R-:W1:Y:S01]  /*2590*/  LDCU.64 UR6, c[0x4][0x130] ;  /* 0x01002600ff0677ac */ /* 0x000e620008000a00 */
[----:B------:R-:W2:Y:S01]  /*25a0*/  LDC.64 R2, c[0x4][R2] ;  /* 0x0100000002027b82 */ /* 0x000ea20000000a00 */
[----:B------:R-:W-:Y:S01]  /*25b0*/  IMAD.MOV.U32 R13, RZ, RZ, RZ ;  /* 0x000000ffff0d7224 */ /* 0x000fe200078e00ff */
[----:B------:R-:W3:Y:S01]  /*25c0*/  LDCU.64 UR8, c[0x4][0x38] ;  /* 0x01000700ff0877ac */ /* 0x000ee20008000a00 */
[----:B0-----:R-:W-:Y:S02]  /*25d0*/  IMAD.U32 R4, RZ, RZ, UR4 ;  /* 0x00000004ff047e24 */ /* 0x001fe4000f8e00ff */
[----:B------:R-:W-:-:S02]  /*25e0*/  IMAD.U32 R5, RZ, RZ, UR5 ;  /* 0x00000005ff057e24 */ /* 0x000fc4000f8e00ff */
[----:B-1----:R-:W-:Y:S01]  /*25f0*/  IMAD.U32 R6, RZ, RZ, UR6 ;  /* 0x00000006ff067e24 */ /* 0x002fe2000f8e00ff */
[----:B------:R-:W-:Y:S01]  /*2600*/  MOV R7, UR7 ;  /* 0x0000000700077c02 */ /* 0x000fe20008000f00 */
[----:B---3--:R-:W-:Y:S02]  /*2610*/  IMAD.U32 R10, RZ, RZ, UR8 ;  /* 0x00000008ff0a7e24 */ /* 0x008fe4000f8e00ff */
[----:B------:R-:W-:-:S07]  /*2620*/  IMAD.U32 R11, RZ, RZ, UR9 ;  /* 0x00000009ff0b7e24 */ /* 0x000fce000f8e00ff */
[----:B------:R-:W-:-:S07]  /*2630*/  LEPC R20, `(.L_x_34) ;  /* 0x000000001014794e */ /* 0x000fce0000000000 */
[----:B--2---:R-:W-:Y:S05]  /*2640*/  CALL.ABS.NOINC R2 ;  /* 0x0000000002007343 */ /* 0x004fea0003c00000 */
.L_x_34:
[----:B------:R-:W-:Y:S01]  /*2650*/  PRMT R19, RZ, 0x7610, R19 ;  /* 0x00007610ff137816 */ /* 0x000fe20000000013 */
[----:B------:R-:W-:Y:S06]  /*2660*/  BRA `(.L_x_8) ;  /* 0x0000000000547947 */ /* 0x000fec0003800000 */
.L_x_33:
[----:B------:R-:W2:Y:S01]  /*2670*/  LDG.E.U8 R2, desc[UR36][R2.64] ;  /* 0x0000002402027981 */ /* 0x000ea2000c1e1100 */
[----:B------:R-:W-:Y:S01]  /*2680*/  BSSY.RECONVERGENT B0, `(.L_x_35) ;  /* 0x0000007000007945 */ /* 0x000fe20003800200 */
[----:B------:R-:W-:Y:S01]  /*2690*/  IMAD.MOV.U32 R0, RZ, RZ, 0x400000 ;  /* 0x00400000ff007424 */ /* 0x000fe200078e00ff */
[----:B--2---:R-:W-:-:S13]  /*26a0*/  ISETP.NE.AND P0, PT, R2, RZ, PT ;  /* 0x000000ff0200720c */ /* 0x004fda0003f05270 */
[----:B------:R-:W-:Y:S05]  /*26b0*/  @!P0 BRA `(.L_x_36) ;  /* 0x00000000000c8947 */ /* 0x000fea0003800000 */
[----:B------:R-:W-:-:S13]  /*26c0*/  ISETP.NE.AND P0, PT, R2, 0xff, PT ;  /* 0x000000ff0200780c */ /* 0x000fda0003f05270 */
[----:B------:R-:W-:Y:S01]  /*26d0*/  @!P0 MOV R0, 0x7f800001 ;  /* 0x7f80000100008802 */ /* 0x000fe20000000f00 */
[----:B------:R-:W-:-:S07]  /*26e0*/  @P0 IMAD.SHL.U32 R0, R2, 0x800000, RZ ;  /* 0x0080000002000824 */ /* 0x000fce00078e00ff */
.L_x_36:
[----:B------:R-:W-:Y:S05]  /*26f0*/  BSYNC.RECONVERGENT B0 ;  /* 0x0000000000007941 */ /* 0x000fea0003800200 */
.L_x_35:
[----:B------:R-:W-:-:S04]  /*2700*/  F2FP.BF16.F32.PACK_AB R0, RZ, R0 ;  /* 0x00000000ff00723e */ /* 0x000fc800000010ff */
[----:B------:R-:W-:Y:S01]  /*2710*/  PRMT R19, R0, 0x7610, R19 ;  /* 0x0000761000137816 */ /* 0x000fe20000000013 */
[----:B------:R-:W-:Y:S06]  /*2720*/  BRA `(.L_x_8) ;  /* 0x0000000000247947 */ /* 0x000fec0003800000 */
.L_x_32:
[----:B------:R-:W2:Y:S02]  /*2730*/  LDG.E.64 R2, desc[UR36][R2.64] ;  /* 0x0000002402027981 */ /* 0x000ea4000c1e1b00 */
[----:B--2---:R-:W0:Y:S02]  /*2740*/  I2F.U64 R0, R2 ;  /* 0x0000000200007312 */ /* 0x004e240000301000 */
[----:B0-----:R-:W-:-:S04]  /*2750*/  F2FP.BF16.F32.PACK_AB R0, RZ, R0 ;  /* 0x00000000ff00723e */ /* 0x001fc800000010ff */
[----:B------:R-:W-:Y:S01]  /*2760*/  PRMT R19, R0, 0x7610, R19 ;  /* 0x0000761000137816 */ /* 0x000fe20000000013 */
[----:B------:R-:W-:Y:S06]  /*2770*/  BRA `(.L_x_8) ;  /* 0x0000000000107947 */ /* 0x000fec0003800000 */
.L_x_31:
[----:B------:R-:W2:Y:S02]  /*2780*/  LDG.E R2, desc[UR36][R2.64] ;  /* 0x0000002402027981 */ /* 0x000ea4000c1e1900 */
[----:B--2---:R-:W-:-:S04]  /*2790*/  I2FP.F32.U32 R0, R2 ;  /* 0x0000000200007245 */ /* 0x004fc80000201000 */
[----:B------:R-:W-:-:S04]  /*27a0*/  F2FP.BF16.F32.PACK_AB R0, RZ, R0 ;  /* 0x00000000ff00723e */ /* 0x000fc800000010ff */
[----:B------:R-:W-:-:S07]  /*27b0*/  PRMT R19, R0, 0x7610, R19 ;  /* 0x0000761000137816 */ /* 0x000fce0000000013 */
.L_x_8:
        /* <DEDUP_REMOVED lines=16> */
[----:B0-----:R-:W-:Y:S01]  /*28c0*/  F2FP.BF16.F32.PACK_AB R0, RZ, R0 ;  /* 0x00000000ff00723e */ /* 0x001fe200000010ff */
[----:B------:R-:W-:Y:S06]  /*28d0*/  BRA `(.L_x_42) ;  /* 0x0000000c00947947 */ /* 0x000fec0003800000 */
.L_x_40:
[----:B------:R-:W2:Y:S02]  /*28e0*/  LDG.E.U8 R2, desc[UR36][R2.64] ;  /* 0x0000002402027981 */ /* 0x000ea4000c1e1100 */
[----:B--2---:R-:W-:-:S04]  /*28f0*/  I2FP.F32.U32 R0, R2 ;  /* 0x0000000200007245 */ /* 0x004fc80000201000 */
[----:B------:R-:W-:Y:S01]  /*2900*/  F2FP.BF16.F32.PACK_AB R0, RZ, R0 ;  /* 0x00000000ff00723e */ /* 0x000fe200000010ff */
[----:B------:R-:W-:Y:S06]  /*2910*/  BRA `(.L_x_42) ;  /* 0x0000000c00847947 */ /* 0x000fec0003800000 */
.L_x_39:
        /* <DEDUP_REMOVED lines=8> */
[----:B0-----:R-:W-:Y:S01]  /*29a0*/  F2FP.BF16.F32.PACK_AB R0, RZ, R0 ;  /* 0x00000000ff00723e */ /* 0x001fe200000010ff */
[----:B------:R-:W-:Y:S06]  /*29b0*/  BRA `(.L_x_42) ;  /* 0x0000000c005c7947 */ /* 0x000fec0003800000 */
.L_x_44:
[----:B------:R-:W2:Y:S02]  /*29c0*/  LDG.E R2, desc[UR36][R2.64] ;  /* 0x0000002402027981 */ /* 0x000ea4000c1e1900 */
[----:B--2---:R-:W-:-:S04]  /*29d0*/  I2FP.F32.S32 R0, R2 ;  /* 0x0000000200007245 */ /* 0x004fc80000201400 */
[----:B------:R-:W-:Y:S01]  /*29e0*/  F2FP.BF16.F32.PACK_AB R0, RZ, R0 ;  /* 0x00000000ff00723e */ /* 0x000fe200000010ff */
[----:B------:R-:W-:Y:S06]  /*29f0*/  BRA `(.L_x_42) ;  /* 0x0000000c004c7947 */ /* 0x000fec0003800000 */
.L_x_43:
[----:B------:R-:W2:Y:S02]  /*2a00*/  LDG.E.U16 R2, desc[UR36][R2.64] ;  /* 0x0000002402027981 */ /* 0x000ea4000c1e1500 */
[----:B--2---:R-:W0:Y:S02]  /*2a10*/  I2F.S16 R0, R2 ;  /* 0x0000000200007306 */ /* 0x004e240000101400 */
[----:B0-----:R-:W-:Y:S01]  /*2a20*/  F2FP.BF16.F32.PACK_AB R0, RZ, R0 ;  /* 0x00000000ff00723e */ /* 0x001fe200000010ff */
[----:B------:R-:W-:Y:S06]  /*2a30*/  BRA `(.L_x_42) ;  /* 0x0000000c003c7947 */ /* 0x000fec0003800000 */
.L_x_38:
        /* <DEDUP_REMOVED lines=9> */
.L_x_46:
[----:B------:R-:W2:Y:S02]  /*2ad0*/  LDG.E.U16 R0, desc[UR36][R2.64] ;  /* 0x0000002402007981 */ /* 0x000ea4000c1e1500 */
[----:B--2---:R-:W-:-:S05]  /*2ae0*/  HADD2.F32 R0, -RZ, R0.H0_H0 ;  /* 0x20000000ff007230 */ /* 0x004fca0000004100 */
[----:B------:R-:W-:Y:S01]  /*2af0*/  F2FP.BF16.F32.PACK_AB R0, RZ, R0 ;  /* 0x00000000ff00723e */ /* 0x000fe200000010ff */
[----:B------:R-:W-:Y:S06]  /*2b00*/  BRA `(.L_x_42) ;  /* 0x0000000c00087947 */ /* 0x000fec0003800000 */
.L_x_45:
        /* <DEDUP_REMOVED lines=9> */
.L_x_48:
[----:B------:R-:W2:Y:S02]  /*2ba0*/  LDG.E.U16 R2, desc[UR36][R2.64] ;  /* 0x0000002402027981 */ /* 0x000ea4000c1e1500 */
[----:B--2---:R-:W-:-:S05]  /*2bb0*/  HADD2.F32 R0, -RZ, R2.H0_H0 ;  /* 0x20000002ff007230 */ /* 0x004fca0000004100 */
[----:B------:R-:W-:Y:S01]  /*2bc0*/  F2FP.BF16.F32.PACK_AB R0, RZ, R0 ;  /* 0x00000000ff00723e */ /* 0x000fe200000010ff */
[----:B------:R-:W-:Y:S06]  /*2bd0*/  BRA `(.L_x_42) ;  /* 0x0000000800d47947 */ /* 0x000fec0003800000 */
.L_x_47:
[----:B------:R-:W2:Y:S01]  /*2be0*/  LDG.E.64 R2, desc[UR36][R2.64] ;  /* 0x0000002402027981 */ /* 0x000ea2000c1e1b00 */
[----:B------:R-:W-:Y:S01]  /*2bf0*/  UMOV UR4, 0xf0000000 ;  /* 0xf000000000047882 */ /* 0x000fe20000000000 */
[----:B------:R-:W-:Y:S01]  /*2c00*/  UMOV UR5, 0x380fffff ;  /* 0x380fffff00057882 */ /* 0x000fe20000000000 */
[----:B--2---:R-:W0:Y:S01]  /*2c10*/  F2F.F32.F64 R0, R2 ;  /* 0x0000000200007310 */ /* 0x004e220000301000 */
[----:B------:R-:W-:-:S14]  /*2c20*/  DSETP.GEU.AND P0, PT, |R2|, UR4, PT ;  /* 0x0000000402007e2a */ /* 0x000fdc000bf0e200 */
[----:B0-----:R-:W-:-:S05]  /*2c30*/  @!P0 FMUL R0, R0, 1.175494350822287508e-38 ;  /* 0x0080000000008820 */ /* 0x001fca0000400000 */
[----:B------:R-:W-:Y:S01]  /*2c40*/  F2FP.BF16.F32.PACK_AB R0, RZ, R0 ;  /* 0x00000000ff00723e */ /* 0x000fe200000010ff */
[----:B------:R-:W-:Y:S06]  /*2c50*/  BRA `(.L_x_42) ;  /* 0x0000000800b47947 */ /* 0x000fec0003800000 */
.L_x_37:
        /* <DEDUP_REMOVED lines=11> */
[----:B------:R-:W-:Y:S01]  /*2d10*/  F2FP.BF16.F32.PACK_AB R0, RZ, R0 ;  /* 0x00000000ff00723e */ /* 0x000fe200000010ff */
[----:B------:R-:W-:Y:S06]  /*2d20*/  BRA `(.L_x_42) ;  /* 0x0000000800807947 */ /* 0x000fec0003800000 */
.L_x_51:
        /* <DEDUP_REMOVED lines=8> */
.L_x_50:
[----:B------:R-:W-:-:S09]  /*2db0*/  UISETP.NE.AND UP0, UPT, UR4, 0xf, UPT ;  /* 0x0000000f0400788c */ /* 0x000fd2000bf05270 */
[----:B------:R-:W-:Y:S05]  /*2dc0*/  BRA.U !UP0, `(.L_x_52) ;  /* 0x0000000108987547 */ /* 0x000fea000b800000 */
[----:B------:R-:W-:-:S09]  /*2dd0*/  UISETP.NE.AND UP0, UPT, UR4, 0x17, UPT ;  /* 0x000000170400788c */ /* 0x000fd2000bf05270 */
[----:B------:R-:W-:Y:S05]  /*2de0*/  BRA.U !UP0, `(.L_x_53) ;  /* 0x00000001085c7547 */ /* 0x000fea000b800000 */
[----:B------:R-:W-:-:S09]  /*2df0*/  UISETP.NE.AND UP0, UPT, UR4, 0x18, UPT ;  /* 0x000000180400788c */ /* 0x000fd2000bf05270 */
[----:B------:R-:W-:Y:S05]  /*2e00*/  BRA.U UP0, `(.L_x_41) ;  /* 0x0000000500b87547 */ /* 0x000fea000b800000 */
[----:B------:R-:W2:Y:S01]  /*2e10*/  LDG.E.U8 R0, desc[UR36][R2.64] ;  /* 0x0000002402007981 */ /* 0x000ea2000c1e1100 */
[----:B------:R-:W-:Y:S02]  /*2e20*/  IMAD.MOV.U32 R6, RZ, RZ, 0x1f ;  /* 0x0000001fff067424 */ /* 0x000fe400078e00ff */
[----:B--2---:R-:W-:-:S05]  /*2e30*/  IMAD.SHL.U32 R0, R0, 0x1000000, RZ ;  /* 0x0100000000007824 */ /* 0x004fca00078e00ff */
[C---:B------:R-:W-:Y:S02]  /*2e40*/  LOP3.LUT R4, R0.reuse, 0x7f000000, RZ, 0xc0, !PT ;  /* 0x7f00000000047812 */ /* 0x040fe400078ec0ff */
[----:B------:R-:W-:Y:S02]  /*2e50*/  LOP3.LUT P0, RZ, R0, 0x7f000000, RZ, 0xc0, !PT ;  /* 0x7f00000000ff7812 */ /* 0x000fe4000780c0ff */
[----:B------:R-:W0:Y:S02]  /*2e60*/  FLO.U32 R5, R4 ;  /* 0x0000000400057300 */ /* 0x000e2400000e0000 */
[----:B0-----:R-:W-:-:S05]  /*2e70*/  IMAD.MOV R5, RZ, RZ, -R5 ;  /* 0x000000ffff057224 */ /* 0x001fca00078e0a05 */
[----:B------:R-:W-:-:S05]  /*2e80*/  VIADDMNMX.U32 R5, R5, R6, 0x4, !PT ;  /* 0x0000000405057446 */ /* 0x000fca0007800006 */
[----:B------:R-:W-:-:S05]  /*2e90*/  VIADD R5, R5, 0xfffffffc ;  /* 0xfffffffc05057836 */ /* 0x000fca0000000000 */
[C---:B------:R-:W-:Y:S02]  /*2ea0*/  SHF.L.U32 R6, R4.reuse, R5, RZ ;  /* 0x0000000504067219 */ /* 0x040fe400000006ff */
[----:B------:R-:W-:Y:S01]  /*2eb0*/  SHF.L.U32 R7, R5, 0x17, RZ ;  /* 0x0000001705077819 */ /* 0x000fe200000006ff */
        /* <DEDUP_REMOVED lines=10> */
.L_x_53:
[----:B------:R-:W2:Y:S02]  /*2f60*/  LDG.E.U8 R2, desc[UR36][R2.64] ;  /* 0x0000002402027981 */ /* 0x000ea4000c1e1100 */
[C---:B--2---:R-:W-:Y:S02]  /*2f70*/  IMAD.SHL.U32 R4, R2.reuse, 0x2000000, RZ ;  /* 0x0200000002047824 */ /* 0x044fe400078e00ff */
[----:B------:R-:W-:-:S03]  /*2f80*/  IMAD.SHL.U32 R5, R2, 0x100, RZ ;  /* 0x0000010002057824 */ /* 0x000fc600078e00ff */
        /* <DEDUP_REMOVED lines=8> */
[----:B------:R-:W-:Y:S01]  /*3010*/  F2FP.BF16.F32.PACK_AB R0, RZ, R0 ;  /* 0x00000000ff00723e */ /* 0x000fe200000010ff */
[----:B------:R-:W-:Y:S06]  /*3020*/  BRA `(.L_x_42) ;  /* 0x0000000400c07947 */ /* 0x000fec0003800000 */
.L_x_52:
[----:B------:R0:W5:Y:S01]  /*3030*/  LDG.E.U16 R0, desc[UR36][R2.64] ;  /* 0x0000002402007981 */ /* 0x000162000c1e1500 */
[----:B------:R-:W-:Y:S05]  /*3040*/  BRA `(.L_x_42) ;  /* 0x0000000400b87947 */ /* 0x000fea0003800000 */
.L_x_49:
        /* <DEDUP_REMOVED lines=10> */
[----:B------:R-:W-:Y:S01]  /*30f0*/  F2FP.BF16.F32.PACK_AB R0, RZ, R0 ;  /* 0x00000000ff00723e */ /* 0x000fe200000010ff */
[----:B------:R-:W-:Y:S06]  /*3100*/  BRA `(.L_x_42) ;  /* 0x0000000400887947 */ /* 0x000fec0003800000 */
.L_x_56:
        /* <DEDUP_REMOVED lines=11> */
[----:B------:R-:W-:-:S04]  /*31c0*/  SHF.R.U32.HI R0, RZ, 0x7, R3 ;  /* 0x00000007ff007819 */ /* 0x000fc80000011603 */
[----:B------:R-:W-:Y:S02]  /*31d0*/  SHF.L.U32 R7, R0, 0x1f, RZ ;  /* 0x0000001f00077819 */ /* 0x000fe400000006ff */
        /* <DEDUP_REMOVED lines=8> */
.L_x_60:
[----:B------:R-:W-:Y:S05]  /*3260*/  BSYNC.RECONVERGENT B1 ;  /* 0x0000000000017941 */ /* 0x000fea0003800200 */
.L_x_59:
[----:B------:R-:W-:Y:S01]  /*3270*/  IMAD.SHL.U32 R0, R0, 0x100000, RZ ;  /* 0x0010000000007824 */ /* 0x000fe200078e00ff */
[----:B------:R-:W-:-:S04]  /*3280*/  LEA R2, R2, 0x3b800000, 0x17 ;  /* 0x3b80000002027811 */ /* 0x000fc800078eb8ff */
[----:B------:R-:W-:-:S07]  /*3290*/  LOP3.LUT R0, R2, R0, R7, 0xfe, !PT ;  /* 0x0000000002007212 */ /* 0x000fce00078efe07 */
.L_x_58:
[----:B------:R-:W-:Y:S05]  /*32a0*/  BSYNC.RECONVERGENT B0 ;  /* 0x0000000000007941 */ /* 0x000fea0003800200 */
.L_x_57:
[----:B------:R-:W-:Y:S01]  /*32b0*/  F2FP.BF16.F32.PACK_AB R0, RZ, R0 ;  /* 0x00000000ff00723e */ /* 0x000fe200000010ff */
[----:B------:R-:W-:Y:S06]  /*32c0*/  BRA `(.L_x_42) ;  /* 0x0000000400187947 */ /* 0x000fec0003800000 */
.L_x_55:
        /* <DEDUP_REMOVED lines=21> */
.L_x_64:
[----:B------:R-:W-:Y:S05]  /*3420*/  BSYNC.RECONVERGENT B1 ;  /* 0x0000000000017941 */ /* 0x000fea0003800200 */
.L_x_63:
[----:B------:R-:W-:Y:S02]  /*3430*/  SHF.L.U32 R0, R0, 0x15, RZ ;  /* 0x0000001500007819 */ /* 0x000fe400000006ff */
[----:B------:R-:W-:-:S04]  /*3440*/  LEA R2, R2, 0x37800000, 0x17 ;  /* 0x3780000002027811 */ /* 0x000fc800078eb8ff */
[----:B------:R-:W-:-:S07]  /*3450*/  LOP3.LUT R0, R2, R0, R7, 0xfe, !PT ;  /* 0x0000000002007212 */ /* 0x000fce00078efe07 */
.L_x_62:
[----:B------:R-:W-:Y:S05]  /*3460*/  BSYNC.RECONVERGENT B0 ;  /* 0x0000000000007941 */ /* 0x000fea0003800200 */
.L_x_61:
[----:B------:R-:W-:Y:S01]  /*3470*/  F2FP.BF16.F32.PACK_AB R0, RZ, R0 ;  /* 0x00000000ff00723e */ /* 0x000fe200000010ff */
[----:B------:R-:W-:Y:S06]  /*3480*/  BRA `(.L_x_42) ;  /* 0x0000000000a87947 */ /* 0x000fec0003800000 */
.L_x_54:
[----:B------:R-:W-:-:S09]  /*3490*/  UISETP.NE.AND UP0, UPT, UR4, 0x1c, UPT ;  /* 0x0000001c0400788c */ /* 0x000fd2000bf05270 */
[----:B------:R-:W-:Y:S05]  /*34a0*/  BRA.U !UP0, `(.L_x_65) ;  /* 0x0000000108947547 */ /* 0x000fea000b800000 */
[----:B------:R-:W-:-:S09]  /*34b0*/  UISETP.NE.AND UP0, UPT, UR4, 0x1d, UPT ;  /* 0x0000001d0400788c */ /* 0x000fd2000bf05270 */
[----:B------:R-:W-:Y:S05]  /*34c0*/  BRA.U !UP0, `(.L_x_66) ;  /* 0x00000001087c7547 */ /* 0x000fea000b800000 */
[----:B------:R-:W-:-:S09]  /*34d0*/  UISETP.NE.AND UP0, UPT, UR4, 0x2c, UPT ;  /* 0x0000002c0400788c */ /* 0x000fd2000bf05270 */
[----:B------:R-:W-:Y:S05]  /*34e0*/  BRA.U !UP0, `(.L_x_67) ;  /* 0x0000000108487547 */ /* 0x000fea000b800000 */
.L_x_41:
[----:B------:R-:W-:Y:S01]  /*34f0*/  MOV R2, 0x0 ;  /* 0x0000000000027802 */ /* 0x000fe20000000f00 */
[----:B------:R-:W0:Y:S01]  /*3500*/  LDCU.64 UR4, c[0x4][0x128] ;  /* 0x01002500ff0477ac */ /* 0x000e220008000a00 */
[----:B------:R-:W-:Y:S02]  /*3510*/  HFMA2 R8, -RZ, RZ, 0, 4.64916229248046875e-06 ;  /* 0x0000004eff087431 */ /* 0x000fe400000001ff */
[----:B------:R-:W-:Y:S01]  /*3520*/  IMAD.MOV.U32 R12, RZ, RZ, 0x1 ;  /* 0x00000001ff0c7424 */ /* 0x000fe200078e00ff */
[----:B------:R-:W1:Y:S01]  /*3530*/  LDCU.64 UR6, c[0x4][0x130] ;  /* 0x01002600ff0677ac */ /* 0x000e620008000a00 */
[----:B------:R-:W2:Y:S01]  /*3540*/  LDC.64 R2, c[0x4][R2] ;  /* 0x0100000002027b82 */ /* 0x000ea20000000a00 */
[----:B------:R-:W-:Y:S01]  /*3550*/  IMAD.MOV.U32 R13, RZ, RZ, RZ ;  /* 0x000000ffff0d7224 */ /* 0x000fe200078e00ff */
[----:B------:R-:W3:Y:S01]  /*3560*/  LDCU.64 UR8, c[0x4][0x38] ;  /* 0x01000700ff0877ac */ /* 0x000ee20008000a00 */
[----:B0-----:R-:W-:Y:S02]  /*3570*/  IMAD.U32 R4, RZ, RZ, UR4 ;  /* 0x00000004ff047e24 */ /* 0x001fe4000f8e00ff */
[----:B------:R-:W-:-:S02]  /*3580*/  IMAD.U32 R5, RZ, RZ, UR5 ;  /* 0x00000005ff057e24 */ /* 0x000fc4000f8e00ff */
[----:B-1----:R-:W-:Y:S02]  /*3590*/  IMAD.U32 R6, RZ, RZ, UR6 ;  /* 0x00000006ff067e24 */ /* 0x002fe4000f8e00ff */
[----:B------:R-:W-:Y:S02]  /*35a0*/  IMAD.U32 R7, RZ, RZ, UR7 ;  /* 0x00000007ff077e24 */ /* 0x000fe4000f8e00ff */
[----:B---3--:R-:W-:Y:S02]  /*35b0*/  IMAD.U32 R10, RZ, RZ, UR8 ;  /* 0x00000008ff0a7e24 */ /* 0x008fe4000f8e00ff */
[----:B------:R-:W-:-:S07]  /*35c0*/  IMAD.U32 R11, RZ, RZ, UR9 ;  /* 0x00000009ff0b7e24 */ /* 0x000fce000f8e00ff */
[----:B------:R-:W-:-:S07]  /*35d0*/  LEPC R20, `(.L_x_68) ;  /* 0x000000001014794e */ /* 0x000fce0000000000 */
[----:B--2--5:R-:W-:Y:S05]  /*35e0*/  CALL.ABS.NOINC R2 ;  /* 0x0000000002007343 */ /* 0x024fea0003c00000 */
.L_x_68:
[----:B------:R-:W-:Y:S01]  /*35f0*/  PRMT R0, RZ, 0x7610, R0 ;  /* 0x00007610ff007816 */ /* 0x000fe20000000000 */
[----:B------:R-:W-:Y:S06]  /*3600*/  BRA `(.L_x_42) ;  /* 0x0000000000487947 */ /* 0x000fec0003800000 */
.L_x_67:
[----:B------:R-:W2:Y:S01]  /*3610*/  LDG.E.U8 R2, desc[UR36][R2.64] ;  /* 0x0000002402027981 */ /* 0x000ea2000c1e1100 */
[----:B------:R-:W-:Y:S01]  /*3620*/  BSSY.RECONVERGENT B0, `(.L_x_69) ;  /* 0x0000007000007945 */ /* 0x000fe20003800200 */
[----:B------:R-:W-:Y:S01]  /*3630*/  IMAD.MOV.U32 R0, RZ, RZ, 0x400000 ;  /* 0x00400000ff007424 */ /* 0x000fe200078e00ff */
[----:B--2---:R-:W-:-:S13]  /*3640*/  ISETP.NE.AND P0, PT, R2, RZ, PT ;  /* 0x000000ff0200720c */ /* 0x004fda0003f05270 */
[----:B------:R-:W-:Y:S05]  /*3650*/  @!P0 BRA `(.L_x_70) ;  /* 0x00000000000c8947 */ /* 0x000fea0003800000 */
[----:B------:R-:W-:-:S13]  /*3660*/  ISETP.NE.AND P0, PT, R2, 0xff, PT ;  /* 0x000000ff0200780c */ /* 0x000fda0003f05270 */
[----:B------:R-:W-:Y:S02]  /*3670*/  @!P0 IMAD.MOV.U32 R0, RZ, RZ, 0x7f800001 ;  /* 0x7f800001ff008424 */ /* 0x000fe400078e00ff */
[----:B------:R-:W-:-:S07]  /*3680*/  @P0 IMAD.SHL.U32 R0, R2, 0x800000, RZ ;  /* 0x0080000002000824 */ /* 0x000fce00078e00ff */
.L_x_70:
[----:B------:R-:W-:Y:S05]  /*3690*/  BSYNC.RECONVERGENT B0 ;  /* 0x0000000000007941 */ /* 0x000fea0003800200 */
.L_x_69:
[----:B------:R-:W-:Y:S01]  /*36a0*/  F2FP.BF16.F32.PACK_AB R0, RZ, R0 ;  /* 0x00000000ff00723e */ /* 0x000fe200000010ff */
[----:B------:R-:W-:Y:S06]  /*36b0*/  BRA `(.L_x_42) ;  /* 0x00000000001c7947 */ /* 0x000fec0003800000 */
.L_x_66:
[----:B------:R-:W2:Y:S02]  /*36c0*/  LDG.E.64 R2, desc[UR36][R2.64] ;  /* 0x0000002402027981 */ /* 0x000ea4000c1e1b00 */
[----:B--2---:R-:W0:Y:S02]  /*36d0*/  I2F.U64 R0, R2 ;  /* 0x0000000200007312 */ /* 0x004e240000301000 */
[----:B0-----:R-:W-:Y:S01]  /*36e0*/  F2FP.BF16.F32.PACK_AB R0, RZ, R0 ;  /* 0x00000000ff00723e */ /* 0x001fe200000010ff */
[----:B------:R-:W-:Y:S06]  /*36f0*/  BRA `(.L_x_42) ;  /* 0x00000000000c7947 */ /* 0x000fec0003800000 */
.L_x_65:
[----:B------:R-:W2:Y:S02]  /*3700*/  LDG.E R2, desc[UR36][R2.64] ;  /* 0x0000002402027981 */ /* 0x000ea4000c1e1900 */
[----:B--2---:R-:W-:-:S04]  /*3710*/  I2FP.F32.U32 R0, R2 ;  /* 0x0000000200007245 */ /* 0x004fc80000201000 */
[----:B------:R-:W-:-:S07]  /*3720*/  F2FP.BF16.F32.PACK_AB R0, RZ, R0 ;  /* 0x00000000ff00723e */ /* 0x000fce00000010ff */
.L_x_42:
[----:B0----5:R-:W-:Y:S01]  /*3730*/  IMAD.U32 R3, R0, 0x10000, RZ ;  /* 0x0001000000037824 */ /* 0x021fe200078e00ff */
[----:B------:R-:W-:Y:S04]  /*3740*/  BSSY.RECONVERGENT B0, `(.L_x_71) ;  /* 0x000000d000007945 */ /* 0x000fe80003800200 */
[----:B------:R-:W-:-:S13]  /*3750*/  FSETP.GTU.FTZ.AND P0, PT, R3, -3, PT ;  /* 0xc04000000300780b */ /* 0x000fda0003f1c000 */
[----:B------:R-:W-:Y:S01]  /*3760*/  @!P0 PRMT R5, RZ, 0x7610, R5 ;  /* 0x00007610ff058816 */ /* 0x000fe20000000005 */
[----:B------:R-:W-:Y:S06]  /*3770*/  @!P0 BRA `(.L_x_72) ;  /* 0x0000000000248947 */ /* 0x000fec0003800000 */
[----:B------:R-:W-:Y:S01]  /*3780*/  FSETP.GEU.FTZ.AND P0, PT, R3, 3, PT ;  /* 0x404000000300780b */ /* 0x000fe20003f1e000 */
[----:B------:R-:W-:-:S12]  /*3790*/  IMAD.U32 R19, R19, 0x10000, RZ ;  /* 0x0001000013137824 */ /* 0x000fd800078e00ff */
[----:B------:R-:W-:-:S05]  /*37a0*/  @!P0 MOV R0, 0x3eaaaaab ;  /* 0x3eaaaaab00008802 */ /* 0x000fca0000000f00 */
[----:B------:R-:W-:-:S04]  /*37b0*/  @!P0 FFMA.FTZ R0, R3, R0, 0.5 ;  /* 0x3f00000003008423 */ /* 0x000fc80000010000 */
[----:B------:R-:W-:Y:S01]  /*37c0*/  @!P0 FMUL.FTZ R0, R19, R0 ;  /* 0x0000000013008220 */ /* 0x000fe20000410000 */
[----:B------:R-:W-:-:S04]  /*37d0*/  @P0 F2FP.BF16.F32.PACK_AB R19, RZ, R19 ;  /* 0x00000013ff13023e */ /* 0x000fc800000010ff */
[----:B------:R-:W-:-:S04]  /*37e0*/  @!P0 F2FP.BF16.F32.PACK_AB R0, RZ, R0 ;  /* 0x00000000ff00823e */ /* 0x000fc800000010ff */
[----:B------:R-:W-:-:S04]  /*37f0*/  @!P0 PRMT R5, R0, 0x7610, R5 ;  /* 0x0000761000058816 */ /* 0x000fc80000000005 */
[----:B------:R-:W-:-:S07]  /*3800*/  @P0 PRMT R5, R19, 0x7610, R5 ;  /* 0x0000761013050816 */ /* 0x000fce0000000005 */
.L_x_72:
[----:B------:R-:W-:Y:S05]  /*3810*/  BSYNC.RECONVERGENT B0 ;  /* 0x0000000000007941 */ /* 0x000fea0003800200 */
.L_x_71:
[----:B------:R-:W0:Y:S01]  /*3820*/  LDCU.64 UR6, c[0x0][0x5e8] ;  /* 0x0000bd00ff0677ac */ /* 0x000e220008000a00 */
[----:B------:R-:W-:-:S04]  /*3830*/  ULOP3.LUT UR4, UR40, 0xff, URZ, 0xc0, !UPT ;  /* 0x000000ff28047892 */ /* 0x000fc8000f8ec0ff */
        /* <DEDUP_REMOVED lines=12> */
[----:B------:R-:W-:-:S06]  /*3900*/  IMAD.U32 R5, R5, 0x10000, RZ ;  /* 0x0001000005057824 */ /* 0x000fcc00078e00ff */
[----:B------:R-:W0:Y:S02]  /*3910*/  F2I.FTZ.TRUNC.NTZ R5, R5 ;  /* 0x0000000500057305 */ /* 0x000e24000021f100 */
[----:B0-----:R0:W-:Y:S01]  /*3920*/  STG.E.U8 desc[UR36][R2.64], R5 ;  /* 0x0000000502007986 */ /* 0x0011e2000c101124 */
[----:B------:R-:W-:Y:S05]  /*3930*/  BRA `(.L_x_78) ;  /* 0x0000000c00807947 */ /* 0x000fea0003800000 */
.L_x_76:
[----:B------:R-:W-:-:S06]  /*3940*/  IMAD.U32 R5, R5, 0x10000, RZ ;  /* 0x0001000005057824 */ /* 0x000fcc00078e00ff */
[----:B------:R-:W0:Y:S02]  /*3950*/  F2I.S64.TRUNC R4, R5 ;  /* 0x0000000500047311 */ /* 0x000e24000020d900 */
[----:B0-----:R0:W-:Y:S01]  /*3960*/  STG.E.U8 desc[UR36][R2.64], R4 ;  /* 0x0000000402007986 */ /* 0x0011e2000c101124 */
[----:B------:R-:W-:Y:S05]  /*3970*/  BRA `(.L_x_78) ;  /* 0x0000000c00707947 */ /* 0x000fea0003800000 */
.L_x_75:
[----:B------:R-:W-:-:S09]  /*3980*/  UISETP.NE.AND UP0, UPT, UR4, 0x2, UPT ;  /* 0x000000020400788c */ /* 0x000fd2000bf05270 */
[----:B------:R-:W-:Y:S05]  /*3990*/  BRA.U !UP0, `(.L_x_79) ;  /* 0x0000000108307547 */ /* 0x000fea000b800000 */
[----:B------:R-:W-:-:S09]  /*39a0*/  UISETP.NE.AND UP0, UPT, UR4, 0x3, UPT ;  /* 0x000000030400788c */ /* 0x000fd2000bf05270 */
[----:B------:R-:W-:Y:S05]  /*39b0*/  BRA.U !UP0, `(.L_x_80) ;  /* 0x0000000108187547 */ /* 0x000fea000b800000 */
[----:B------:R-:W-:-:S09]  /*39c0*/  UISETP.NE.AND UP0, UPT, UR4, 0x4, UPT ;  /* 0x000000040400788c */ /* 0x000fd2000bf05270 */
[----:B------:R-:W-:Y:S05]  /*39d0*/  BRA.U UP0, `(.L_x_77) ;  /* 0x0000000900b87547 */ /* 0x000fea000b800000 */
[----:B------:R-:W-:-:S06]  /*39e0*/  IMAD.U32 R5, R5, 0x10000, RZ ;  /* 0x0001000005057824 */ /* 0x000fcc00078e00ff */
[----:B------:R-:W0:Y:S02]  /*39f0*/  F2I.S64.TRUNC R4, R5 ;  /* 0x0000000500047311 */ /* 0x000e24000020d900 */
[----:B0-----:R0:W-:Y:S01]  /*3a00*/  STG.E.64 desc[UR36][R2.64], R4 ;  /* 0x0000000402007986 */ /* 0x0011e2000c101b24 */
[----:B------:R-:W-:Y:S05]  /*3a10*/  BRA `(.L_x_78) ;  /* 0x0000000c00487947 */ /* 0x000fea0003800000 */
.L_x_80:
[----:B------:R-:W-:-:S06]  /*3a20*/  IMAD.U32 R5, R5, 0x10000, RZ ;  /* 0x0001000005057824 */ /* 0x000fcc00078e00ff */
[----:B------:R-:W0:Y:S02]  /*3a30*/  F2I.FTZ.TRUNC.NTZ R5, R5 ;  /* 0x0000000500057305 */ /* 0x000e24000021f100 */
[----:B0-----:R0:W-:Y:S01]  /*3a40*/  STG.E desc[UR36][R2.64], R5 ;  /* 0x0000000502007986 */ /* 0x0011e2000c101924 */
[----:B------:R-:W-:Y:S05]  /*3a50*/  BRA `(.L_x_78) ;  /* 0x0000000c00387947 */ /* 0x000fea0003800000 */
.L_x_79:
[----:B------:R-:W-:-:S06]  /*3a60*/  SHF.L.U32 R5, R5, 0x10, RZ ;  /* 0x0000001005057819 */ /* 0x000fcc00000006ff */
[----:B------:R-:W0:Y:S02]  /*3a70*/  F2I.FTZ.TRUNC.NTZ R5, R5 ;  /* 0x0000000500057305 */ /* 0x000e24000021f100 */
[----:B0-----:R0:W-:Y:S01]  /*3a80*/  STG.E.U16 desc[UR36][R2.64], R5 ;  /* 0x0000000502007986 */ /* 0x0011e2000c101524 */
[----:B------:R-:W-:Y:S05]  /*3a90*/  BRA `(.L_x_78) ;  /* 0x0000000c00287947 */ /* 0x000fea0003800000 */
.L_x_74:
[----:B------:R-:W-:-:S09]  /*3aa0*/  UISETP.GT.AND UP0, UPT, UR4, 0x6, UPT ;  /* 0x000000060400788c */ /* 0x000fd2000bf04270 */
[----:B------:R-:W-:Y:S05]  /*3ab0*/  BRA.U UP0, `(.L_x_81) ;  /* 0x00000001002c7547 */ /* 0x000fea000b800000 */
[----:B------:R-:W-:-:S09]  /*3ac0*/  UISETP.NE.AND UP0, UPT, UR4, 0x5, UPT ;  /* 0x000000050400788c */ /* 0x000fd2000bf05270 */
[----:B------:R-:W-:Y:S05]  /*3ad0*/  BRA.U !UP0, `(.L_x_82) ;  /* 0x0000000108147547 */ /* 0x000fea000b800000 */
[----:B------:R-:W-:-:S09]  /*3ae0*/  UISETP.NE.AND UP0, UPT, UR4, 0x6, UPT ;  /* 0x000000060400788c */ /* 0x000fd2000bf05270 */
[----:B------:R-:W-:Y:S05]  /*3af0*/  BRA.U UP0, `(.L_x_77) ;  /* 0x0000000900707547 */ /* 0x000fea000b800000 */
[----:B------:R-:W-:-:S05]  /*3b00*/  IMAD.U32 R5, R5, 0x10000, RZ ;  /* 0x0001000005057824 */ /* 0x000fca00078e00ff */
[----:B------:R0:W-:Y:S01]  /*3b10*/  STG.E desc[UR36][R2.64], R5 ;  /* 0x0000000502007986 */ /* 0x0001e2000c101924 */
[----:B------:R-:W-:Y:S05]  /*3b20*/  BRA `(.L_x_78) ;  /* 0x0000000c00047947 */ /* 0x000fea0003800000 */
.L_x_82:
[----:B------:R-:W-:-:S05]  /*3b30*/  IMAD.U32 R0, R5, 0x10000, RZ ;  /* 0x0001000005007824 */ /* 0x000fca00078e00ff */
[----:B------:R-:W-:-:S05]  /*3b40*/  F2FP.F16.F32.PACK_AB R0, RZ, R0 ;  /* 0x00000000ff00723e */ /* 0x000fca00000000ff */
[----:B------:R0:W-:Y:S01]  /*3b50*/  STG.E.U16 desc[UR36][R2.64], R0 ;  /* 0x0000000002007986 */ /* 0x0001e2000c101524 */
[----:B------:R-:W-:Y:S05]  /*3b60*/  BRA `(.L_x_78) ;  /* 0x0000000800f47947 */ /* 0x000fea0003800000 */
.L_x_81:
[----:B------:R-:W-:-:S09]  /*3b70*/  UISETP.NE.AND UP0, UPT, UR4, 0x7, UPT ;  /* 0x000000070400788c */ /* 0x000fd2000bf05270 */
[----:B------:R-:W-:Y:S05]  /*3b80*/  BRA.U !UP0, `(.L_x_83) ;  /* 0x0000000108347547 */ /* 0x000fea000b800000 */
[----:B------:R-:W-:-:S09]  /*3b90*/  UISETP.NE.AND UP0, UPT, UR4, 0x8, UPT ;  /* 0x000000080400788c */ /* 0x000fd2000bf05270 */
[----:B------:R-:W-:Y:S05]  /*3ba0*/  BRA.U !UP0, `(.L_x_84) ;  /* 0x0000000108187547 */ /* 0x000fea000b800000 */
[----:B------:R-:W-:-:S09]  /*3bb0*/  UISETP.NE.AND UP0, UPT, UR4, 0x9, UPT ;  /* 0x000000090400788c */ /* 0x000fd2000bf05270 */
[----:B------:R-:W-:Y:S05]  /*3bc0*/  BRA.U UP0, `(.L_x_77) ;  /* 0x00000009003c7547 */ /* 0x000fea000b800000 */
[----:B------:R-:W-:Y:S02]  /*3bd0*/  IMAD.U32 R4, R5, 0x10000, RZ ;  /* 0x0001000005047824 */ /* 0x000fe400078e00ff */
[----:B------:R-:W-:-:S05]  /*3be0*/  IMAD.MOV.U32 R5, RZ, RZ, RZ ;  /* 0x000000ffff057224 */ /* 0x000fca00078e00ff */
[----:B------:R0:W-:Y:S01]  /*3bf0*/  STG.E.64 desc[UR36][R2.64], R4 ;  /* 0x0000000402007986 */ /* 0x0001e2000c101b24 */
[----:B------:R-:W-:Y:S05]  /*3c00*/  BRA `(.L_x_78) ;  /* 0x0000000800cc7947 */ /* 0x000fea0003800000 */
.L_x_84:
[----:B------:R-:W-:-:S05]  /*3c10*/  IMAD.U32 R5, R5, 0x10000, RZ ;  /* 0x0001000005057824 */ /* 0x000fca00078e00ff */
[----:B------:R-:W-:-:S04]  /*3c20*/  F2FP.F16.F32.PACK_AB R5, RZ, R5 ;  /* 0x00000005ff05723e */ /* 0x000fc800000000ff */
[----:B------:R-:W-:-:S05]  /*3c30*/  PRMT R5, R5, 0x5410, RZ ;  /* 0x0000541005057816 */ /* 0x000fca00000000ff */
[----:B------:R0:W-:Y:S01]  /*3c40*/  STG.E desc[UR36][R2.64], R5 ;  /* 0x0000000502007986 */ /* 0x0001e2000c101924 */
[----:B------:R-:W-:Y:S05]  /*3c50*/  BRA `(.L_x_78) ;  /* 0x0000000800b87947 */ /* 0x000fea0003800000 */
.L_x_83:
[----:B------:R-:W-:-:S04]  /*3c60*/  IMAD.U32 R4, R5, 0x10000, RZ ;  /* 0x0001000005047824 */ /* 0x000fc800078e00ff */
[----:B------:R-:W-:-:S06]  /*3c70*/  FMUL.FTZ R4, R4, 1 ;  /* 0x3f80000004047820 */ /* 0x000fcc0000410000 */
[----:B------:R-:W0:Y:S02]  /*3c80*/  F2F.F64.F32 R4, R4 ;  /* 0x0000000400047310 */ /* 0x000e240000201800 */
[----:B0-----:R0:W-:Y:S01]  /*3c90*/  STG.E.64 desc[UR36][R2.64], R4 ;  /* 0x0000000402007986 */ /* 0x0011e2000c101b24 */
[----:B------:R-:W-:Y:S05]  /*3ca0*/  BRA `(.L_x_78) ;  /* 0x0000000800a47947 */ /* 0x000fea0003800000 */
.L_x_73:
        /* <DEDUP_REMOVED lines=8> */
[----:B------:R-:W-:-:S04]  /*3d30*/  SHF.L.U32 R5, R5, 0x10, RZ ;  /* 0x0000001005057819 */ /* 0x000fc800000006ff */
[----:B------:R-:W-:-:S04]  /*3d40*/  FSETP.NEU.FTZ.AND P0, PT, R5, RZ, PT ;  /* 0x000000ff0500720b */ /* 0x000fc80003f1d000 */
[----:B------:R-:W-:-:S05]  /*3d50*/  SEL R5, RZ, 0x1, !P0 ;  /* 0x00000001ff057807 */ /* 0x000fca0004000000 */
[----:B------:R4:W-:Y:S01]  /*3d60*/  STG.E.U8 desc[UR36][R2.64], R5 ;  /* 0x0000000502007986 */ /* 0x0009e2000c101124 */
[----:B------:R-:W-:Y:S05]  /*3d70*/  BRA `(.L_x_78) ;  /* 0x0000000800707947 */ /* 0x000fea0003800000 */
.L_x_87:
[----:B------:R-:W-:Y:S01]  /*3d80*/  IMAD.U32 R5, R5, 0x10000, RZ ;  /* 0x0001000005057824 */ /* 0x000fe200078e00ff */
[----:B------:R-:W-:-:S03]  /*3d90*/  CS2R R6, SRZ ;  /* 0x0000000000067805 */ /* 0x000fc6000001ff00 */
[----:B------:R-:W-:-:S06]  /*3da0*/  FMUL.FTZ R5, R5, 1 ;  /* 0x3f80000005057820 */ /* 0x000fcc0000410000 */
[----:B------:R-:W0:Y:S02]  /*3db0*/  F2F.F64.F32 R4, R5 ;  /* 0x0000000500047310 */ /* 0x000e240000201800 */
[----:B0-----:R3:W-:Y:S01]  /*3dc0*/  STG.E.128 desc[UR36][R2.64], R4 ;  /* 0x0000000402007986 */ /* 0x0017e2000c101d24 */
[----:B------:R-:W-:Y:S05]  /*3dd0*/  BRA `(.L_x_78) ;  /* 0x0000000800587947 */ /* 0x000fea0003800000 */
.L_x_86:
[----:B------:R-:W-:-:S09]  /*3de0*/  UISETP.NE.AND UP0, UPT, UR4, 0xf, UPT ;  /* 0x0000000f0400788c */ /* 0x000fd2000bf05270 */
[----:B------:R-:W-:Y:S05]  /*3df0*/  BRA.U !UP0, `(.L_x_88) ;  /* 0x0000000108a07547 */ /* 0x000fea000b800000 */
[----:B------:R-:W-:-:S09]  /*3e00*/  UISETP.NE.AND UP0, UPT, UR4, 0x17, UPT ;  /* 0x000000170400788c */ /* 0x000fd2000bf05270 */
[----:B------:R-:W-:Y:S05]  /*3e10*/  BRA.U !UP0, `(.L_x_89) ;  /* 0x00000001084c7547 */ /* 0x000fea000b800000 */
[----:B------:R-:W-:-:S09]  /*3e20*/  UISETP.NE.AND UP0, UPT, UR4, 0x18, UPT ;  /* 0x000000180400788c */ /* 0x000fd2000bf05270 */
[----:B------:R-:W-:Y:S05]  /*3e30*/  BRA.U UP0, `(.L_x_77) ;  /* 0x0000000500a07547 */ /* 0x000fea000b800000 */
[----:B------:R-:W-:Y:S01]  /*3e40*/  IMAD.U32 R7, R5, 0x10000, RZ ;  /* 0x0001000005077824 */ /* 0x000fe200078e00ff */
[----:B------:R-:W-:Y:S01]  /*3e50*/  BSSY.RECONVERGENT B0, `(.L_x_90) ;  /* 0x000000c000007945 */ /* 0x000fe20003800200 */
[----:B------:R-:W-:-:S03]  /*3e60*/  IMAD.MOV.U32 R0, RZ, RZ, 0x7f ;  /* 0x0000007fff007424 */ /* 0x000fc600078e00ff */
[----:B------:R-:W-:Y:S02]  /*3e70*/  LOP3.LUT R6, R7, 0x7fffffff, RZ, 0xc0, !PT ;  /* 0x7fffffff07067812 */ /* 0x000fe400078ec0ff */
[----:B------:R-:W-:Y:S02]  /*3e80*/  SHF.R.U32.HI R5, RZ, 0x18, R7 ;  /* 0x00000018ff057819 */ /* 0x000fe40000011607 */
[----:B------:R-:W-:-:S13]  /*3e90*/  ISETP.GT.U32.AND P0, PT, R6, 0x43efffff, PT ;  /* 0x43efffff0600780c */ /* 0x000fda0003f04070 */
[----:B------:R-:W-:Y:S05]  /*3ea0*/  @P0 BRA `(.L_x_91) ;  /* 0x0000000000180947 */ /* 0x000fea0003800000 */
[----:B------:R-:W-:-:S13]  /*3eb0*/  ISETP.GT.U32.AND P0, PT, R6, 0x3c7fffff, PT ;  /* 0x3c7fffff0600780c */ /* 0x000fda0003f04070 */
[----:B------:R-:W-:-:S04]  /*3ec0*/  @P0 SHF.R.U32.HI R0, RZ, 0x14, R7 ;  /* 0x00000014ff000819 */ /* 0x000fc80000011607 */
[----:B------:R-:W-:Y:S01]  /*3ed0*/  @P0 LOP3.LUT R4, R0, 0x1, RZ, 0xc0, !PT ;  /* 0x0000000100040812 */ /* 0x000fe200078ec0ff */
[----:B------:R-:W-:-:S03]  /*3ee0*/  @!P0 FADD.FTZ R0, R6, 16384 ;  /* 0x4680000006008421 */ /* 0x000fc60000010000 */
[----:B------:R-:W-:-:S04]  /*3ef0*/  @P0 IADD3 R4, PT, PT, R7, 0x407ffff, R4 ;  /* 0x0407ffff07040810 */ /* 0x000fc80007ffe004 */
[----:B------:R-:W-:-:S07]  /*3f00*/  @P0 SHF.R.U32.HI R0, RZ, 0x14, R4 ;  /* 0x00000014ff000819 */ /* 0x000fce0000011604 */
.L_x_91:
[----:B------:R-:W-:Y:S05]  /*3f10*/  BSYNC.RECONVERGENT B0 ;  /* 0x0000000000007941 */ /* 0x000fea0003800200 */
.L_x_90:
[----:B------:R-:W-:-:S05]  /*3f20*/  LOP3.LUT R5, R0, 0x80, R5, 0xf8, !PT ;  /* 0x0000008000057812 */ /* 0x000fca00078ef805 */
[----:B------:R1:W-:Y:S01]  /*3f30*/  STG.E.U8 desc[UR36][R2.64], R5 ;  /* 0x0000000502007986 */ /* 0x0003e2000c101124 */
[----:B------:R-:W-:Y:S05]  /*3f40*/  BRA `(.L_x_78) ;  /* 0x0000000400fc7947 */ /* 0x000fea0003800000 */
.L_x_89:
[----:B------:R-:W-:Y:S01]  /*3f50*/  IMAD.U32 R7, R5, 0x10000, RZ ;  /* 0x0001000005077824 */ /* 0x000fe200078e00ff */
[----:B------:R-:W-:Y:S04]  /*3f60*/  BSSY.RECONVERGENT B0, `(.L_x_92) ;  /* 0x000000e000007945 */ /* 0x000fe80003800200 */
[----:B------:R-:W-:Y:S02]  /*3f70*/  LOP3.LUT R6, R7, 0x7fffffff, RZ, 0xc0, !PT ;  /* 0x7fffffff07067812 */ /* 0x000fe400078ec0ff */
[----:B------:R-:W-:Y:S02]  /*3f80*/  SHF.R.U32.HI R5, RZ, 0x18, R7 ;  /* 0x00000018ff057819 */ /* 0x000fe40000011607 */
[----:B------:R-:W-:-:S13]  /*3f90*/  ISETP.GE.U32.AND P1, PT, R6, 0x47800000, PT ;  /* 0x478000000600780c */ /* 0x000fda0003f26070 */
[----:B------:R-:W-:Y:S01]  /*3fa0*/  @P1 IMAD.MOV.U32 R0, RZ, RZ, 0x7f ;  /* 0x0000007fff001424 */ /* 0x000fe200078e00ff */
[----:B------:R-:W-:-:S04]  /*3fb0*/  @P1 ISETP.GT.U32.AND P0, PT, R6, 0x7f800000, PT ;  /* 0x7f8000000600180c */ /* 0x000fc80003f04070 */
[----:B------:R-:W-:Y:S01]  /*3fc0*/  @P1 SEL R0, R0, 0x7c, P0 ;  /* 0x0000007c00001807 */ /* 0x000fe20000000000 */
[----:B------:R-:W-:Y:S08]  /*3fd0*/  @P1 BRA `(.L_x_93) ;  /* 0x0000000000181947 */ /* 0x000ff00003800000 */
[----:B------:R-:W-:-:S13]  /*3fe0*/  ISETP.GT.U32.AND P0, PT, R6, 0x387fffff, PT ;  /* 0x387fffff0600780c */ /* 0x000fda0003f04070 */
[----:B------:R-:W-:-:S04]  /*3ff0*/  @P0 SHF.R.U32.HI R0, RZ, 0x15, R7 ;  /* 0x00000015ff000819 */ /* 0x000fc80000011607 */
[----:B------:R-:W-:Y:S01]  /*4000*/  @P0 LOP3.LUT R4, R0, 0x1, RZ, 0xc0, !PT ;  /* 0x0000000100040812 */ /* 0x000fe200078ec0ff */
[----:B------:R-:W-:-:S03]  /*4010*/  @!P0 FADD.FTZ R0, R6, 128 ;  /* 0x4300000006008421 */ /* 0x000fc60000010000 */
[----:B------:R-:W-:-:S04]  /*4020*/  @P0 IADD3 R4, PT, PT, R7, 0x80fffff, R4 ;  /* 0x080fffff07040810 */ /* 0x000fc80007ffe004 */
[----:B------:R-:W-:-:S07]  /*4030*/  @P0 SHF.R.U32.HI R0, RZ, 0x15, R4 ;  /* 0x00000015ff000819 */ /* 0x000fce0000011604 */
.L_x_93:
[----:B------:R-:W-:Y:S05]  /*4040*/  BSYNC.RECONVERGENT B0 ;  /* 0x0000000000007941 */ /* 0x000fea0003800200 */
.L_x_92:
[----:B------:R-:W-:-:S05]  /*4050*/  LOP3.LUT R5, R0, 0x80, R5, 0xf8, !PT ;  /* 0x0000008000057812 */ /* 0x000fca00078ef805 */
[----:B------:R2:W-:Y:S01]  /*4060*/  STG.E.U8 desc[UR36][R2.64], R5 ;  /* 0x0000000502007986 */ /* 0x0005e2000c101124 */
[----:B------:R-:W-:Y:S05]  /*4070*/  BRA `(.L_x_78) ;  /* 0x0000000400b07947 */ /* 0x000fea0003800000 */
.L_x_88:
[----:B------:R0:W-:Y:S01]  /*4080*/  STG.E.U16 desc[UR36][R2.64], R5 ;  /* 0x0000000502007986 */ /* 0x0001e2000c101524 */
[----:B------:R-:W-:Y:S05]  /*4090*/  BRA `(.L_x_78) ;  /* 0x0000000400a87947 */ /* 0x000fea0003800000 */
.L_x_85:
        /* <DEDUP_REMOVED lines=8> */
[----:B------:R-:W-:-:S06]  /*4120*/  IMAD.U32 R5, R5, 0x10000, RZ ;  /* 0x0001000005057824 */ /* 0x000fcc00078e00ff */
[----:B------:R-:W0:Y:S02]  /*4130*/  F2I.FTZ.U32.TRUNC.NTZ R5, R5 ;  /* 0x0000000500057305 */ /* 0x000e24000021f000 */
[----:B0-----:R0:W-:Y:S01]  /*4140*/  STG.E.U16 desc[UR36][R2.64], R5 ;  /* 0x0000000502007986 */ /* 0x0011e2000c101524 */
[----:B------:R-:W-:Y:S05]  /*4150*/  BRA `(.L_x_78) ;  /* 0x0000000400787947 */ /* 0x000fea0003800000 */
.L_x_96:
[----:B------:R-:W-:Y:S01]  /*4160*/  SHF.L.U32 R5, R5, 0x10, RZ ;  /* 0x0000001005057819 */ /* 0x000fe200000006ff */
[----:B------:R-:W-:Y:S01]  /*4170*/  BSSY.RECONVERGENT B0, `(.L_x_97) ;  /* 0x0000014000007945 */ /* 0x000fe20003800200 */
[----:B------:R-:W-:Y:S02]  /*4180*/  IMAD.MOV.U32 R0, RZ, RZ, 0x80 ;  /* 0x00000080ff007424 */ /* 0x000fe400078e00ff */
[----:B------:R-:W-:-:S04]  /*4190*/  LOP3.LUT R4, R5, 0x7fffffff, RZ, 0xc0, !PT ;  /* 0x7fffffff05047812 */ /* 0x000fc800078ec0ff */
[----:B------:R-:W-:-:S13]  /*41a0*/  ISETP.GT.U32.AND P0, PT, R4, 0x437fffff, PT ;  /* 0x437fffff0400780c */ /* 0x000fda0003f04070 */
[----:B------:R-:W-:Y:S05]  /*41b0*/  @P0 BRA `(.L_x_98) ;  /* 0x00000000003c0947 */ /* 0x000fea0003800000 */
[----:B------:R-:W-:-:S13]  /*41c0*/  ISETP.GT.U32.AND P0, PT, R4, 0x3bffffff, PT ;  /* 0x3bffffff0400780c */ /* 0x000fda0003f04070 */
[----:B------:R-:W-:Y:S05]  /*41d0*/  @P0 BRA `(.L_x_99) ;  /* 0x0000000000140947 */ /* 0x000fea0003800000 */
[----:B------:R-:W-:-:S05]  /*41e0*/  FADD.FTZ R0, R4, 8192 ;  /* 0x4600000004007421 */ /* 0x000fca0000010000 */
[----:B------:R-:W-:Y:S02]  /*41f0*/  LOP3.LUT P0, R4, R0, 0xff, RZ, 0xc0, !PT ;  /* 0x000000ff00047812 */ /* 0x000fe4000780c0ff */
[----:B------:R-:W-:-:S11]  /*4200*/  PRMT R0, RZ, 0x7610, R0 ;  /* 0x00007610ff007816 */ /* 0x000fd60000000000 */
[----:B------:R-:W-:Y:S05]  /*4210*/  @!P0 BRA `(.L_x_98) ;  /* 0x0000000000248947 */ /* 0x000fea0003800000 */
[----:B------:R-:W-:Y:S05]  /*4220*/  BRA `(.L_x_100) ;  /* 0x0000000000147947 */ /* 0x000fea0003800000 */
.L_x_99:
[----:B------:R-:W-:-:S04]  /*4230*/  SHF.R.U32.HI R0, RZ, 0x14, R5 ;  /* 0x00000014ff007819 */ /* 0x000fc80000011605 */
[----:B------:R-:W-:-:S04]  /*4240*/  LOP3.LUT R0, R0, 0x1, RZ, 0xc0, !PT ;  /* 0x0000000100007812 */ /* 0x000fc800078ec0ff */
[----:B------:R-:W-:-:S04]  /*4250*/  IADD3 R0, PT, PT, R5, 0x487ffff, R0 ;  /* 0x0487ffff05007810 */ /* 0x000fc80007ffe000 */
[----:B------:R-:W-:-:S04]  /*4260*/  SHF.R.U32.HI R0, RZ, 0x14, R0 ;  /* 0x00000014ff007819 */ /* 0x000fc80000011600 */
[----:B------:R-:W-:-:S07]  /*4270*/  LOP3.LUT R4, R0, 0xff, RZ, 0xc0, !PT ;  /* 0x000000ff00047812 */ /* 0x000fce00078ec0ff */
.L_x_100:
[----:B------:R-:W-:-:S04]  /*4280*/  SHF.R.U32.HI R5, RZ, 0x18, R5 ;  /* 0x00000018ff057819 */ /* 0x000fc80000011605 */
[----:B------:R-:W-:-:S04]  /*4290*/  LOP3.LUT R4, R4, 0x80, R5, 0xf8, !PT ;  /* 0x0000008004047812 */ /* 0x000fc800078ef805 */
[----:B------:R-:W-:-:S07]  /*42a0*/  PRMT R0, R4, 0x7610, R0 ;  /* 0x0000761004007816 */ /* 0x000fce0000000000 */
.L_x_98:
[----:B------:R-:W-:Y:S05]  /*42b0*/  BSYNC.RECONVERGENT B0 ;  /* 0x0000000000007941 */ /* 0x000fea0003800200 */
.L_x_97:
[----:B------:R0:W-:Y:S01]  /*42c0*/  STG.E.U8 desc[UR36][R2.64], R0 ;  /* 0x0000000002007986 */ /* 0x0001e2000c101124 */
[----:B------:R-:W-:Y:S05]  /*42d0*/  BRA `(.L_x_78) ;  /* 0x0000000400187947 */ /* 0x000fea0003800000 */
.L_x_95:
[----:B------:R-:W-:Y:S01]  /*42e0*/  IMAD.U32 R5, R5, 0x10000, RZ ;  /* 0x0001000005057824 */ /* 0x000fe200078e00ff */
[----:B------:R-:W-:Y:S01]  /*42f0*/  BSSY.RECONVERGENT B0, `(.L_x_101) ;  /* 0x0000014000007945 */ /* 0x000fe20003800200 */
[----:B------:R-:W-:-:S03]  /*4300*/  IMAD.MOV.U32 R0, RZ, RZ, 0x80 ;  /* 0x00000080ff007424 */ /* 0x000fc600078e00ff */
        /* <DEDUP_REMOVED lines=10> */
.L_x_103:
[----:B------:R-:W-:-:S04]  /*43b0*/  SHF.R.U32.HI R0, RZ, 0x15, R5 ;  /* 0x00000015ff007819 */ /* 0x000fc80000011605 */
[----:B------:R-:W-:-:S04]  /*43c0*/  LOP3.LUT R0, R0, 0x1, RZ, 0xc0, !PT ;  /* 0x0000000100007812 */ /* 0x000fc800078ec0ff */
[----:B------:R-:W-:-:S04]  /*43d0*/  IADD3 R0, PT, PT, R5, 0x88fffff, R0 ;  /* 0x088fffff05007810 */ /* 0x000fc80007ffe000 */
[----:B------:R-:W-:-:S04]  /*43e0*/  SHF.R.U32.HI R0, RZ, 0x15, R0 ;  /* 0x00000015ff007819 */ /* 0x000fc80000011600 */
[----:B------:R-:W-:-:S07]  /*43f0*/  LOP3.LUT R4, R0, 0xff, RZ, 0xc0, !PT ;  /* 0x000000ff00047812 */ /* 0x000fce00078ec0ff */
.L_x_104:
[----:B------:R-:W-:-:S04]  /*4400*/  SHF.R.U32.HI R5, RZ, 0x18, R5 ;  /* 0x00000018ff057819 */ /* 0x000fc80000011605 */
[----:B------:R-:W-:-:S04]  /*4410*/  LOP3.LUT R4, R4, 0x80, R5, 0xf8, !PT ;  /* 0x0000008004047812 */ /* 0x000fc800078ef805 */
[----:B------:R-:W-:-:S07]  /*4420*/  PRMT R0, R4, 0x7610, R0 ;  /* 0x0000761004007816 */ /* 0x000fce0000000000 */
.L_x_102:
[----:B------:R-:W-:Y:S05]  /*4430*/  BSYNC.RECONVERGENT B0 ;  /* 0x0000000000007941 */ /* 0x000fea0003800200 */
.L_x_101:
[----:B------:R0:W-:Y:S01]  /*4440*/  STG.E.U8 desc[UR36][R2.64], R0 ;  /* 0x0000000002007986 */ /* 0x0001e2000c101124 */
[----:B------:R-:W-:Y:S05]  /*4450*/  BRA `(.L_x_78) ;  /* 0x0000000000b87947 */ /* 0x000fea0003800000 */
.L_x_94:
[----:B------:R-:W-:-:S09]  /*4460*/  UISETP.NE.AND UP0, UPT, UR4, 0x1c, UPT ;  /* 0x0000001c0400788c */ /* 0x000fd2000bf05270 */
[----:B------:R-:W-:Y:S05]  /*4470*/  BRA.U !UP0, `(.L_x_105) ;  /* 0x0000000108a47547 */ /* 0x000fea000b800000 */
[----:B------:R-:W-:-:S09]  /*4480*/  UISETP.NE.AND UP0, UPT, UR4, 0x1d, UPT ;  /* 0x0000001d0400788c */ /* 0x000fd2000bf05270 */
[----:B------:R-:W-:Y:S05]  /*4490*/  BRA.U !UP0, `(.L_x_106) ;  /* 0x00000001088c7547 */ /* 0x000fea000b800000 */
[----:B------:R-:W-:-:S09]  /*44a0*/  UISETP.NE.AND UP0, UPT, UR4, 0x2c, UPT ;  /* 0x0000002c0400788c */ /* 0x000fd2000bf05270 */
[----:B------:R-:W-:Y:S05]  /*44b0*/  BRA.U !UP0, `(.L_x_107) ;  /* 0x0000000108447547 */ /* 0x000fea000b800000 */
.L_x_77:
[----:B------:R-:W-:Y:S01]  /*44c0*/  MOV R0, 0x0 ;  /* 0x0000000000007802 */ /* 0x000fe20000000f00 */
[----:B------:R-:W0:Y:S01]  /*44d0*/  LDCU.64 UR6, c[0x4][0x128] ;  /* 0x01002500ff0677ac */ /* 0x000e220008000a00 */
[----:B------:R-:W-:Y:S02]  /*44e0*/  IMAD.MOV.U32 R8, RZ, RZ, 0x65 ;  /* 0x00000065ff087424 */ /* 0x000fe400078e00ff */
[----:B------:R1:W2:Y:S01]  /*44f0*/  LDC.64 R2, c[0x4][R0] ;  /* 0x0100000000027b82 */ /* 0x0002a20000000a00 */
[----:B------:R-:W3:Y:S01]  /*4500*/  LDCU.64 UR8, c[0x4][0x130] ;  /* 0x01002600ff0877ac */ /* 0x000ee20008000a00 */
[----:B------:R-:W-:Y:S02]  /*4510*/  IMAD.MOV.U32 R12, RZ, RZ, 0x1 ;  /* 0x00000001ff0c7424 */ /* 0x000fe400078e00ff */
[----:B------:R-:W-:Y:S01]  /*4520*/  IMAD.MOV.U32 R13, RZ, RZ, RZ ;  /* 0x000000ffff0d7224 */ /* 0x000fe200078e00ff */
[----:B------:R-:W4:Y:S01]  /*4530*/  LDCU.64 UR4, c[0x4][0x40] ;  /* 0x01000800ff0477ac */ /* 0x000f220008000a00 */
[----:B0-----:R-:W-:-:S02]  /*4540*/  IMAD.U32 R4, RZ, RZ, UR6 ;  /* 0x00000006ff047e24 */ /* 0x001fc4000f8e00ff */
[----:B------:R-:W-:Y:S02]  /*4550*/  IMAD.U32 R5, RZ, RZ, UR7 ;  /* 0x00000007ff057e24 */ /* 0x000fe4000f8e00ff */
[----:B---3--:R-:W-:Y:S01]  /*4560*/  IMAD.U32 R6, RZ, RZ, UR8 ;  /* 0x00000008ff067e24 */ /* 0x008fe2000f8e00ff */
[----:B------:R-:W-:Y:S01]  /*4570*/  MOV R7, UR9 ;  /* 0x0000000900077c02 */ /* 0x000fe20008000f00 */
[----:B----4-:R-:W-:Y:S02]  /*4580*/  IMAD.U32 R10, RZ, RZ, UR4 ;  /* 0x00000004ff0a7e24 */ /* 0x010fe4000f8e00ff */
[----:B-1----:R-:W-:-:S07]  /*4590*/  IMAD.U32 R11, RZ, RZ, UR5 ;  /* 0x00000005ff0b7e24 */ /* 0x002fce000f8e00ff */
[----:B------:R-:W-:-:S07]  /*45a0*/  LEPC R20, `(.L_x_108) ;  /* 0x000000001014794e */ /* 0x000fce0000000000 */
[----:B--2---:R-:W-:Y:S05]  /*45b0*/  CALL.ABS.NOINC R2 ;  /* 0x0000000002007343 */ /* 0x004fea0003c00000 */
.L_x_108:
[----:B------:R-:W-:Y:S05]  /*45c0*/  BRA `(.L_x_78) ;  /* 0x00000000005c7947 */ /* 0x000fea0003800000 */
.L_x_107:
[----:B------:R-:W-:-:S05]  /*45d0*/  IMAD.U32 R5, R5, 0x10000, RZ ;  /* 0x0001000005057824 */ /* 0x000fca00078e00ff */
[----:B------:R-:W-:-:S04]  /*45e0*/  SHF.R.U32.HI R6, RZ, 0x17, R5 ;  /* 0x00000017ff067819 */ /* 0x000fc80000011605 */
[----:B------:R-:W-:-:S04]  /*45f0*/  LOP3.LUT R4, R6, 0xff, RZ, 0xc0, !PT ;  /* 0x000000ff06047812 */ /* 0x000fc800078ec0ff */
[----:B------:R-:W-:-:S13]  /*4600*/  ISETP.NE.AND P1, PT, R4, 0xff, PT ;  /* 0x000000ff0400780c */ /* 0x000fda0003f25270 */
[--C-:B------:R-:W-:Y:S02]  /*4610*/  @P1 SHF.R.U32.HI R0, RZ, 0x16, R5.reuse ;  /* 0x00000016ff001819 */ /* 0x100fe40000011605 */
[----:B------:R-:W-:Y:S01]  /*4620*/  @P1 LOP3.LUT P0, RZ, R4, 0x3fffff, R5, 0xf8, !PT ;  /* 0x003fffff04ff1812 */ /* 0x000fe2000780f805 */
[----:B------:R-:W-:Y:S01]  /*4630*/  HFMA2 R5, -RZ, RZ, 0, 1.5199184417724609375e-05 ;  /* 0x000000ffff057431 */ /* 0x000fe200000001ff */
[----:B------:R-:W-:-:S04]  /*4640*/  @P1 LOP3.LUT R0, R0, 0x1, RZ, 0xc0, !PT ;  /* 0x0000000100001812 */ /* 0x000fc800078ec0ff */
[----:B------:R-:W-:Y:S01]  /*4650*/  @P1 ISETP.EQ.U32.AND P2, PT, R0, 0x1, P0 ;  /* 0x000000010000180c */ /* 0x000fe20000742070 */
[----:B------:R-:W-:Y:S01]  /*4660*/  @P1 VIADD R0, R6, 0x1 ;  /* 0x0000000106001836 */ /* 0x000fe20000000000 */
[----:B------:R-:W-:Y:S02]  /*4670*/  PLOP3.LUT P0, PT, PT, PT, PT, 0x80, 0x8 ;  /* 0x000000000008781c */ /* 0x000fe40003f0f070 */
[----:B------:R-:W-:-:S13]  /*4680*/  @P1 PLOP3.LUT P0, PT, P2, PT, PT, 0x80, 0x8 ;  /* 0x000000000008181c */ /* 0x000fda000170f070 */
[----:B------:R-:W-:-:S04]  /*4690*/  @!P0 IMAD.MOV R0, RZ, RZ, R6 ;  /* 0x000000ffff008224 */ /* 0x000fc800078e0206 */
[----:B------:R-:W-:-:S05]  /*46a0*/  @P1 IMAD.MOV.U32 R5, RZ, RZ, R0 ;  /* 0x000000ffff051224 */ /* 0x000fca00078e0000 */
[----:B------:R0:W-:Y:S01]  /*46b0*/  STG.E.U8 desc[UR36][R2.64], R5 ;  /* 0x0000000502007986 */ /* 0x0001e2000c101124 */
[----:B------:R-:W-:Y:S05]  /*46c0*/  BRA `(.L_x_78) ;  /* 0x00000000001c7947 */ /* 0x000fea0003800000 */
.L_x_106:
[----:B------:R-:W-:-:S06]  /*46d0*/  IMAD.U32 R5, R5, 0x10000, RZ ;  /* 0x0001000005057824 */ /* 0x000fcc00078e00ff */
[----:B------:R-:W0:Y:S02]  /*46e0*/  F2I.U64.TRUNC R4, R5 ;  /* 0x0000000500047311 */ /* 0x000e24000020d800 */
[----:B0-----:R0:W-:Y:S01]  /*46f0*/  STG.E.64 desc[UR36][R2.64], R4 ;  /* 0x0000000402007986 */ /* 0x0011e2000c101b24 */
[----:B------:R-:W-:Y:S05]  /*4700*/  BRA `(.L_x_78) ;  /* 0x00000000000c7947 */ /* 0x000fea0003800000 */
.L_x_105:
[----:B------:R-:W-:-:S06]  /*4710*/  IMAD.U32 R5, R5, 0x10000, RZ ;  /* 0x0001000005057824 */ /* 0x000fcc00078e00ff */
[----:B------:R-:W0:Y:S02]  /*4720*/  F2I.FTZ.U32.TRUNC.NTZ R5, R5 ;  /* 0x0000000500057305 */ /* 0x000e24000021f000 */
[----:B0-----:R0:W-:Y:S02]  /*4730*/  STG.E desc[UR36][R2.64], R5 ;  /* 0x0000000502007986 */ /* 0x0011e4000c101924 */
.L_x_78:
[----:B------:R-:W-:-:S07]  /*4740*/  VIADD R17, R17, 0x80 ;  /* 0x0000008011117836 */ /* 0x000fce0000000000 */
.L_x_1:
[----:B------:R-:W-:Y:S05]  /*4750*/  BSYNC.RECONVERGENT B6 ;  /* 0x0000000000067941 */ /* 0x000fea0003800200 */
.L_x_0:
[----:B------:R-:W5:Y:S01]  /*4760*/  LDCU UR4, c[0x0][0x380] ;  /* 0x00007000ff0477ac */ /* 0x000f620008000800 */
[----:B------:R-:W-:Y:S01]  /*4770*/  BSSY.RECONVERGENT B6, `(.L_x_109) ;  /* 0x0000464000067945 */ /* 0x000fe20003800200 */
[----:B-----5:R-:W-:-:S13]  /*4780*/  ISETP.GE.AND P0, PT, R17, UR4, PT ;  /* 0x0000000411007c0c */ /* 0x020fda000bf06270 */
[----:B------:R-:W-:Y:S05]  /*4790*/  @P0 BRA `(.L_x_110) ;  /* 0x0000004400840947 */ /* 0x000fea0003800000 */
[----:B------:R-:W5:Y:S01]  /*47a0*/  LDCU UR4, c[0x0][0x388] ;  /* 0x00007100ff0477ac */ /* 0x000f620008000800 */
[----:B------:R-:W-:Y:S01]  /*47b0*/  MOV R18, RZ ;  /* 0x000000ff00127202 */ /* 0x000fe20000000f00 */
[----:B0-----:R-:W-:Y:S02]  /*47c0*/  IMAD.MOV.U32 R0, RZ, RZ, RZ ;  /* 0x000000ffff007224 */ /* 0x001fe400078e00ff */
[----:B------:R-:W-:Y:S01]  /*47d0*/  IMAD.MOV.U32 R16, RZ, RZ, RZ ;  /* 0x000000ffff107224 */ /* 0x000fe200078e00ff */
[----:B-----5:R-:W-:-:S09]  /*47e0*/  UISETP.NE.AND UP0, UPT, UR4, URZ, UPT ;  /* 0x000000ff0400728c */ /* 0x020fd2000bf05270 */
[----:B------:R-:W-:Y:S05]  /*47f0*/  BRA.U !UP0, `(.L_x_111) ;  /* 0x0000001508707547 */ /* 0x000fea000b800000 */
[----:B------:R-:W1:Y:S01]  /*4800*/  LDCU.64 UR4, c[0x0][0x390] ;  /* 0x00007200ff0477ac */ /* 0x000e620008000a00 */
[----:B------:R-:W-:Y:S01]  /*4810*/  IMAD.MOV.U32 R16, RZ, RZ, RZ ;  /* 0x000000ffff107224 */ /* 0x000fe200078e00ff */
[----:B------:R-:W0:Y:S01]  /*4820*/  LDCU UR6, c[0x0][0x38c] ;  /* 0x00007180ff0677ac */ /* 0x000e220008000800 */
[----:B------:R-:W5:Y:S01]  /*4830*/  LDCU.64 UR8, c[0x0][0x4b8] ;  /* 0x00009700ff0877ac */ /* 0x000f620008000a00 */
[----:B------:R-:W-:Y:S01]  /*4840*/  UISETP.NE.AND UP0, UPT, UR39, URZ, UPT ;  /* 0x000000ff2700728c */ /* 0x000fe2000bf05270 */
[----:B-1234-:R-:W-:Y:S01]  /*4850*/  IMAD.HI.U32 R2, R17, UR4, R16 ;  /* 0x0000000411027c27 */ /* 0x01efe2000f8e0010 */
[----:B------:R-:W1:Y:S04]  /*4860*/  LDCU UR4, c[0x0][0x4c0] ;  /* 0x00009800ff0477ac */ /* 0x000e680008000800 */
[----:B------:R-:W-:-:S05]  /*4870*/  SHF.R.U32.HI R3, RZ, UR5, R2 ;  /* 0x00000005ff037c19 */ /* 0x000fca0008011602 */
[----:B------:R-:W-:-:S04]  /*4880*/  IMAD.MOV R18, RZ, RZ, -R3 ;  /* 0x000000ffff127224 */ /* 0x000fc800078e0a03 */
[----:B0-----:R-:W-:-:S04]  /*4890*/  IMAD R18, R18, UR6, R17 ;  /* 0x0000000612127c24 */ /* 0x001fc8000f8e0211 */
[C---:B-----5:R-:W-:Y:S02]  /*48a0*/  IMAD R16, R18.reuse, UR8, RZ ;  /* 0x0000000812107c24 */ /* 0x060fe4000f8e02ff */
[C---:B------:R-:W-:Y:S02]  /*48b0*/  IMAD R0, R18.reuse, UR9, RZ ;  /* 0x0000000912007c24 */ /* 0x040fe4000f8e02ff */
[----:B-1----:R-:W-:Y:S01]  /*48c0*/  IMAD R18, R18, UR4, RZ ;  /* 0x0000000412127c24 */ /* 0x002fe2000f8e02ff */
        /* <DEDUP_REMOVED lines=16> */
[----:B------:R-:W-:Y:S01]  /*49d0*/  HFMA2 R4, -RZ, RZ, 0, 0 ;  /* 0x00000000ff047431 */ /* 0x000fe200000001ff */
        /* <DEDUP_REMOVED lines=97> */
[----:B------:R-:W-:Y:S01]  /*4ff0*/  MOV R2, RZ ;  /* 0x000000ff00027202 */ /* 0x000fe20000000f00 */
        /* <DEDUP_REMOVED lines=220> */
.L_x_111:
[----:B------:R-:W1:Y:S01]  /*5dc0*/  LDCU.64 UR6, c[0x0][0x5f0] ;  /* 0x0000be00ff0677ac */ /* 0x000e620008000a00 */
[----:B------:R-:W-:-:S04]  /*5dd0*/  UPRMT UR4, UR40, 0x7771, URZ ;  /* 0x0000777128047896 */ /* 0x000fc800080000ff */
[----:B------:R-:W-:Y:S01]  /*5de0*/  UISETP.GT.AND UP0, UPT, UR4, 0x9, UPT ;  /* 0x000000090400788c */ /* 0x000fe2000bf04270 */
[----:B-1234-:R-:W-:-:S05]  /*5df0*/  IADD3 R2, P0, PT, R0, UR6, RZ ;  /* 0x0000000600027c10 */ /* 0x01efca000ff1e0ff */
        /* <DEDUP_REMOVED lines=15> */
.L_x_115:
[----:B------:R-:W2:Y:S02]  /*5ef0*/  LDG.E.U8 R2, desc[UR36][R2.64] ;  /* 0x0000002402027981 */ /* 0x000ea4000c1e1100 */
[----:B--2---:R-:W-:-:S04]  /*5f00*/  I2FP.F32.U32 R0, R2 ;  /* 0x0000000200007245 */ /* 0x004fc80000201000 */
[----:B------:R-:W-:-:S04]  /*5f10*/  F2FP.BF16.F32.PACK_AB R0, RZ, R0 ;  /* 0x00000000ff00723e */ /* 0x000fc800000010ff */
[----:B------:R-:W-:Y:S01]  /*5f20*/  PRMT R19, R0, 0x7610, R19 ;  /* 0x0000761000137816 */ /* 0x000fe20000000013 */
[----:B------:R-:W-:Y:S06]  /*5f30*/  BRA `(.L_x_117) ;  /* 0x0000000c00c07947 */ /* 0x000fec0003800000 */
.L_x_114:
        /* <DEDUP_REMOVED lines=11> */
.L_x_119:
[----:B------:R-:W2:Y:S02]  /*5ff0*/  LDG.E R2, desc[UR36][R2.64] ;  /* 0x0000002402027981 */ /* 0x000ea4000c1e1900 */
[----:B--2---:R-:W-:-:S04]  /*6000*/  I2FP.F32.S32 R0, R2 ;  /* 0x0000000200007245 */ /* 0x004fc80000201400 */
[----:B------:R-:W-:-:S04]  /*6010*/  F2FP.BF16.F32.PACK_AB R0, RZ, R0 ;  /* 0x00000000ff00723e */ /* 0x000fc800000010ff */
[----:B------:R-:W-:Y:S01]  /*6020*/  PRMT R19, R0, 0x7610, R19 ;  /* 0x0000761000137816 */ /* 0x000fe20000000013 */
[----:B------:R-:W-:Y:S06]  /*6030*/  BRA `(.L_x_117) ;  /* 0x0000000c00807947 */ /* 0x000fec0003800000 */
.L_x_118:
[----:B------:R-:W2:Y:S02]  /*6040*/  LDG.E.U16 R2, desc[UR36][R2.64] ;  /* 0x0000002402027981 */ /* 0x000ea4000c1e1500 */
[----:B--2---:R-:W0:Y:S02]  /*6050*/  I2F.S16 R0, R2 ;  /* 0x0000000200007306 */ /* 0x004e240000101400 */
[----:B0-----:R-:W-:-:S04]  /*6060*/  F2FP.BF16.F32.PACK_AB R0, RZ, R0 ;  /* 0x00000000ff00723e */ /* 0x001fc800000010ff */
[----:B------:R-:W-:Y:S01]  /*6070*/  PRMT R19, R0, 0x7610, R19 ;  /* 0x0000761000137816 */ /* 0x000fe20000000013 */
[----:B------:R-:W-:Y:S06]  /*6080*/  BRA `(.L_x_117) ;  /* 0x0000000c006c7947 */ /* 0x000fec0003800000 */
.L_x_113:
        /* <DEDUP_REMOVED lines=9> */
.L_x_121:
[----:B------:R-:W2:Y:S02]  /*6120*/  LDG.E.U16 R0, desc[UR36][R2.64] ;  /* 0x0000002402007981 */ /* 0x000ea4000c1e1500 */
[----:B--2---:R-:W-:-:S05]  /*6130*/  HADD2.F32 R0, -RZ, R0.H0_H0 ;  /* 0x20000000ff007230 */ /* 0x004fca0000004100 */
[----:B------:R-:W-:-:S04]  /*6140*/  F2FP.BF16.F32.PACK_AB R0, RZ, R0 ;  /* 0x00000000ff00723e */ /* 0x000fc800000010ff */
[----:B------:R-:W-:Y:S01]  /*6150*/  PRMT R19, R0, 0x7610, R19 ;  /* 0x0000761000137816 */ /* 0x000fe20000000013 */
[----:B------:R-:W-:Y:S06]  /*6160*/  BRA `(.L_x_117) ;  /* 0x0000000c00347947 */ /* 0x000fec0003800000 */
.L_x_120:
        /* <DEDUP_REMOVED lines=9> */
.L_x_123:
[----:B------:R-:W2:Y:S02]  /*6200*/  LDG.E.U16 R2, desc[UR36][R2.64] ;  /* 0x0000002402027981 */ /* 0x000ea4000c1e1500 */
[----:B--2---:R-:W-:-:S05]  /*6210*/  HADD2.F32 R0, -RZ, R2.H0_H0 ;  /* 0x20000002ff007230 */ /* 0x004fca0000004100 */
[----:B------:R-:W-:-:S04]  /*6220*/  F2FP.BF16.F32.PACK_AB R0, RZ, R0 ;  /* 0x00000000ff00723e */ /* 0x000fc800000010ff */
[----:B------:R-:W-:Y:S01]  /*6230*/  PRMT R19, R0, 0x7610, R19 ;  /* 0x0000761000137816 */ /* 0x000fe20000000013 */
[----:B------:R-:W-:Y:S06]  /*6240*/  BRA `(.L_x_117) ;  /* 0x0000000800fc7947 */ /* 0x000fec0003800000 */
.L_x_122:
        /* <DEDUP_REMOVED lines=9> */
.L_x_112:
        /* <DEDUP_REMOVED lines=14> */
.L_x_126:
        /* <DEDUP_REMOVED lines=9> */
.L_x_125:
        /* <DEDUP_REMOVED lines=12> */
[----:B0-----:R-:W-:-:S04]  /*6510*/  IADD3 R5, PT, PT, -R5, RZ, RZ ;  /* 0x000000ff05057210 */ /* 0x001fc80007ffe1ff */
        /* <DEDUP_REMOVED lines=14> */
.L_x_128:
[----:B------:R-:W2:Y:S02]  /*6600*/  LDG.E.U8 R2, desc[UR36][R2.64] ;  /* 0x0000002402027981 */ /* 0x000ea4000c1e1100 */
[C---:B--2---:R-:W-:Y:S02]  /*6610*/  IMAD.SHL.U32 R0, R2.reuse, 0x2000000, RZ ;  /* 0x0200000002007824 */ /* 0x044fe400078e00ff */
[----:B------:R-:W-:-:S03]  /*6620*/  IMAD.SHL.U32 R5, R2, 0x100, RZ ;  /* 0x0000010002057824 */ /* 0x000fc600078e00ff */
[----:B------:R-:W-:-:S13]  /*6630*/  ISETP.GE.U32.AND P0, PT, R0, 0x8000000, PT ;  /* 0x080000000000780c */ /* 0x000fda0003f06070 */
[C---:B------:R-:W-:Y:S02]  /*6640*/  @!P0 LOP3.LUT R4, R5.reuse, 0x7f00, RZ, 0xc0, !PT ;  /* 0x00007f0005048812 */ /* 0x040fe400078ec0ff */
[----:B------:R-:W-:Y:S02]  /*6650*/  @P0 LEA.HI R0, R0, 0x70000000, RZ, 0x1c ;  /* 0x7000000000000811 */ /* 0x000fe400078fe0ff */
[----:B------:R-:W-:Y:S02]  /*6660*/  @!P0 LOP3.LUT R4, R4, 0x3f000000, RZ, 0xfc, !PT ;  /* 0x3f00000004048812 */ /* 0x000fe400078efcff */
[----:B------:R-:W-:Y:S01]  /*6670*/  PRMT R5, R5, 0x9910, RZ ;  /* 0x0000991005057816 */ /* 0x000fe200000000ff */
[----:B------:R-:W-:Y:S02]  /*6680*/  @P0 FMUL.FTZ R0, R0, 1.9259299443872358531e-34 ;  /* 0x0780000000000820 */ /* 0x000fe40000410000 */
[----:B------:R-:W-:-:S05]  /*6690*/  @!P0 FADD.FTZ R0, R4, -0.5 ;  /* 0xbf00000004008421 */ /* 0x000fca0000010000 */
[----:B------:R-:W-:-:S04]  /*66a0*/  LOP3.LUT R0, R0, 0x80000000, R5, 0xf8, !PT ;  /* 0x8000000000007812 */ /* 0x000fc800078ef805 */
[----:B------:R-:W-:-:S04]  /*66b0*/  F2FP.BF16.F32.PACK_AB R0, RZ, R0 ;  /* 0x00000000ff00723e */ /* 0x000fc800000010ff */
[----:B------:R-:W-:Y:S01]  /*66c0*/  PRMT R19, R0, 0x7610, R19 ;  /* 0x0000761000137816 */ /* 0x000fe20000000013 */
[----:B------:R-:W-:Y:S06]  /*66d0*/  BRA `(.L_x_117) ;  /* 0x0000000400d87947 */ /* 0x000fec0003800000 */
.L_x_127:
[----:B------:R0:W5:Y:S01]  /*66e0*/  LDG.E.U16 R19, desc[UR36][R2.64] ;  /* 0x0000002402137981 */ /* 0x000162000c1e1500 */
[----:B------:R-:W-:Y:S05]  /*66f0*/  BRA `(.L_x_117) ;  /* 0x0000000400d07947 */ /* 0x000fea0003800000 */
.L_x_124:
        /* <DEDUP_REMOVED lines=13> */
.L_x_131:
[----:B------:R-:W2:Y:S01]  /*67d0*/  LDG.E.U8 R3, desc[UR36][R2.64] ;  /* 0x0000002402037981 */ /* 0x000ea2000c1e1100 */
[----:B------:R-:W-:Y:S01]  /*67e0*/  BSSY.RECONVERGENT B0, `(.L_x_132) ;  /* 0x0000018000007945 */ /* 0x000fe20003800200 */
[----:B------:R-:W-:Y:S02]  /*67f0*/  MOV R0, RZ ;  /* 0x000000ff00007202 */ /* 0x000fe40000000f00 */
        /* <DEDUP_REMOVED lines=18> */
.L_x_135:
[----:B------:R-:W-:Y:S05]  /*6920*/  BSYNC.RECONVERGENT B1 ;  /* 0x0000000000017941 */ /* 0x000fea0003800200 */
.L_x_134:
[----:B------:R-:W-:Y:S01]  /*6930*/  IMAD.SHL.U32 R0, R0, 0x100000, RZ ;  /* 0x0010000000007824 */ /* 0x000fe200078e00ff */
[----:B------:R-:W-:-:S04]  /*6940*/  LEA R2, R2, 0x3b800000, 0x17 ;  /* 0x3b80000002027811 */ /* 0x000fc800078eb8ff */
[----:B------:R-:W-:-:S07]  /*6950*/  LOP3.LUT R0, R2, R0, R7, 0xfe, !PT ;  /* 0x0000000002007212 */ /* 0x000fce00078efe07 */
.L_x_133:
[----:B------:R-:W-:Y:S05]  /*6960*/  BSYNC.RECONVERGENT B0 ;  /* 0x0000000000007941 */ /* 0x000fea0003800200 */
.L_x_132:
[----:B------:R-:W-:-:S04]  /*6970*/  F2FP.BF16.F32.PACK_AB R0, RZ, R0 ;  /* 0x00000000ff00723e */ /* 0x000fc800000010ff */
[----:B------:R-:W-:Y:S01]  /*6980*/  PRMT R19, R0, 0x7610, R19 ;  /* 0x0000761000137816 */ /* 0x000fe20000000013 */
[----:B------:R-:W-:Y:S06]  /*6990*/  BRA `(.L_x_117) ;  /* 0x0000000400287947 */ /* 0x000fec0003800000 */
.L_x_130:
        /* <DEDUP_REMOVED lines=21> */
.L_x_139:
[----:B------:R-:W-:Y:S05]  /*6af0*/  BSYNC.RECONVERGENT B1 ;  /* 0x0000000000017941 */ /* 0x000fea0003800200 */
.L_x_138:
[----:B------:R-:W-:Y:S01]  /*6b00*/  IMAD.SHL.U32 R0, R0, 0x200000, RZ ;  /* 0x0020000000007824 */ /* 0x000fe200078e00ff */
[----:B------:R-:W-:-:S04]  /*6b10*/  LEA R2, R2, 0x37800000, 0x17 ;  /* 0x3780000002027811 */ /* 0x000fc800078eb8ff */
[----:B------:R-:W-:-:S07]  /*6b20*/  LOP3.LUT R0, R2, R0, R7, 0xfe, !PT ;  /* 0x0000000002007212 */ /* 0x000fce00078efe07 */
.L_x_137:
[----:B------:R-:W-:Y:S05]  /*6b30*/  BSYNC.RECONVERGENT B0 ;  /* 0x0000000000007941 */ /* 0x000fea0003800200 */
.L_x_136:
[----:B------:R-:W-:-:S04]  /*6b40*/  F2FP.BF16.F32.PACK_AB R0, RZ, R0 ;  /* 0x00000000ff00723e */ /* 0x000fc800000010ff */
[----:B------:R-:W-:Y:S01]  /*6b50*/  PRMT R19, R0, 0x7610, R19 ;  /* 0x0000761000137816 */ /* 0x000fe20000000013 */
[----:B------:R-:W-:Y:S06]  /*6b60*/  BRA `(.L_x_117) ;  /* 0x0000000000b47947 */ /* 0x000fec0003800000 */
.L_x_129:
[----:B------:R-:W-:-:S09]  /*6b70*/  UISETP.NE.AND UP0, UPT, UR4, 0x1c, UPT ;  /* 0x0000001c0400788c */ /* 0x000fd2000bf05270 */
[----:B------:R-:W-:Y:S05]  /*6b80*/  BRA.U !UP0, `(.L_x_140) ;  /* 0x00000001089c7547 */ /* 0x000fea000b800000 */
[----:B------:R-:W-:-:S09]  /*6b90*/  UISETP.NE.AND UP0, UPT, UR4, 0x1d, UPT ;  /* 0x0000001d0400788c */ /* 0x000fd2000bf05270 */
[----:B------:R-:W-:Y:S05]  /*6ba0*/  BRA.U !UP0, `(.L_x_141) ;  /* 0x0000000108807547 */ /* 0x000fea000b800000 */
[----:B------:R-:W-:-:S09]  /*6bb0*/  UISETP.NE.AND UP0, UPT, UR4, 0x2c, UPT ;  /* 0x0000002c0400788c */ /* 0x000fd2000bf05270 */
[----:B------:R-:W-:Y:S05]  /*6bc0*/  BRA.U UP0, `(.L_x_116) ;  /* 0x0000000100307547 */ /* 0x000fea000b800000 */
        /* <DEDUP_REMOVED lines=8> */
.L_x_143:
[----:B------:R-:W-:Y:S05]  /*6c50*/  BSYNC.RECONVERGENT B0 ;  /* 0x0000000000007941 */ /* 0x000fea0003800200 */
.L_x_142:
[----:B------:R-:W-:-:S04]  /*6c60*/  F2FP.BF16.F32.PACK_AB R0, RZ, R0 ;  /* 0x00000000ff00723e */ /* 0x000fc800000010ff */
[----:B------:R-:W-:Y:S01]  /*6c70*/  PRMT R19, R0, 0x7610, R19 ;  /* 0x0000761000137816 */ /* 0x000fe20000000013 */
[----:B------:R-:W-:Y:S06]  /*6c80*/  BRA `(.L_x_117) ;  /* 0x00000000006c7947 */ /* 0x000fec0003800000 */
.L_x_116:
[----:B------:R-:W-:Y:S01]  /*6c90*/  MOV R2, 0x0 ;  /* 0x0000000000027802 */ /* 0x000fe20000000f00 */
[----:B------:R-:W0:Y:S01]  /*6ca0*/  LDCU.64 UR4, c[0x4][0x128] ;  /* 0x01002500ff0477ac */ /* 0x000e220008000a00 */
[----:B------:R-:W-:Y:S02]  /*6cb0*/  HFMA2 R13, -RZ, RZ, 0, 0 ;  /* 0x00000000ff0d7431 */ /* 0x000fe400000001ff */
[----:B------:R-:W-:Y:S01]  /*6cc0*/  IMAD.MOV.U32 R8, RZ, RZ, 0x4e ;  /* 0x0000004eff087424 */ /* 0x000fe200078e00ff */
[----:B------:R-:W1:Y:S01]  /*6cd0*/  LDCU.64 UR6, c[0x4][0x130] ;  /* 0x01002600ff0677ac */ /* 0x000e620008000a00 */
[----:B------:R-:W2:Y:S01]  /*6ce0*/  LDC.64 R2, c[0x4][R2] ;  /* 0x0100000002027b82 */ /* 0x000ea20000000a00 */
[----:B------:R-:W-:Y:S01]  /*6cf0*/  IMAD.MOV.U32 R12, RZ, RZ, 0x1 ;  /* 0x00000001ff0c7424 */ /* 0x000fe200078e00ff */
[----:B------:R-:W3:Y:S01]  /*6d00*/  LDCU.64 UR8, c[0x4][0x38] ;  /* 0x01000700ff0877ac */ /* 0x000ee20008000a00 */
[----:B0-----:R-:W-:Y:S01]  /*6d10*/  IMAD.U32 R4, RZ, RZ, UR4 ;  /* 0x00000004ff047e24 */ /* 0x001fe2000f8e00ff */
[----:B------:R-:W-:Y:S01]  /*6d20*/  MOV R5, UR5 ;  /* 0x0000000500057c02 */ /* 0x000fe20008000f00 */
[----:B-1----:R-:W-:-:S02]  /*6d30*/  IMAD.U32 R6, RZ, RZ, UR6 ;  /* 0x00000006ff067e24 */ /* 0x002fc4000f8e00ff */
[----:B------:R-:W-:Y:S02]  /*6d40*/  IMAD.U32 R7, RZ, RZ, UR7 ;  /* 0x00000007ff077e24 */ /* 0x000fe4000f8e00ff */
[----:B---3--:R-:W-:Y:S02]  /*6d50*/  IMAD.U32 R10, RZ, RZ, UR8 ;  /* 0x00000008ff0a7e24 */ /* 0x008fe4000f8e00ff */
[----:B------:R-:W-:-:S07]  /*6d60*/  IMAD.U32 R11, RZ, RZ, UR9 ;  /* 0x00000009ff0b7e24 */ /* 0x000fce000f8e00ff */
[----:B------:R-:W-:-:S07]  /*6d70*/  LEPC R20, `(.L_x_144) ;  /* 0x000000001014794e */ /* 0x000fce0000000000 */
[----:B--2---:R-:W-:Y:S05]  /*6d80*/  CALL.ABS.NOINC R2 ;  /* 0x0000000002007343 */ /* 0x004fea0003c00000 */
.L_x_144:
[----:B------:R-:W-:Y:S01]  /*6d90*/  PRMT R19, RZ, 0x7610, R19 ;  /* 0x00007610ff137816 */ /* 0x000fe20000000013 */
[----:B------:R-:W-:Y:S06]  /*6da0*/  BRA `(.L_x_117) ;  /* 0x0000000000247947 */ /* 0x000fec0003800000 */
.L_x_141:
[----:B------:R-:W2:Y:S02]  /*6db0*/  LDG.E.64 R2, desc[UR36][R2.64] ;  /* 0x0000002402027981 */ /* 0x000ea4000c1e1b00 */
[----:B--2---:R-:W0:Y:S02]  /*6dc0*/  I2F.U64 R0, R2 ;  /* 0x0000000200007312 */ /* 0x004e240000301000 */
[----:B0-----:R-:W-:-:S04]  /*6dd0*/  F2FP.BF16.F32.PACK_AB R0, RZ, R0 ;  /* 0x00000000ff00723e */ /* 0x001fc800000010ff */
[----:B------:R-:W-:Y:S01]  /*6de0*/  PRMT R19, R0, 0x7610, R19 ;  /* 0x0000761000137816 */ /* 0x000fe20000000013 */
[----:B------:R-:W-:Y:S06]  /*6df0*/  BRA `(.L_x_117) ;  /* 0x0000000000107947 */ /* 0x000fec0003800000 */
.L_x_140:
[----:B------:R-:W2:Y:S02]  /*6e00*/  LDG.E R2, desc[UR36][R2.64] ;  /* 0x0000002402027981 */ /* 0x000ea4000c1e1900 */
[----:B--2---:R-:W-:-:S04]  /*6e10*/  I2FP.F32.U32 R0, R2 ;  /* 0x0000000200007245 */ /* 0x004fc80000201000 */
[----:B------:R-:W-:-:S04]  /*6e20*/  F2FP.BF16.F32.PACK_AB R0, RZ, R0 ;  /* 0x00000000ff00723e */ /* 0x000fc800000010ff */
[----:B------:R-:W-:-:S07]  /*6e30*/  PRMT R19, R0, 0x7610, R19 ;  /* 0x0000761000137816 */ /* 0x000fce0000000013 */
.L_x_117:
        /* <DEDUP_REMOVED lines=18> */
.L_x_148:
[----:B------:R-:W2:Y:S02]  /*6f60*/  LDG.E.U8 R2, desc[UR36][R2.64] ;  /* 0x0000002402027981 */ /* 0x000ea4000c1e1100 */
[----:B--2---:R-:W-:-:S04]  /*6f70*/  I2FP.F32.U32 R0, R2 ;  /* 0x0000000200007245 */ /* 0x004fc80000201000 */
[----:B------:R-:W-:Y:S01]  /*6f80*/  F2FP.BF16.F32.PACK_AB R0, RZ, R0 ;  /* 0x00000000ff00723e */ /* 0x000fe200000010ff */
[----:B------:R-:W-:Y:S06]  /*6f90*/  BRA `(.L_x_150) ;  /* 0x0000000c00847947 */ /* 0x000fec0003800000 */
.L_x_147:
        /* <DEDUP_REMOVED lines=10> */
.L_x_152:
[----:B------:R-:W2:Y:S02]  /*7040*/  LDG.E R2, desc[UR36][R2.64] ;  /* 0x0000002402027981 */ /* 0x000ea4000c1e1900 */
[----:B--2---:R-:W-:-:S04]  /*7050*/  I2FP.F32.S32 R0, R2 ;  /* 0x0000000200007245 */ /* 0x004fc80000201400 */
[----:B------:R-:W-:Y:S01]  /*7060*/  F2FP.BF16.F32.PACK_AB R0, RZ, R0 ;  /* 0x00000000ff00723e */ /* 0x000fe200000010ff */
[----:B------:R-:W-:Y:S06]  /*7070*/  BRA `(.L_x_150) ;  /* 0x0000000c004c7947 */ /* 0x000fec0003800000 */
.L_x_151:
[----:B------:R-:W2:Y:S02]  /*7080*/  LDG.E.U16 R2, desc[UR36][R2.64] ;  /* 0x0000002402027981 */ /* 0x000ea4000c1e1500 */
[----:B--2---:R-:W0:Y:S02]  /*7090*/  I2F.S16 R0, R2 ;  /* 0x0000000200007306 */ /* 0x004e240000101400 */
[----:B0-----:R-:W-:Y:S01]  /*70a0*/  F2FP.BF16.F32.PACK_AB R0, RZ, R0 ;  /* 0x00000000ff00723e */ /* 0x001fe200000010ff */
[----:B------:R-:W-:Y:S06]  /*70b0*/  BRA `(.L_x_150) ;  /* 0x0000000c003c7947 */ /* 0x000fec0003800000 */
.L_x_146:
        /* <DEDUP_REMOVED lines=9> */
.L_x_154:
[----:B------:R-:W2:Y:S02]  /*7150*/  LDG.E.U16 R0, desc[UR36][R2.64] ;  /* 0x0000002402007981 */ /* 0x000ea4000c1e1500 */
[----:B--2---:R-:W-:-:S05]  /*7160*/  HADD2.F32 R0, -RZ, R0.H0_H0 ;  /* 0x20000000ff007230 */ /* 0x004fca0000004100 */
[----:B------:R-:W-:Y:S01]  /*7170*/  F2FP.BF16.F32.PACK_AB R0, RZ, R0 ;  /* 0x00000000ff00723e */ /* 0x000fe200000010ff */
[----:B------:R-:W-:Y:S06]  /*7180*/  BRA `(.L_x_150) ;  /* 0x0000000c00087947 */ /* 0x000fec0003800000 */
.L_x_153:
        /* <DEDUP_REMOVED lines=9> */
.L_x_156:
[----:B------:R-:W2:Y:S02]  /*7220*/  LDG.E.U16 R2, desc[UR36][R2.64] ;  /* 0x0000002402027981 */ /* 0x000ea4000c1e1500 */
[----:B--2---:R-:W-:-:S05]  /*7230*/  HADD2.F32 R0, -RZ, R2.H0_H0 ;  /* 0x20000002ff007230 */ /* 0x004fca0000004100 */
[----:B------:R-:W-:Y:S01]  /*7240*/  F2FP.BF16.F32.PACK_AB R0, RZ, R0 ;  /* 0x00000000ff00723e */ /* 0x000fe200000010ff */
[----:B------:R-:W-:Y:S06]  /*7250*/  BRA `(.L_x_150) ;  /* 0x0000000800d47947 */ /* 0x000fec0003800000 */
.L_x_155:
        /* <DEDUP_REMOVED lines=8> */
.L_x_145:
        /* <DEDUP_REMOVED lines=13> */
.L_x_159:
        /* <DEDUP_REMOVED lines=8> */
.L_x_158:
        /* <DEDUP_REMOVED lines=16> */
[C---:B------:R-:W-:Y:S02]  /*7530*/  SHF.L.U32 R6, R4.reuse, R5, RZ ;  /* 0x0000000504067219 */ /* 0x040fe400000006ff */
[----:B------:R-:W-:Y:S02]  /*7540*/  IADD3 R5, PT, PT, R4, 0x1000000, RZ ;  /* 0x0100000004057810 */ /* 0x000fe40007ffe0ff */
        /* <DEDUP_REMOVED lines=9> */
.L_x_161:
        /* <DEDUP_REMOVED lines=11> */
[----:B------:R-:W-:Y:S01]  /*7690*/  F2FP.BF16.F32.PACK_AB R0, RZ, R0 ;  /* 0x00000000ff00723e */ /* 0x000fe200000010ff */
[----:B------:R-:W-:Y:S06]  /*76a0*/  BRA `(.L_x_150) ;  /* 0x0000000400c07947 */ /* 0x000fec0003800000 */
.L_x_160:
[----:B------:R0:W5:Y:S01]  /*76b0*/  LDG.E.U16 R0, desc[UR36][R2.64] ;  /* 0x0000002402007981 */ /* 0x000162000c1e1500 */
[----:B------:R-:W-:Y:S05]  /*76c0*/  BRA `(.L_x_150) ;  /* 0x0000000400b87947 */ /* 0x000fea0003800000 */
.L_x_157:
        /* <DEDUP_REMOVED lines=12> */
.L_x_164:
        /* <DEDUP_REMOVED lines=17> */
[----:B------:R-:W-:Y:S02]  /*78a0*/  IADD3 R5, PT, PT, R3, -0x1c, RZ ;  /* 0xffffffe403057810 */ /* 0x000fe40007ffe0ff */
[----:B------:R-:W-:Y:S02]  /*78b0*/  IADD3 R2, PT, PT, R2, 0x1d, -R3 ;  /* 0x0000001d02027810 */ /* 0x000fe40007ffe803 */
[----:B------:R-:W-:-:S04]  /*78c0*/  SHF.L.U32 R5, R0, R5, RZ ;  /* 0x0000000500057219 */ /* 0x000fc800000006ff */
[----:B------:R-:W-:-:S07]  /*78d0*/  LOP3.LUT R0, R5, 0x7, RZ, 0xc0, !PT ;  /* 0x0000000705007812 */ /* 0x000fce00078ec0ff */
.L_x_168:
[----:B------:R-:W-:Y:S05]  /*78e0*/  BSYNC.RECONVERGENT B1 ;  /* 0x0000000000017941 */ /* 0x000fea0003800200 */
.L_x_167:
[----:B------:R-:W-:Y:S01]  /*78f0*/  IMAD.SHL.U32 R0, R0, 0x100000, RZ ;  /* 0x0010000000007824 */ /* 0x000fe200078e00ff */
[----:B------:R-:W-:-:S04]  /*7900*/  LEA R2, R2, 0x3b800000, 0x17 ;  /* 0x3b80000002027811 */ /* 0x000fc800078eb8ff */
[----:B------:R-:W-:-:S07]  /*7910*/  LOP3.LUT R0, R2, R0, R7, 0xfe, !PT ;  /* 0x0000000002007212 */ /* 0x000fce00078efe07 */
.L_x_166:
[----:B------:R-:W-:Y:S05]  /*7920*/  BSYNC.RECONVERGENT B0 ;  /* 0x0000000000007941 */ /* 0x000fea0003800200 */
.L_x_165:
[----:B------:R-:W-:Y:S01]  /*7930*/  F2FP.BF16.F32.PACK_AB R0, RZ, R0 ;  /* 0x00000000ff00723e */ /* 0x000fe200000010ff */
[----:B------:R-:W-:Y:S06]  /*7940*/  BRA `(.L_x_150) ;  /* 0x0000000400187947 */ /* 0x000fec0003800000 */
.L_x_163:
        /* <DEDUP_REMOVED lines=21> */
.L_x_172:
[----:B------:R-:W-:Y:S05]  /*7aa0*/  BSYNC.RECONVERGENT B1 ;  /* 0x0000000000017941 */ /* 0x000fea0003800200 */
.L_x_171:
[----:B------:R-:W-:Y:S01]  /*7ab0*/  IMAD.SHL.U32 R0, R0, 0x200000, RZ ;  /* 0x0020000000007824 */ /* 0x000fe200078e00ff */
[----:B------:R-:W-:-:S04]  /*7ac0*/  LEA R2, R2, 0x37800000, 0x17 ;  /* 0x3780000002027811 */ /* 0x000fc800078eb8ff */
[----:B------:R-:W-:-:S07]  /*7ad0*/  LOP3.LUT R0, R2, R0, R7, 0xfe, !PT ;  /* 0x0000000002007212 */ /* 0x000fce00078efe07 */
.L_x_170:
[----:B------:R-:W-:Y:S05]  /*7ae0*/  BSYNC.RECONVERGENT B0 ;  /* 0x0000000000007941 */ /* 0x000fea0003800200 */
.L_x_169:
[----:B------:R-:W-:Y:S01]  /*7af0*/  F2FP.BF16.F32.PACK_AB R0, RZ, R0 ;  /* 0x00000000ff00723e */ /* 0x000fe200000010ff */
[----:B------:R-:W-:Y:S06]  /*7b00*/  BRA `(.L_x_150) ;  /* 0x0000000000a87947 */ /* 0x000fec0003800000 */
.L_x_162:
        /* <DEDUP_REMOVED lines=8> */
[----:B------:R-:W-:Y:S02]  /*7b90*/  MOV R0, 0x400000 ;  /* 0x0040000000007802 */ /* 0x000fe40000000f00 */
[----:B--2---:R-:W-:-:S13]  /*7ba0*/  ISETP.NE.AND P0, PT, R2, RZ, PT ;  /* 0x000000ff0200720c */ /* 0x004fda0003f05270 */
[----:B------:R-:W-:Y:S05]  /*7bb0*/  @!P0 BRA `(.L_x_176) ;  /* 0x00000000000c8947 */ /* 0x000fea0003800000 */
[----:B------:R-:W-:-:S13]  /*7bc0*/  ISETP.NE.AND P0, PT, R2, 0xff, PT ;  /* 0x000000ff0200780c */ /* 0x000fda0003f05270 */
[----:B------:R-:W-:Y:S02]  /*7bd0*/  @!P0 IMAD.MOV.U32 R0, RZ, RZ, 0x7f800001 ;  /* 0x7f800001ff008424 */ /* 0x000fe400078e00ff */
[----:B------:R-:W-:-:S07]  /*7be0*/  @P0 IMAD.SHL.U32 R0, R2, 0x800000, RZ ;  /* 0x0080000002000824 */ /* 0x000fce00078e00ff */
.L_x_176:
[----:B------:R-:W-:Y:S05]  /*7bf0*/  BSYNC.RECONVERGENT B0 ;  /* 0x0000000000007941 */ /* 0x000fea0003800200 */
.L_x_175:
[----:B------:R-:W-:Y:S01]  /*7c00*/  F2FP.BF16.F32.PACK_AB R0, RZ, R0 ;  /* 0x00000000ff00723e */ /* 0x000fe200000010ff */
[----:B------:R-:W-:Y:S06]  /*7c10*/  BRA `(.L_x_150) ;  /* 0x0000000000647947 */ /* 0x000fec0003800000 */
.L_x_149:
        /* <DEDUP_REMOVED lines=11> */
[----:B------:R-:W-:Y:S01]  /*7cd0*/  IMAD.U32 R7, RZ, RZ, UR7 ;  /* 0x00000007ff077e24 */ /* 0x000fe2000f8e00ff */
[----:B---3--:R-:W-:Y:S01]  /*7ce0*/  MOV R10, UR8 ;  /* 0x00000008000a7c02 */ /* 0x008fe20008000f00 */
[----:B------:R-:W-:-:S07]  /*7cf0*/  IMAD.U32 R11, RZ, RZ, UR9 ;  /* 0x00000009ff0b7e24 */ /* 0x000fce000f8e00ff */
[----:B------:R-:W-:-:S07]  /*7d00*/  LEPC R20, `(.L_x_177) ;  /* 0x000000001014794e */ /* 0x000fce0000000000 */
[----:B--2--5:R-:W-:Y:S05]  /*7d10*/  CALL.ABS.NOINC R2 ;  /* 0x0000000002007343 */ /* 0x024fea0003c00000 */
.L_x_177:
[----:B------:R-:W-:Y:S01]  /*7d20*/  PRMT R0, RZ, 0x7610, R0 ;  /* 0x00007610ff007816 */ /* 0x000fe20000000000 */
[----:B------:R-:W-:Y:S06]  /*7d30*/  BRA `(.L_x_150) ;  /* 0x00000000001c7947 */ /* 0x000fec0003800000 */
.L_x_174:
[----:B------:R-:W2:Y:S02]  /*7d40*/  LDG.E.64 R2, desc[UR36][R2.64] ;  /* 0x0000002402027981 */ /* 0x000ea4000c1e1b00 */
[----:B--2---:R-:W0:Y:S02]  /*7d50*/  I2F.U64 R0, R2 ;  /* 0x0000000200007312 */ /* 0x004e240000301000 */
[----:B0-----:R-:W-:Y:S01]  /*7d60*/  F2FP.BF16.F32.PACK_AB R0, RZ, R0 ;  /* 0x00000000ff00723e */ /* 0x001fe200000010ff */
[----:B------:R-:W-:Y:S06]  /*7d70*/  BRA `(.L_x_150) ;  /* 0x00000000000c7947 */ /* 0x000fec0003800000 */
.L_x_173:
[----:B------:R-:W2:Y:S02]  /*7d80*/  LDG.E R2, desc[UR36][R2.64] ;  /* 0x0000002402027981 */ /* 0x000ea4000c1e1900 */
[----:B--2---:R-:W-:-:S04]  /*7d90*/  I2FP.F32.U32 R0, R2 ;  /* 0x0000000200007245 */ /* 0x004fc80000201000 */
[----:B------:R-:W-:-:S07]  /*7da0*/  F2FP.BF16.F32.PACK_AB R0, RZ, R0 ;  /* 0x00000000ff00723e */ /* 0x000fce00000010ff */
.L_x_150:
[----:B-----5:R-:W-:Y:S01]  /*7db0*/  IMAD.U32 R0, R0, 0x10000, RZ ;  /* 0x0001000000007824 */ /* 0x020fe200078e00ff */
[----:B------:R-:W-:Y:S04]  /*7dc0*/  BSSY.RECONVERGENT B0, `(.L_x_178) ;  /* 0x000000c000007945 */ /* 0x000fe80003800200 */
[----:B------:R-:W-:-:S13]  /*7dd0*/  FSETP.GTU.FTZ.AND P0, PT, R0, -3, PT ;  /* 0xc04000000000780b */ /* 0x000fda0003f1c000 */
[----:B------:R-:W-:Y:S01]  /*7de0*/  @!P0 PRMT R5, RZ, 0x7610, R5 ;  /* 0x00007610ff058816 */ /* 0x000fe20000000005 */
[----:B------:R-:W-:Y:S06]  /*7df0*/  @!P0 BRA `(.L_x_179) ;  /* 0x0000000000208947 */ /* 0x000fec0003800000 */
[----:B------:R-:W-:Y:S01]  /*7e00*/  FSETP.GEU.FTZ.AND P0, PT, R0, 3, PT ;  /* 0x404000000000780b */ /* 0x000fe20003f1e000 */
[----:B------:R-:W-:-:S12]  /*7e10*/  IMAD.U32 R19, R19, 0x10000, RZ ;  /* 0x0001000013137824 */ /* 0x000fd800078e00ff */
[----:B0-----:R-:W-:Y:S02]  /*7e20*/  @!P0 MOV R3, 0x3eaaaaab ;  /* 0x3eaaaaab00038802 */ /* 0x001fe40000000f00 */
[----:B------:R-:W-:-:S03]  /*7e30*/  @P0 F2FP.BF16.F32.PACK_AB R5, RZ, R19 ;  /* 0x00000013ff05023e */ /* 0x000fc600000010ff */
[----:B------:R-:W-:-:S04]  /*7e40*/  @!P0 FFMA.FTZ R0, R0, R3, 0.5 ;  /* 0x3f00000000008423 */ /* 0x000fc80000010003 */
[----:B------:R-:W-:-:S05]  /*7e50*/  @!P0 FMUL.FTZ R0, R19, R0 ;  /* 0x0000000013008220 */ /* 0x000fca0000410000 */
[----:B------:R-:W-:-:S04]  /*7e60*/  @!P0 F2FP.BF16.F32.PACK_AB R0, RZ, R0 ;  /* 0x00000000ff00823e */ /* 0x000fc800000010ff */
[----:B------:R-:W-:-:S07]  /*7e70*/  @!P0 PRMT R5, R0, 0x7610, R5 ;  /* 0x0000761000058816 */ /* 0x000fce0000000005 */
.L_x_179:
[----:B------:R-:W-:Y:S05]  /*7e80*/  BSYNC.RECONVERGENT B0 ;  /* 0x0000000000007941 */ /* 0x000fea0003800200 */
.L_x_178:
        /* <DEDUP_REMOVED lines=18> */
.L_x_183:
[----:B------:R-:W-:-:S06]  /*7fb0*/  IMAD.U32 R5, R5, 0x10000, RZ ;  /* 0x0001000005057824 */ /* 0x000fcc00078e00ff */
[----:B------:R-:W0:Y:S02]  /*7fc0*/  F2I.S64.TRUNC R4, R5 ;  /* 0x0000000500047311 */ /* 0x000e24000020d900 */
[----:B0-----:R0:W-:Y:S01]  /*7fd0*/  STG.E.U8 desc[UR36][R2.64], R4 ;  /* 0x0000000402007986 */ /* 0x0011e2000c101124 */
[----:B------:R-:W-:Y:S05]  /*7fe0*/  BRA `(.L_x_185) ;  /* 0x0000000c006c7947 */ /* 0x000fea0003800000 */
.L_x_182:
        /* <DEDUP_REMOVED lines=10> */
.L_x_187:
[----:B------:R-:W-:-:S06]  /*8090*/  SHF.L.U32 R5, R5, 0x10, RZ ;  /* 0x0000001005057819 */ /* 0x000fcc00000006ff */
[----:B------:R-:W0:Y:S02]  /*80a0*/  F2I.FTZ.TRUNC.NTZ R5, R5 ;  /* 0x0000000500057305 */ /* 0x000e24000021f100 */
[----:B0-----:R0:W-:Y:S01]  /*80b0*/  STG.E desc[UR36][R2.64], R5 ;  /* 0x0000000502007986 */ /* 0x0011e2000c101924 */
[----:B------:R-:W-:Y:S05]  /*80c0*/  BRA `(.L_x_185) ;  /* 0x0000000c00347947 */ /* 0x000fea0003800000 */
.L_x_186:
[----:B------:R-:W-:-:S06]  /*80d0*/  IMAD.U32 R5, R5, 0x10000, RZ ;  /* 0x0001000005057824 */ /* 0x000fcc00078e00ff */
[----:B------:R-:W0:Y:S02]  /*80e0*/  F2I.FTZ.TRUNC.NTZ R5, R5 ;  /* 0x0000000500057305 */ /* 0x000e24000021f100 */
[----:B0-----:R0:W-:Y:S01]  /*80f0*/  STG.E.U16 desc[UR36][R2.64], R5 ;  /* 0x0000000502007986 */ /* 0x0011e2000c101524 */
[----:B------:R-:W-:Y:S05]  /*8100*/  BRA `(.L_x_185) ;  /* 0x0000000c00247947 */ /* 0x000fea0003800000 */
.L_x_181:
        /* <DEDUP_REMOVED lines=9> */
.L_x_189:
[----:B------:R-:W-:-:S05]  /*81a0*/  IMAD.U32 R0, R5, 0x10000, RZ ;  /* 0x0001000005007824 */ /* 0x000fca00078e00ff */
[----:B------:R-:W-:-:S05]  /*81b0*/  F2FP.F16.F32.PACK_AB R0, RZ, R0 ;  /* 0x00000000ff00723e */ /* 0x000fca00000000ff */
[----:B------:R0:W-:Y:S01]  /*81c0*/  STG.E.U16 desc[UR36][R2.64], R0 ;  /* 0x0000000002007986 */ /* 0x0001e2000c101524 */
[----:B------:R-:W-:Y:S05]  /*81d0*/  BRA `(.L_x_185) ;  /* 0x0000000800f07947 */ /* 0x000fea0003800000 */
.L_x_188:
        /* <DEDUP_REMOVED lines=10> */
.L_x_191:
[----:B------:R-:W-:-:S04]  /*8280*/  SHF.L.U32 R5, R5, 0x10, RZ ;  /* 0x0000001005057819 */ /* 0x000fc800000006ff */
[----:B------:R-:W-:-:S04]  /*8290*/  F2FP.F16.F32.PACK_AB R5, RZ, R5 ;  /* 0x00000005ff05723e */ /* 0x000fc800000000ff */
[----:B------:R-:W-:-:S05]  /*82a0*/  PRMT R5, R5, 0x5410, RZ ;  /* 0x0000541005057816 */ /* 0x000fca00000000ff */
[----:B------:R0:W-:Y:S01]  /*82b0*/  STG.E desc[UR36][R2.64], R5 ;  /* 0x0000000502007986 */ /* 0x0001e2000c101924 */
[----:B------:R-:W-:Y:S05]  /*82c0*/  BRA `(.L_x_185) ;  /* 0x0000000800b47947 */ /* 0x000fea0003800000 */
.L_x_190:
[----:B------:R-:W-:-:S04]  /*82d0*/  IMAD.U32 R4, R5, 0x10000, RZ ;  /* 0x0001000005047824 */ /* 0x000fc800078e00ff */
[----:B------:R-:W-:-:S06]  /*82e0*/  FMUL.FTZ R4, R4, 1 ;  /* 0x3f80000004047820 */ /* 0x000fcc0000410000 */
[----:B------:R-:W0:Y:S02]  /*82f0*/  F2F.F64.F32 R4, R4 ;  /* 0x0000000400047310 */ /* 0x000e240000201800 */
[----:B0-----:R0:W-:Y:S01]  /*8300*/  STG.E.64 desc[UR36][R2.64], R4 ;  /* 0x0000000402007986 */ /* 0x0011e2000c101b24 */
[----:B------:R-:W-:Y:S05]  /*8310*/  BRA `(.L_x_185) ;  /* 0x0000000800a07947 */ /* 0x000fea0003800000 */
.L_x_180:
[----:B------:R-:W-:-:S09]  /*8320*/  UISETP.GT.AND UP0, UPT, UR6, 0x18, UPT ;  /* 0x000000180600788c */ /* 0x000fd2000bf04270 */
[----:B------:R-:W-:Y:S05]  /*8330*/  BRA.U !UP0, `(.L_x_192) ;  /* 0x0000000508607547 */ /* 0x000fea000b800000 */
        /* <DEDUP_REMOVED lines=12> */
.L_x_195:
[----:B------:R-:W-:Y:S01]  /*8400*/  IMAD.U32 R5, R5, 0x10000, RZ ;  /* 0x0001000005057824 */ /* 0x000fe200078e00ff */
[----:B------:R-:W-:Y:S01]  /*8410*/  BSSY.RECONVERGENT B0, `(.L_x_196) ;  /* 0x0000013000007945 */ /* 0x000fe20003800200 */
[----:B------:R-:W-:-:S03]  /*8420*/  IMAD.MOV.U32 R0, RZ, RZ, 0x80 ;  /* 0x00000080ff007424 */ /* 0x000fc600078e00ff */
[----:B------:R-:W-:-:S04]  /*8430*/  LOP3.LUT R4, R5, 0x7fffffff, RZ, 0xc0, !PT ;  /* 0x7fffffff05047812 */ /* 0x000fc800078ec0ff */
[----:B------:R-:W-:-:S13]  /*8440*/  ISETP.GT.U32.AND P0, PT, R4, 0x437fffff, PT ;  /* 0x437fffff0400780c */ /* 0x000fda0003f04070 */
[----:B------:R-:W-:Y:S05]  /*8450*/  @P0 BRA `(.L_x_197) ;  /* 0x0000000000380947 */ /* 0x000fea0003800000 */
[----:B------:R-:W-:-:S13]  /*8460*/  ISETP.GE.U32.AND P0, PT, R4, 0x3c000000, PT ;  /* 0x3c0000000400780c */ /* 0x000fda0003f06070 */
[----:B------:R-:W-:-:S04]  /*8470*/  @P0 SHF.R.U32.HI R0, RZ, 0x14, R5 ;  /* 0x00000014ff000819 */ /* 0x000fc80000011605 */
[----:B------:R-:W-:-:S04]  /*8480*/  @P0 LOP3.LUT R0, R0, 0x1, RZ, 0xc0, !PT ;  /* 0x0000000100000812 */ /* 0x000fc800078ec0ff */
[----:B------:R-:W-:-:S04]  /*8490*/  @P0 IADD3 R0, PT, PT, R5, 0x487ffff, R0 ;  /* 0x0487ffff05000810 */ /* 0x000fc80007ffe000 */
[----:B------:R-:W-:-:S04]  /*84a0*/  @P0 SHF.R.U32.HI R0, RZ, 0x14, R0 ;  /* 0x00000014ff000819 */ /* 0x000fc80000011600 */
[----:B------:R-:W-:Y:S01]  /*84b0*/  @P0 LOP3.LUT R0, R0, 0xff, RZ, 0xc0, !PT ;  /* 0x000000ff00000812 */ /* 0x000fe200078ec0ff */
[----:B------:R-:W-:Y:S06]  /*84c0*/  @P0 BRA `(.L_x_198) ;  /* 0x0000000000140947 */ /* 0x000fec0003800000 */
[----:B------:R-:W-:-:S05]  /*84d0*/  FADD.FTZ R0, R4, 8192 ;  /* 0x4600000004007421 */ /* 0x000fca0000010000 */
[----:B------:R-:W-:Y:S02]  /*84e0*/  LOP3.LUT P0, R4, R0, 0xff, RZ, 0xc0, !PT ;  /* 0x000000ff00047812 */ /* 0x000fe4000780c0ff */
[----:B------:R-:W-:-:S11]  /*84f0*/  PRMT R0, RZ, 0x7610, R0 ;  /* 0x00007610ff007816 */ /* 0x000fd60000000000 */
[----:B------:R-:W-:Y:S05]  /*8500*/  @!P0 BRA `(.L_x_197) ;  /* 0x00000000000c8947 */ /* 0x000fea0003800000 */
[----:B------:R-:W-:-:S07]  /*8510*/  IMAD.MOV.U32 R0, RZ, RZ, R4 ;  /* 0x000000ffff007224 */ /* 0x000fce00078e0004 */
.L_x_198:
[----:B------:R-:W-:-:S04]  /*8520*/  SHF.R.U32.HI R5, RZ, 0x18, R5 ;  /* 0x00000018ff057819 */ /* 0x000fc80000011605 */
[----:B------:R-:W-:-:S07]  /*8530*/  LOP3.LUT R0, R0, 0x80, R5, 0xf8, !PT ;  /* 0x0000008000007812 */ /* 0x000fce00078ef805 */
.L_x_197:
[----:B------:R-:W-:Y:S05]  /*8540*/  BSYNC.RECONVERGENT B0 ;  /* 0x0000000000007941 */ /* 0x000fea0003800200 */
.L_x_196:
[----:B------:R0:W-:Y:S01]  /*8550*/  STG.E.U8 desc[UR36][R2.64], R0 ;  /* 0x0000000002007986 */ /* 0x0001e2000c101124 */
[----:B------:R-:W-:Y:S05]  /*8560*/  BRA `(.L_x_185) ;  /* 0x00000008000c7947 */ /* 0x000fea0003800000 */
.L_x_194:
[----:B------:R-:W-:Y:S01]  /*8570*/  SHF.L.U32 R5, R5, 0x10, RZ ;  /* 0x0000001005057819 */ /* 0x000fe200000006ff */
[----:B------:R-:W-:Y:S01]  /*8580*/  BSSY.RECONVERGENT B0, `(.L_x_199) ;  /* 0x0000013000007945 */ /* 0x000fe20003800200 */
[----:B------:R-:W-:Y:S02]  /*8590*/  IMAD.MOV.U32 R0, RZ, RZ, 0x80 ;  /* 0x00000080ff007424 */ /* 0x000fe400078e00ff */
        /* <DEDUP_REMOVED lines=15> */
.L_x_201:
[----:B------:R-:W-:-:S04]  /*8690*/  SHF.R.U32.HI R5, RZ, 0x18, R5 ;  /* 0x00000018ff057819 */ /* 0x000fc80000011605 */
[----:B------:R-:W-:-:S07]  /*86a0*/  LOP3.LUT R0, R0, 0x80, R5, 0xf8, !PT ;  /* 0x0000008000007812 */ /* 0x000fce00078ef805 */
.L_x_200:
[----:B------:R-:W-:Y:S05]  /*86b0*/  BSYNC.RECONVERGENT B0 ;  /* 0x0000000000007941 */ /* 0x000fea0003800200 */
.L_x_199:
[----:B------:R0:W-:Y:S01]  /*86c0*/  STG.E.U8 desc[UR36][R2.64], R0 ;  /* 0x0000000002007986 */ /* 0x0001e2000c101124 */
[----:B------:R-:W-:Y:S05]  /*86d0*/  BRA `(.L_x_185) ;  /* 0x0000000400b07947 */ /* 0x000fea0003800000 */
.L_x_193:
[----:B------:R-:W-:-:S09]  /*86e0*/  UISETP.NE.AND UP0, UPT, UR6, 0x1c, UPT ;  /* 0x0000001c0600788c */ /* 0x000fd2000bf05270 */
[----:B------:R-:W-:Y:S05]  /*86f0*/  BRA.U !UP0, `(.L_x_202) ;  /* 0x0000000108607547 */ /* 0x000fea000b800000 */
[----:B------:R-:W-:-:S09]  /*8700*/  UISETP.NE.AND UP0, UPT, UR6, 0x1d, UPT ;  /* 0x0000001d0600788c */ /* 0x000fd2000bf05270 */
[----:B------:R-:W-:Y:S05]  /*8710*/  BRA.U !UP0, `(.L_x_203) ;  /* 0x0000000108487547 */ /* 0x000fea000b800000 */
[----:B------:R-:W-:-:S09]  /*8720*/  UISETP.NE.AND UP0, UPT, UR6, 0x2c, UPT ;  /* 0x0000002c0600788c */ /* 0x000fd2000bf05270 */
[----:B------:R-:W-:Y:S05]  /*8730*/  BRA.U UP0, `(.L_x_184) ;  /* 0x0000000100bc7547 */ /* 0x000fea000b800000 */
[----:B------:R-:W-:-:S05]  /*8740*/  IMAD.U32 R5, R5, 0x10000, RZ ;  /* 0x0001000005057824 */ /* 0x000fca00078e00ff */
[----:B------:R-:W-:-:S04]  /*8750*/  SHF.R.U32.HI R6, RZ, 0x17, R5 ;  /* 0x00000017ff067819 */ /* 0x000fc80000011605 */
[----:B------:R-:W-:-:S04]  /*8760*/  LOP3.LUT R4, R6, 0xff, RZ, 0xc0, !PT ;  /* 0x000000ff06047812 */ /* 0x000fc800078ec0ff */
[----:B------:R-:W-:-:S13]  /*8770*/  ISETP.NE.AND P1, PT, R4, 0xff, PT ;  /* 0x000000ff0400780c */ /* 0x000fda0003f25270 */
[--C-:B------:R-:W-:Y:S02]  /*8780*/  @P1 SHF.R.U32.HI R0, RZ, 0x16, R5.reuse ;  /* 0x00000016ff001819 */ /* 0x100fe40000011605 */
[----:B------:R-:W-:Y:S01]  /*8790*/  @P1 LOP3.LUT P0, RZ, R4, 0x3fffff, R5, 0xf8, !PT ;  /* 0x003fffff04ff1812 */ /* 0x000fe2000780f805 */
[----:B------:R-:W-:Y:S01]  /*87a0*/  IMAD.MOV.U32 R5, RZ, RZ, 0xff ;  /* 0x000000ffff057424 */ /* 0x000fe200078e00ff */
[----:B------:R-:W-:-:S04]  /*87b0*/  @P1 LOP3.LUT R0, R0, 0x1, RZ, 0xc0, !PT ;  /* 0x0000000100001812 */ /* 0x000fc800078ec0ff */
[----:B------:R-:W-:Y:S01]  /*87c0*/  @P1 ISETP.EQ.U32.AND P2, PT, R0, 0x1, P0 ;  /* 0x000000010000180c */ /* 0x000fe20000742070 */
[----:B------:R-:W-:Y:S01]  /*87d0*/  @P1 VIADD R0, R6, 0x1 ;  /* 0x0000000106001836 */ /* 0x000fe20000000000 */
[----:B------:R-:W-:Y:S02]  /*87e0*/  PLOP3.LUT P0, PT, PT, PT, PT, 0x80, 0x8 ;  /* 0x000000000008781c */ /* 0x000fe40003f0f070 */
[----:B------:R-:W-:-:S13]  /*87f0*/  @P1 PLOP3.LUT P0, PT, P2, PT, PT, 0x80, 0x8 ;  /* 0x000000000008181c */ /* 0x000fda000170f070 */
[----:B------:R-:W-:-:S05]  /*8800*/  @!P0 IADD3 R0, PT, PT, R6, RZ, RZ ;  /* 0x000000ff06008210 */ /* 0x000fca0007ffe0ff */
[----:B------:R-:W-:-:S05]  /*8810*/  @P1 IMAD.MOV.U32 R5, RZ, RZ, R0 ;  /* 0x000000ffff051224 */ /* 0x000fca00078e0000 */
[----:B------:R0:W-:Y:S01]  /*8820*/  STG.E.U8 desc[UR36][R2.64], R5 ;  /* 0x0000000502007986 */ /* 0x0001e2000c101124 */
[----:B------:R-:W-:Y:S05]  /*8830*/  BRA `(.L_x_185) ;  /* 0x0000000400587947 */ /* 0x000fea0003800000 */
.L_x_203:
[----:B------:R-:W-:-:S06]  /*8840*/  IMAD.U32 R5, R5, 0x10000, RZ ;  /* 0x0001000005057824 */ /* 0x000fcc00078e00ff */
[----:B------:R-:W0:Y:S02]  /*8850*/  F2I.U64.TRUNC R4, R5 ;  /* 0x0000000500047311 */ /* 0x000e24000020d800 */
[----:B0-----:R0:W-:Y:S01]  /*8860*/  STG.E.64 desc[UR36][R2.64], R4 ;  /* 0x0000000402007986 */ /* 0x0011e2000c101b24 */
[----:B------:R-:W-:Y:S05]  /*8870*/  BRA `(.L_x_185) ;  /* 0x0000000400487947 */ /* 0x000fea0003800000 */
.L_x_202:
[----:B------:R-:W-:-:S06]  /*8880*/  IMAD.U32 R5, R5, 0x10000, RZ ;  /* 0x0001000005057824 */ /* 0x000fcc00078e00ff */
[----:B------:R-:W0:Y:S02]  /*8890*/  F2I.FTZ.U32.TRUNC.NTZ R5, R5 ;  /* 0x0000000500057305 */ /* 0x000e24000021f000 */
[----:B0-----:R0:W-:Y:S01]  /*88a0*/  STG.E desc[UR36][R2.64], R5 ;  /* 0x0000000502007986 */ /* 0x0011e2000c101924 */
[----:B------:R-:W-:Y:S05]  /*88b0*/  BRA `(.L_x_185) ;  /* 0x0000000400387947 */ /* 0x000fea0003800000 */
.L_x_192:
[----:B------:R-:W-:-:S09]  /*88c0*/  UISETP.GT.AND UP0, UPT, UR6, 0xe, UPT ;  /* 0x0000000e0600788c */ /* 0x000fd2000bf04270 */
[----:B------:R-:W-:Y:S05]  /*88d0*/  BRA.U UP0, `(.L_x_204) ;  /* 0x00000001003c7547 */ /* 0x000fea000b800000 */
[----:B------:R-:W-:-:S09]  /*88e0*/  UISETP.NE.AND UP0, UPT, UR6, 0xa, UPT ;  /* 0x0000000a0600788c */ /* 0x000fd2000bf05270 */
[----:B------:R-:W-:Y:S05]  /*88f0*/  BRA.U !UP0, `(.L_x_205) ;  /* 0x00000001081c7547 */ /* 0x000fea000b800000 */
[----:B------:R-:W-:-:S09]  /*8900*/  UISETP.NE.AND UP0, UPT, UR6, 0xb, UPT ;  /* 0x0000000b0600788c */ /* 0x000fd2000bf05270 */
[----:B------:R-:W-:Y:S05]  /*8910*/  BRA.U UP0, `(.L_x_184) ;  /* 0x0000000100447547 */ /* 0x000fea000b800000 */
[----:B------:R-:W-:-:S05]  /*8920*/  IMAD.U32 R5, R5, 0x10000, RZ ;  /* 0x0001000005057824 */ /* 0x000fca00078e00ff */
[----:B------:R-:W-:-:S04]  /*8930*/  FSETP.NEU.FTZ.AND P0, PT, R5, RZ, PT ;  /* 0x000000ff0500720b */ /* 0x000fc80003f1d000 */
[----:B------:R-:W-:-:S05]  /*8940*/  SEL R5, RZ, 0x1, !P0 ;  /* 0x00000001ff057807 */ /* 0x000fca0004000000 */
[----:B------:R1:W-:Y:S01]  /*8950*/  STG.E.U8 desc[UR36][R2.64], R5 ;  /* 0x0000000502007986 */ /* 0x0003e2000c101124 */
[----:B------:R-:W-:Y:S05]  /*8960*/  BRA `(.L_x_185) ;  /* 0x00000004000c7947 */ /* 0x000fea0003800000 */
.L_x_205:
[----:B------:R-:W-:Y:S01]  /*8970*/  IMAD.U32 R5, R5, 0x10000, RZ ;  /* 0x0001000005057824 */ /* 0x000fe200078e00ff */
[----:B------:R-:W-:-:S03]  /*8980*/  CS2R R6, SRZ ;  /* 0x0000000000067805 */ /* 0x000fc6000001ff00 */
[----:B------:R-:W-:-:S06]  /*8990*/  FMUL.FTZ R5, R5, 1 ;  /* 0x3f80000005057820 */ /* 0x000fcc0000410000 */
[----:B------:R-:W0:Y:S02]  /*89a0*/  F2F.F64.F32 R4, R5 ;  /* 0x0000000500047310 */ /* 0x000e240000201800 */
[----:B0-----:R0:W-:Y:S01]  /*89b0*/  STG.E.128 desc[UR36][R2.64], R4 ;  /* 0x0000000402007986 */ /* 0x0011e2000c101d24 */
[----:B------:R-:W-:Y:S05]  /*89c0*/  BRA `(.L_x_185) ;  /* 0x0000000000f47947 */ /* 0x000fea0003800000 */
.L_x_204:
[----:B------:R-:W-:-:S09]  /*89d0*/  UISETP.NE.AND UP0, UPT, UR6, 0xf, UPT ;  /* 0x0000000f0600788c */ /* 0x000fd2000bf05270 */
[----:B------:R-:W-:Y:S05]  /*89e0*/  BRA.U !UP0, `(.L_x_206) ;  /* 0x0000000108e87547 */ /* 0x000fea000b800000 */
[----:B------:R-:W-:-:S09]  /*89f0*/  UISETP.NE.AND UP0, UPT, UR6, 0x17, UPT ;  /* 0x000000170600788c */ /* 0x000fd2000bf05270 */
[----:B------:R-:W-:Y:S05]  /*8a00*/  BRA.U !UP0, `(.L_x_207) ;  /* 0x0000000108907547 */ /* 0x000fea000b800000 */
[----:B------:R-:W-:-:S09]  /*8a10*/  UISETP.NE.AND UP0, UPT, UR6, 0x18, UPT ;  /* 0x000000180600788c */ /* 0x000fd2000bf05270 */
[----:B------:R-:W-:Y:S05]  /*8a20*/  BRA.U !UP0, `(.L_x_208) ;  /* 0x0000000108447547 */ /* 0x000fea000b800000 */
.L_x_184:
[----:B------:R-:W-:Y:S01]  /*8a30*/  MOV R0, 0x0 ;  /* 0x0000000000007802 */ /* 0x000fe20000000f00 */
[----:B------:R-:W0:Y:S01]  /*8a40*/  LDCU.64 UR4, c[0x4][0x128] ;  /* 0x01002500ff0477ac */ /* 0x000e220008000a00 */
[----:B------:R-:W-:Y:S02]  /*8a50*/  HFMA2 R8, -RZ, RZ, 0, 6.020069122314453125e-06 ;  /* 0x00000065ff087431 */ /* 0x000fe400000001ff */
[----:B------:R-:W-:Y:S01]  /*8a60*/  IMAD.MOV.U32 R12, RZ, RZ, 0x1 ;  /* 0x00000001ff0c7424 */ /* 0x000fe200078e00ff */
[----:B------:R1:W2:Y:S01]  /*8a70*/  LDC.64 R2, c[0x4][R0] ;  /* 0x0100000000027b82 */ /* 0x0002a20000000a00 */
[----:B------:R-:W3:Y:S01]  /*8a80*/  LDCU.64 UR6, c[0x4][0x130] ;  /* 0x01002600ff0677ac */ /* 0x000ee20008000a00 */
[----:B------:R-:W-:Y:S01]  /*8a90*/  IMAD.MOV.U32 R13, RZ, RZ, RZ ;  /* 0x000000ffff0d7224 */ /* 0x000fe200078e00ff */
[----:B------:R-:W4:Y:S01]  /*8aa0*/  LDCU.64 UR8, c[0x4][0x40] ;  /* 0x01000800ff0877ac */ /* 0x000f220008000a00 */
[----:B0-----:R-:W-:Y:S01]  /*8ab0*/  MOV R4, UR4 ;  /* 0x0000000400047c02 */ /* 0x001fe20008000f00 */
[----:B------:R-:W-:-:S02]  /*8ac0*/  IMAD.U32 R5, RZ, RZ, UR5 ;  /* 0x00000005ff057e24 */ /* 0x000fc4000f8e00ff */
[----:B---3--:R-:W-:Y:S02]  /*8ad0*/  IMAD.U32 R6, RZ, RZ, UR6 ;  /* 0x00000006ff067e24 */ /* 0x008fe4000f8e00ff */
[----:B------:R-:W-:Y:S02]  /*8ae0*/  IMAD.U32 R7, RZ, RZ, UR7 ;  /* 0x00000007ff077e24 */ /* 0x000fe4000f8e00ff */
[----:B----4-:R-:W-:Y:S02]  /*8af0*/  IMAD.U32 R10, RZ, RZ, UR8 ;  /* 0x00000008ff0a7e24 */ /* 0x010fe4000f8e00ff */
[----:B-1----:R-:W-:-:S07]  /*8b00*/  IMAD.U32 R11, RZ, RZ, UR9 ;  /* 0x00000009ff0b7e24 */ /* 0x002fce000f8e00ff */
[----:B------:R-:W-:-:S07]  /*8b10*/  LEPC R20, `(.L_x_209) ;  /* 0x000000001014794e */ /* 0x000fce0000000000 */
[----:B--2---:R-:W-:Y:S05]  /*8b20*/  CALL.ABS.NOINC R2 ;  /* 0x0000000002007343 */ /* 0x004fea0003c00000 */
.L_x_209:
[----:B------:R-:W-:Y:S05]  /*8b30*/  BRA `(.L_x_185) ;  /* 0x0000000000987947 */ /* 0x000fea0003800000 */
.L_x_208:
[----:B------:R-:W-:Y:S01]  /*8b40*/  IMAD.U32 R7, R5, 0x10000, RZ ;  /* 0x0001000005077824 */ /* 0x000fe200078e00ff */
[----:B------:R-:W-:Y:S01]  /*8b50*/  BSSY.RECONVERGENT B0, `(.L_x_210) ;  /* 0x000000c000007945 */ /* 0x000fe20003800200 */
[----:B------:R-:W-:-:S03]  /*8b60*/  IMAD.MOV.U32 R0, RZ, RZ, 0x7f ;  /* 0x0000007fff007424 */ /* 0x000fc600078e00ff */
[----:B------:R-:W-:Y:S02]  /*8b70*/  LOP3.LUT R4, R7, 0x7fffffff, RZ, 0xc0, !PT ;  /* 0x7fffffff07047812 */ /* 0x000fe400078ec0ff */
[----:B------:R-:W-:Y:S02]  /*8b80*/  SHF.R.U32.HI R5, RZ, 0x18, R7 ;  /* 0x00000018ff057819 */ /* 0x000fe40000011607 */
[----:B------:R-:W-:-:S13]  /*8b90*/  ISETP.GT.U32.AND P0, PT, R4, 0x43efffff, PT ;  /* 0x43efffff0400780c */ /* 0x000fda0003f04070 */
[----:B------:R-:W-:Y:S05]  /*8ba0*/  @P0 BRA `(.L_x_211) ;  /* 0x0000000000180947 */ /* 0x000fea0003800000 */
[----:B------:R-:W-:-:S13]  /*8bb0*/  ISETP.GE.U32.AND P0, PT, R4, 0x3c800000, PT ;  /* 0x3c8000000400780c */ /* 0x000fda0003f06070 */
[----:B------:R-:W-:-:S04]  /*8bc0*/  @P0 SHF.R.U32.HI R0, RZ, 0x14, R7 ;  /* 0x00000014ff000819 */ /* 0x000fc80000011607 */
[----:B------:R-:W-:-:S04]  /*8bd0*/  @P0 LOP3.LUT R0, R0, 0x1, RZ, 0xc0, !PT ;  /* 0x0000000100000812 */ /* 0x000fc800078ec0ff */
[----:B------:R-:W-:-:S04]  /*8be0*/  @P0 IADD3 R0, PT, PT, R7, 0x407ffff, R0 ;  /* 0x0407ffff07000810 */ /* 0x000fc80007ffe000 */
[----:B------:R-:W-:Y:S01]  /*8bf0*/  @P0 SHF.R.U32.HI R0, RZ, 0x14, R0 ;  /* 0x00000014ff000819 */ /* 0x000fe20000011600 */
[----:B------:R-:W-:-:S07]  /*8c00*/  @!P0 FADD.FTZ R0, R4, 16384 ;  /* 0x4680000004008421 */ /* 0x000fce0000010000 */
.L_x_211:
[----:B------:R-:W-:Y:S05]  /*8c10*/  BSYNC.RECONVERGENT B0 ;  /* 0x0000000000007941 */ /* 0x000fea0003800200 */
.L_x_210:
[----:B------:R-:W-:-:S05]  /*8c20*/  LOP3.LUT R5, R0, 0x80, R5, 0xf8, !PT ;  /* 0x0000008000057812 */ /* 0x000fca00078ef805 */
[----:B------:R3:W-:Y:S01]  /*8c30*/  STG.E.U8 desc[UR36][R2.64], R5 ;  /* 0x0000000502007986 */ /* 0x0007e2000c101124 */
[----:B------:R-:W-:Y:S05]  /*8c40*/  BRA `(.L_x_185) ;  /* 0x0000000000547947 */ /* 0x000fea0003800000 */
.L_x_207:
[----:B------:R-:W-:Y:S01]  /*8c50*/  IMAD.U32 R5, R5, 0x10000, RZ ;  /* 0x0001000005057824 */ /* 0x000fe200078e00ff */
[----:B------:R-:W-:Y:S04]  /*8c60*/  BSSY.RECONVERGENT B0, `(.L_x_212) ;  /* 0x000000e000007945 */ /* 0x000fe80003800200 */
[----:B------:R-:W-:-:S04]  /*8c70*/  LOP3.LUT R4, R5, 0x7fffffff, RZ, 0xc0, !PT ;  /* 0x7fffffff05047812 */ /* 0x000fc800078ec0ff */
[----:B------:R-:W-:-:S13]  /*8c80*/  ISETP.GT.U32.AND P0, PT, R4, 0x477fffff, PT ;  /* 0x477fffff0400780c */ /* 0x000fda0003f04070 */
[----:B------:R-:W-:Y:S05]  /*8c90*/  @P0 BRA `(.L_x_213) ;  /* 0x00000000001c0947 */ /* 0x000fea0003800000 */
[----:B------:R-:W-:-:S13]  /*8ca0*/  ISETP.GE.U32.AND P0, PT, R4, 0x38800000, PT ;  /* 0x388000000400780c */ /* 0x000fda0003f06070 */
[----:B------:R-:W-:-:S04]  /*8cb0*/  @P0 SHF.R.U32.HI R0, RZ, 0x15, R5 ;  /* 0x00000015ff000819 */ /* 0x000fc80000011605 */
[----:B------:R-:W-:-:S04]  /*8cc0*/  @P0 LOP3.LUT R0, R0, 0x1, RZ, 0xc0, !PT ;  /* 0x0000000100000812 */ /* 0x000fc800078ec0ff */
[----:B------:R-:W-:-:S04]  /*8cd0*/  @P0 IADD3 R0, PT, PT, R5, 0x80fffff, R0 ;  /* 0x080fffff05000810 */ /* 0x000fc80007ffe000 */
[----:B------:R-:W-:Y:S01]  /*8ce0*/  @P0 SHF.R.U32.HI R0, RZ, 0x15, R0 ;  /* 0x00000015ff000819 */ /* 0x000fe20000011600 */
[----:B------:R-:W-:Y:S01]  /*8cf0*/  @!P0 FADD.FTZ R0, R4, 128 ;  /* 0x4300000004008421 */ /* 0x000fe20000010000 */
[----:B------:R-:W-:Y:S06]  /*8d00*/  BRA `(.L_x_214) ;  /* 0x00000000000c7947 */ /* 0x000fec0003800000 */
.L_x_213:
[----:B------:R-:W-:Y:S02]  /*8d10*/  ISETP.GT.U32.AND P0, PT, R4, 0x7f800000, PT ;  /* 0x7f8000000400780c */ /* 0x000fe40003f04070 */
[----:B------:R-:W-:-:S04]  /*8d20*/  MOV R0, 0x7f ;  /* 0x0000007f00007802 */ /* 0x000fc80000000f00 */
[----:B------:R-:W-:-:S07]  /*8d30*/  SEL R0, R0, 0x7c, P0 ;  /* 0x0000007c00007807 */ /* 0x000fce0000000000 */
.L_x_214:
[----:B------:R-:W-:Y:S05]  /*8d40*/  BSYNC.RECONVERGENT B0 ;  /* 0x0000000000007941 */ /* 0x000fea0003800200 */
.L_x_212:
[----:B------:R-:W-:-:S04]  /*8d50*/  SHF.R.U32.HI R5, RZ, 0x18, R5 ;  /* 0x00000018ff057819 */ /* 0x000fc80000011605 */
[----:B------:R-:W-:-:S05]  /*8d60*/  LOP3.LUT R5, R0, 0x80, R5, 0xf8, !PT ;  /* 0x0000008000057812 */ /* 0x000fca00078ef805 */
[----:B------:R2:W-:Y:S01]  /*8d70*/  STG.E.U8 desc[UR36][R2.64], R5 ;  /* 0x0000000502007986 */ /* 0x0005e2000c101124 */
[----:B------:R-:W-:Y:S05]  /*8d80*/  BRA `(.L_x_185) ;  /* 0x0000000000047947 */ /* 0x000fea0003800000 */
.L_x_206:
[----:B------:R4:W-:Y:S02]  /*8d90*/  STG.E.U16 desc[UR36][R2.64], R5 ;  /* 0x0000000502007986 */ /* 0x0009e4000c101524 */
.L_x_185:
[----:B------:R-:W-:-:S07]  /*8da0*/  VIADD R17, R17, 0x80 ;  /* 0x0000008011117836 */ /* 0x000fce0000000000 */
.L_x_110:
[----:B------:R-:W-:Y:S05]  /*8db0*/  BSYNC.RECONVERGENT B6 ;  /* 0x0000000000067941 */ /* 0x000fea0003800200 */
.L_x_109:
[----:B------:R-:W5:Y:S01]  /*8dc0*/  LDCU UR4, c[0x0][0x380] ;  /* 0x00007000ff0477ac */ /* 0x000f620008000800 */
[----:B------:R-:W-:Y:S01]  /*8dd0*/  BSSY.RECONVERGENT B6, `(.L_x_215) ;  /* 0x0000464000067945 */ /* 0x000fe20003800200 */
[----:B-----5:R-:W-:-:S13]  /*8de0*/  ISETP.GE.AND P0, PT, R17, UR4, PT ;  /* 0x0000000411007c0c */ /* 0x020fda000bf06270 */
[----:B------:R-:W-:Y:S05]  /*8df0*/  @P0 BRA `(.L_x_216) ;  /* 0x0000004400840947 */ /* 0x000fea0003800000 */
[----:B------:R-:W5:Y:S01]  /*8e00*/  LDCU UR4, c[0x0][0x388] ;  /* 0x00007100ff0477ac */ /* 0x000f620008000800 */
[----:B------:R-:W-:Y:S02]  /*8e10*/  IMAD.MOV.U32 R18, RZ, RZ, RZ ;  /* 0x000000ffff127224 */ /* 0x000fe400078e00ff */
        /* <DEDUP_REMOVED lines=11> */
[----:B------:R-:W-:-:S04]  /*8ed0*/  SHF.R.U32.HI R3, RZ, UR5, R2 ;  /* 0x00000005ff037c19 */ /* 0x000fc80008011602 */
[----:B------:R-:W-:-:S05]  /*8ee0*/  IADD3 R18, PT, PT, -R3, RZ, RZ ;  /* 0x000000ff03127210 */ /* 0x000fca0007ffe1ff */
        /* <DEDUP_REMOVED lines=333> */
[----:B------:R-:W-:-:S04]  /*a3c0*/  SHF.R.U32.HI R2, RZ, UR5, R2 ;  /* 0x00000005ff027c19 */ /* 0x000fc80008011602 */
[----:B------:R-:W-:-:S05]  /*a3d0*/  IADD3 R3, PT, PT, -R2, RZ, RZ ;  /* 0x000000ff02037210 */ /* 0x000fca0007ffe1ff */
[----:B-1----:R-:W-:-:S04]  /*a3e0*/  IMAD R5, R3, UR6, R5 ;  /* 0x0000000603057c24 */ /* 0x002fc8000f8e0205 */
[C---:B--2---:R-:W-:Y:S02]  /*a3f0*/  IMAD R16, R5.reuse, UR8, R16 ;  /* 0x0000000805107c24 */ /* 0x044fe4000f8e0210 */
[C---:B------:R-:W-:Y:S02]  /*a400*/  IMAD R0, R5.reuse, UR9, R0 ;  /* 0x0000000905007c24 */ /* 0x040fe4000f8e0200 */
[----:B0-----:R-:W-:-:S07]  /*a410*/  IMAD R18, R5, UR4, R18 ;  /* 0x0000000405127c24 */ /* 0x001fce000f8e0212 */
.L_x_217:
        /* <DEDUP_REMOVED lines=19> */
.L_x_221:
[----:B------:R-:W2:Y:S02]  /*a550*/  LDG.E.U8 R2, desc[UR36][R2.64] ;  /* 0x0000002402027981 */ /* 0x000ea4000c1e1100 */
[----:B--2---:R-:W-:-:S04]  /*a560*/  I2FP.F32.U32 R0, R2 ;  /* 0x0000000200007245 */ /* 0x004fc80000201000 */
[----:B------:R-:W-:-:S04]  /*a570*/  F2FP.BF16.F32.PACK_AB R0, RZ, R0 ;  /* 0x00000000ff00723e */ /* 0x000fc800000010ff */
[----:B------:R-:W-:Y:S01]  /*a580*/  PRMT R19, R0, 0x7610, R19 ;  /* 0x0000761000137816 */ /* 0x000fe20000000013 */
[----:B------:R-:W-:Y:S06]  /*a590*/  BRA `(.L_x_223) ;  /* 0x0000000c00c07947 */ /* 0x000fec0003800000 */
.L_x_220:
        /* <DEDUP_REMOVED lines=11> */
.L_x_225:
[----:B------:R-:W2:Y:S02]  /*a650*/  LDG.E R2, desc[UR36][R2.64] ;  /* 0x0000002402027981 */ /* 0x000ea4000c1e1900 */
[----:B--2---:R-:W-:-:S04]  /*a660*/  I2FP.F32.S32 R0, R2 ;  /* 0x0000000200007245 */ /* 0x004fc80000201400 */
[----:B------:R-:W-:-:S04]  /*a670*/  F2FP.BF16.F32.PACK_AB R0, RZ, R0 ;  /* 0x00000000ff00723e */ /* 0x000fc800000010ff */
[----:B------:R-:W-:Y:S01]  /*a680*/  PRMT R19, R0, 0x7610, R19 ;  /* 0x0000761000137816 */ /* 0x000fe20000000013 */
[----:B------:R-:W-:Y:S06]  /*a690*/  BRA `(.L_x_223) ;  /* 0x0000000c00807947 */ /* 0x000fec0003800000 */
.L_x_224:
[----:B------:R-:W2:Y:S02]  /*a6a0*/  LDG.E.U16 R2, desc[UR36][R2.64] ;  /* 0x0000002402027981 */ /* 0x000ea4000c1e1500 */
[----:B--2---:R-:W0:Y:S02]  /*a6b0*/  I2F.S16 R0, R2 ;  /* 0x0000000200007306 */ /* 0x004e240000101400 */
[----:B0-----:R-:W-:-:S04]  /*a6c0*/  F2FP.BF16.F32.PACK_AB R0, RZ, R0 ;  /* 0x00000000ff00723e */ /* 0x001fc800000010ff */
[----:B------:R-:W-:Y:S01]  /*a6d0*/  PRMT R19, R0, 0x7610, R19 ;  /* 0x0000761000137816 */ /* 0x000fe20000000013 */
[----:B------:R-:W-:Y:S06]  /*a6e0*/  BRA `(.L_x_223) ;  /* 0x0000000c006c7947 */ /* 0x000fec0003800000 */
.L_x_219:
        /* <DEDUP_REMOVED lines=9> */
.L_x_227:
[----:B------:R-:W2:Y:S02]  /*a780*/  LDG.E.U16 R0, desc[UR36][R2.64] ;  /* 0x0000002402007981 */ /* 0x000ea4000c1e1500 */
[----:B--2---:R-:W-:-:S05]  /*a790*/  HADD2.F32 R0, -RZ, R0.H0_H0 ;  /* 0x20000000ff007230 */ /* 0x004fca0000004100 */
[----:B------:R-:W-:-:S04]  /*a7a0*/  F2FP.BF16.F32.PACK_AB R0, RZ, R0 ;  /* 0x00000000ff00723e */ /* 0x000fc800000010ff */
[----:B------:R-:W-:Y:S01]  /*a7b0*/  PRMT R19, R0, 0x7610, R19 ;  /* 0x0000761000137816 */ /* 0x000fe20000000013 */
[----:B------:R-:W-:Y:S06]  /*a7c0*/  BRA `(.L_x_223) ;  /* 0x0000000c00347947 */ /* 0x000fec0003800000 */
.L_x_226:
        /* <DEDUP_REMOVED lines=9> */
.L_x_229:
[----:B------:R-:W2:Y:S02]  /*a860*/  LDG.E.U16 R2, desc[UR36][R2.64] ;  /* 0x0000002402027981 */ /* 0x000ea4000c1e1500 */
[----:B--2---:R-:W-:-:S05]  /*a870*/  HADD2.F32 R0, -RZ, R2.H0_H0 ;  /* 0x20000002ff007230 */ /* 0x004fca0000004100 */
[----:B------:R-:W-:-:S04]  /*a880*/  F2FP.BF16.F32.PACK_AB R0, RZ, R0 ;  /* 0x00000000ff00723e */ /* 0x000fc800000010ff */
[----:B------:R-:W-:Y:S01]  /*a890*/  PRMT R19, R0, 0x7610, R19 ;  /* 0x0000761000137816 */ /* 0x000fe20000000013 */
[----:B------:R-:W-:Y:S06]  /*a8a0*/  BRA `(.L_x_223) ;  /* 0x0000000800fc7947 */ /* 0x000fec0003800000 */
.L_x_228:
        /* <DEDUP_REMOVED lines=9> */
.L_x_218:
        /* <DEDUP_REMOVED lines=14> */
.L_x_232:
        /* <DEDUP_REMOVED lines=9> */
.L_x_231:
        /* <DEDUP_REMOVED lines=27> */
.L_x_234:
        /* <DEDUP_REMOVED lines=14> */
.L_x_233:
[----:B------:R0:W5:Y:S01]  /*ad40*/  LDG.E.U16 R19, desc[UR36][R2.64] ;  /* 0x0000002402137981 */ /* 0x000162000c1e1500 */
[----:B------:R-:W-:Y:S05]  /*ad50*/  BRA `(.L_x_223) ;  /* 0x0000000400d07947 */ /* 0x000fea0003800000 */
.L_x_230:
        /* <DEDUP_REMOVED lines=13> */
.L_x_237:
        /* <DEDUP_REMOVED lines=21> */
.L_x_241:
[----:B------:R-:W-:Y:S05]  /*af80*/  BSYNC.RECONVERGENT B1 ;  /* 0x0000000000017941 */ /* 0x000fea0003800200 */
.L_x_240:
[----:B------:R-:W-:Y:S01]  /*af90*/  IMAD.SHL.U32 R0, R0, 0x100000, RZ ;  /* 0x0010000000007824 */ /* 0x000fe200078e00ff */
[----:B------:R-:W-:-:S04]  /*afa0*/  LEA R2, R2, 0x3b800000, 0x17 ;  /* 0x3b80000002027811 */ /* 0x000fc800078eb8ff */
[----:B------:R-:W-:-:S07]  /*afb0*/  LOP3.LUT R0, R2, R0, R7, 0xfe, !PT ;  /* 0x0000000002007212 */ /* 0x000fce00078efe07 */
.L_x_239:
[----:B------:R-:W-:Y:S05]  /*afc0*/  BSYNC.RECONVERGENT B0 ;  /* 0x0000000000007941 */ /* 0x000fea0003800200 */
.L_x_238:
[----:B------:R-:W-:-:S04]  /*afd0*/  F2FP.BF16.F32.PACK_AB R0, RZ, R0 ;  /* 0x00000000ff00723e */ /* 0x000fc800000010ff */
[----:B------:R-:W-:Y:S01]  /*afe0*/  PRMT R19, R0, 0x7610, R19 ;  /* 0x0000761000137816 */ /* 0x000fe20000000013 */
[----:B------:R-:W-:Y:S06]  /*aff0*/  BRA `(.L_x_223) ;  /* 0x0000000400287947 */ /* 0x000fec0003800000 */
.L_x_236:
        /* <DEDUP_REMOVED lines=21> */
.L_x_245:
[----:B------:R-:W-:Y:S05]  /*b150*/  BSYNC.RECONVERGENT B1 ;  /* 0x0000000000017941 */ /* 0x000fea0003800200 */
.L_x_244:
[----:B------:R-:W-:Y:S01]  /*b160*/  IMAD.SHL.U32 R0, R0, 0x200000, RZ ;  /* 0x0020000000007824 */ /* 0x000fe200078e00ff */
[----:B------:R-:W-:-:S04]  /*b170*/  LEA R2, R2, 0x37800000, 0x17 ;  /* 0x3780000002027811 */ /* 0x000fc800078eb8ff */
[----:B------:R-:W-:-:S07]  /*b180*/  LOP3.LUT R0, R2, R0, R7, 0xfe, !PT ;  /* 0x0000000002007212 */ /* 0x000fce00078efe07 */
.L_x_243:
[----:B------:R-:W-:Y:S05]  /*b190*/  BSYNC.RECONVERGENT B0 ;  /* 0x0000000000007941 */ /* 0x000fea0003800200 */
.L_x_242:
[----:B------:R-:W-:-:S04]  /*b1a0*/  F2FP.BF16.F32.PACK_AB R0, RZ, R0 ;  /* 0x00000000ff00723e */ /* 0x000fc800000010ff */
[----:B------:R-:W-:Y:S01]  /*b1b0*/  PRMT R19, R0, 0x7610, R19 ;  /* 0x0000761000137816 */ /* 0x000fe20000000013 */
[----:B------:R-:W-:Y:S06]  /*b1c0*/  BRA `(.L_x_223) ;  /* 0x0000000000b47947 */ /* 0x000fec0003800000 */
.L_x_235:
        /* <DEDUP_REMOVED lines=14> */
.L_x_249:
[----:B------:R-:W-:Y:S05]  /*b2b0*/  BSYNC.RECONVERGENT B0 ;  /* 0x0000000000007941 */ /* 0x000fea0003800200 */
.L_x_248:
[----:B------:R-:W-:-:S04]  /*b2c0*/  F2FP.BF16.F32.PACK_AB R0, RZ, R0 ;  /* 0x00000000ff00723e */ /* 0x000fc800000010ff */
[----:B------:R-:W-:Y:S01]  /*b2d0*/  PRMT R19, R0, 0x7610, R19 ;  /* 0x0000761000137816 */ /* 0x000fe20000000013 */
[----:B------:R-:W-:Y:S06]  /*b2e0*/  BRA `(.L_x_223) ;  /* 0x00000000006c7947 */ /* 0x000fec0003800000 */
.L_x_222:
        /* <DEDUP_REMOVED lines=8> */
[----:B0-----:R-:W-:Y:S01]  /*b370*/  MOV R4, UR4 ;  /* 0x0000000400047c02 */ /* 0x001fe20008000f00 */
[----:B------:R-:W-:-:S02]  /*b380*/  IMAD.U32 R5, RZ, RZ, UR5 ;  /* 0x00000005ff057e24 */ /* 0x000fc4000f8e00ff */
[----:B-1----:R-:W-:Y:S02]  /*b390*/  IMAD.U32 R6, RZ, RZ, UR6 ;  /* 0x00000006ff067e24 */ /* 0x002fe4000f8e00ff */
[----:B------:R-:W-:Y:S02]  /*b3a0*/  IMAD.U32 R7, RZ, RZ, UR7 ;  /* 0x00000007ff077e24 */ /* 0x000fe4000f8e00ff */
[----:B---3--:R-:W-:Y:S02]  /*b3b0*/  IMAD.U32 R10, RZ, RZ, UR8 ;  /* 0x00000008ff0a7e24 */ /* 0x008fe4000f8e00ff */
[----:B------:R-:W-:-:S07]  /*b3c0*/  IMAD.U32 R11, RZ, RZ, UR9 ;  /* 0x00000009ff0b7e24 */ /* 0x000fce000f8e00ff */
[----:B------:R-:W-:-:S07]  /*b3d0*/  LEPC R20, `(.L_x_250) ;  /* 0x000000001014794e */ /* 0x000fce0000000000 */
[----:B--2---:R-:W-:Y:S05]  /*b3e0*/  CALL.ABS.NOINC R2 ;  /* 0x0000000002007343 */ /* 0x004fea0003c00000 */
.L_x_250:
[----:B------:R-:W-:Y:S01]  /*b3f0*/  PRMT R19, RZ, 0x7610, R19 ;  /* 0x00007610ff137816 */ /* 0x000fe20000000013 */
[----:B------:R-:W-:Y:S06]  /*b400*/  BRA `(.L_x_223) ;  /* 0x0000000000247947 */ /* 0x000fec0003800000 */
.L_x_247:
[----:B------:R-:W2:Y:S02]  /*b410*/  LDG.E.64 R2, desc[UR36][R2.64] ;  /* 0x0000002402027981 */ /* 0x000ea4000c1e1b00 */
[----:B--2---:R-:W0:Y:S02]  /*b420*/  I2F.U64 R0, R2 ;  /* 0x0000000200007312 */ /* 0x004e240000301000 */
[----:B0-----:R-:W-:-:S04]  /*b430*/  F2FP.BF16.F32.PACK_AB R0, RZ, R0 ;  /* 0x00000000ff00723e */ /* 0x001fc800000010ff */
[----:B------:R-:W-:Y:S01]  /*b440*/  PRMT R19, R0, 0x7610, R19 ;  /* 0x0000761000137816 */ /* 0x000fe20000000013 */
[----:B------:R-:W-:Y:S06]  /*b450*/  BRA `(.L_x_223) ;  /* 0x0000000000107947 */ /* 0x000fec0003800000 */
.L_x_246:
[----:B------:R-:W2:Y:S02]  /*b460*/  LDG.E R2, desc[UR36][R2.64] ;  /* 0x0000002402027981 */ /* 0x000ea4000c1e1900 */
[----:B--2---:R-:W-:-:S04]  /*b470*/  I2FP.F32.U32 R0, R2 ;  /* 0x0000000200007245 */ /* 0x004fc80000201000 */
[----:B------:R-:W-:-:S04]  /*b480*/  F2FP.BF16.F32.PACK_AB R0, RZ, R0 ;  /* 0x00000000ff00723e */ /* 0x000fc800000010ff */
[----:B------:R-:W-:-:S07]  /*b490*/  PRMT R19, R0, 0x7610, R19 ;  /* 0x0000761000137816 */ /* 0x000fce0000000013 */
.L_x_223:
        /* <DEDUP_REMOVED lines=18> */
.L_x_254:
[----:B------:R-:W2:Y:S02]  /*b5c0*/  LDG.E.U8 R2, desc[UR36][R2.64] ;  /* 0x0000002402027981 */ /* 0x000ea4000c1e1100 */
[----:B--2---:R-:W-:-:S04]  /*b5d0*/  I2FP.F32.U32 R0, R2 ;  /* 0x0000000200007245 */ /* 0x004fc80000201000 */
[----:B------:R-:W-:Y:S01]  /*b5e0*/  F2FP.BF16.F32.PACK_AB R0, RZ, R0 ;  /* 0x00000000ff00723e */ /* 0x000fe200000010ff */
[----:B------:R-:W-:Y:S06]  /*b5f0*/  BRA `(.L_x_256) ;  /* 0x0000000c00847947 */ /* 0x000fec0003800000 */
.L_x_253:
        /* <DEDUP_REMOVED lines=10> */
.L_x_258:
[----:B------:R-:W2:Y:S02]  /*b6a0*/  LDG.E R2, desc[UR36][R2.64] ;  /* 0x0000002402027981 */ /* 0x000ea4000c1e1900 */
[----:B--2---:R-:W-:-:S04]  /*b6b0*/  I2FP.F32.S32 R0, R2 ;  /* 0x0000000200007245 */ /* 0x004fc80000201400 */
[----:B------:R-:W-:Y:S01]  /*b6c0*/  F2FP.BF16.F32.PACK_AB R0, RZ, R0 ;  /* 0x00000000ff00723e */ /* 0x000fe200000010ff */
[----:B------:R-:W-:Y:S06]  /*b6d0*/  BRA `(.L_x_256) ;  /* 0x0000000c004c7947 */ /* 0x000fec0003800000 */
.L_x_257:
[----:B------:R-:W2:Y:S02]  /*b6e0*/  LDG.E.U16 R2, desc[UR36][R2.64] ;  /* 0x0000002402027981 */ /* 0x000ea4000c1e1500 */
[----:B--2---:R-:W0:Y:S02]  /*b6f0*/  I2F.S16 R0, R2 ;  /* 0x0000000200007306 */ /* 0x004e240000101400 */
[----:B0-----:R-:W-:Y:S01]  /*b700*/  F2FP.BF16.F32.PACK_AB R0, RZ, R0 ;  /* 0x00000000ff00723e */ /* 0x001fe200000010ff */
[----:B------:R-:W-:Y:S06]  /*b710*/  BRA `(.L_x_256) ;  /* 0x0000000c003c7947 */ /* 0x000fec0003800000 */
.L_x_252:
        /* <DEDUP_REMOVED lines=9> */
.L_x_260:
[----:B------:R-:W2:Y:S02]  /*b7b0*/  LDG.E.U16 R0, desc[UR36][R2.64] ;  /* 0x0000002402007981 */ /* 0x000ea4000c1e1500 */
[----:B--2---:R-:W-:-:S05]  /*b7c0*/  HADD2.F32 R0, -RZ, R0.H0_H0 ;  /* 0x20000000ff007230 */ /* 0x004fca0000004100 */
[----:B------:R-:W-:Y:S01]  /*b7d0*/  F2FP.BF16.F32.PACK_AB R0, RZ, R0 ;  /* 0x00000000ff00723e */ /* 0x000fe200000010ff */
[----:B------:R-:W-:Y:S06]  /*b7e0*/  BRA `(.L_x_256) ;  /* 0x0000000c00087947 */ /* 0x000fec0003800000 */
.L_x_259:
        /* <DEDUP_REMOVED lines=9> */
.L_x_262:
[----:B------:R-:W2:Y:S02]  /*b880*/  LDG.E.U16 R2, desc[UR36][R2.64] ;  /* 0x0000002402027981 */ /* 0x000ea4000c1e1500 */
[----:B--2---:R-:W-:-:S05]  /*b890*/  HADD2.F32 R0, -RZ, R2.H0_H0 ;  /* 0x20000002ff007230 */ /* 0x004fca0000004100 */
[----:B------:R-:W-:Y:S01]  /*b8a0*/  F2FP.BF16.F32.PACK_AB R0, RZ, R0 ;  /* 0x00000000ff00723e */ /* 0x000fe200000010ff */
[----:B------:R-:W-:Y:S06]  /*b8b0*/  BRA `(.L_x_256) ;  /* 0x0000000800d47947 */ /* 0x000fec0003800000 */
.L_x_261:
        /* <DEDUP_REMOVED lines=8> */
.L_x_251:
        /* <DEDUP_REMOVED lines=13> */
.L_x_265:
        /* <DEDUP_REMOVED lines=8> */
.L_x_264:
        /* <DEDUP_REMOVED lines=27> */
.L_x_267:
[----:B------:R-:W2:Y:S02]  /*bc40*/  LDG.E.U8 R2, desc[UR36][R2.64] ;  /* 0x0000002402027981 */ /* 0x000ea4000c1e1100 */
[C---:B--2---:R-:W-:Y:S01]  /*bc50*/  IMAD.SHL.U32 R0, R2.reuse, 0x2000000, RZ ;  /* 0x0200000002007824 */ /* 0x044fe200078e00ff */
[----:B------:R-:W-:-:S04]  /*bc60*/  SHF.L.U32 R5, R2, 0x8, RZ ;  /* 0x0000000802057819 */ /* 0x000fc800000006ff */
        /* <DEDUP_REMOVED lines=10> */
.L_x_266:
[----:B------:R0:W5:Y:S01]  /*bd10*/  LDG.E.U16 R0, desc[UR36][R2.64] ;  /* 0x0000002402007981 */ /* 0x000162000c1e1500 */
[----:B------:R-:W-:Y:S05]  /*bd20*/  BRA `(.L_x_256) ;  /* 0x0000000400b87947 */ /* 0x000fea0003800000 */
.L_x_263:
        /* <DEDUP_REMOVED lines=12> */
.L_x_270:
        /* <DEDUP_REMOVED lines=21> */
.L_x_274:
[----:B------:R-:W-:Y:S05]  /*bf40*/  BSYNC.RECONVERGENT B1 ;  /* 0x0000000000017941 */ /* 0x000fea0003800200 */
.L_x_273:
[----:B------:R-:W-:Y:S01]  /*bf50*/  IMAD.SHL.U32 R0, R0, 0x100000, RZ ;  /* 0x0010000000007824 */ /* 0x000fe200078e00ff */
[----:B------:R-:W-:-:S04]  /*bf60*/  LEA R2, R2, 0x3b800000, 0x17 ;  /* 0x3b80000002027811 */ /* 0x000fc800078eb8ff */
[----:B------:R-:W-:-:S07]  /*bf70*/  LOP3.LUT R0, R2, R0, R7, 0xfe, !PT ;  /* 0x0000000002007212 */ /* 0x000fce00078efe07 */
.L_x_272:
[----:B------:R-:W-:Y:S05]  /*bf80*/  BSYNC.RECONVERGENT B0 ;  /* 0x0000000000007941 */ /* 0x000fea0003800200 */
.L_x_271:
[----:B------:R-:W-:Y:S01]  /*bf90*/  F2FP.BF16.F32.PACK_AB R0, RZ, R0 ;  /* 0x00000000ff00723e */ /* 0x000fe200000010ff */
[----:B------:R-:W-:Y:S06]  /*bfa0*/  BRA `(.L_x_256) ;  /* 0x0000000400187947 */ /* 0x000fec0003800000 */
.L_x_269:
        /* <DEDUP_REMOVED lines=21> */
.L_x_278:
[----:B------:R-:W-:Y:S05]  /*c100*/  BSYNC.RECONVERGENT B1 ;  /* 0x0000000000017941 */ /* 0x000fea0003800200 */
.L_x_277:
[----:B------:R-:W-:Y:S01]  /*c110*/  IMAD.SHL.U32 R0, R0, 0x200000, RZ ;  /* 0x0020000000007824 */ /* 0x000fe200078e00ff */
[----:B------:R-:W-:-:S04]  /*c120*/  LEA R2, R2, 0x37800000, 0x17 ;  /* 0x3780000002027811 */ /* 0x000fc800078eb8ff */
[----:B------:R-:W-:-:S07]  /*c130*/  LOP3.LUT R0, R2, R0, R7, 0xfe, !PT ;  /* 0x0000000002007212 */ /* 0x000fce00078efe07 */
.L_x_276:
[----:B------:R-:W-:Y:S05]  /*c140*/  BSYNC.RECONVERGENT B0 ;  /* 0x0000000000007941 */ /* 0x000fea0003800200 */
.L_x_275:
[----:B------:R-:W-:Y:S01]  /*c150*/  F2FP.BF16.F32.PACK_AB R0, RZ, R0 ;  /* 0x00000000ff00723e */ /* 0x000fe200000010ff */
[----:B------:R-:W-:Y:S06]  /*c160*/  BRA `(.L_x_256) ;  /* 0x0000000000a87947 */ /* 0x000fec0003800000 */
.L_x_268:
        /* <DEDUP_REMOVED lines=14> */
.L_x_282:
[----:B------:R-:W-:Y:S05]  /*c250*/  BSYNC.RECONVERGENT B0 ;  /* 0x0000000000007941 */ /* 0x000fea0003800200 */
.L_x_281:
[----:B------:R-:W-:Y:S01]  /*c260*/  F2FP.BF16.F32.PACK_AB R0, RZ, R0 ;  /* 0x00000000ff00723e */ /* 0x000fe200000010ff */
[----:B------:R-:W-:Y:S06]  /*c270*/  BRA `(.L_x_256) ;  /* 0x0000000000647947 */ /* 0x000fec0003800000 */
.L_x_255:
        /* <DEDUP_REMOVED lines=16> */
.L_x_283:
[----:B------:R-:W-:Y:S01]  /*c380*/  PRMT R0, RZ, 0x7610, R0 ;  /* 0x00007610ff007816 */ /* 0x000fe20000000000 */
[----:B------:R-:W-:Y:S06]  /*c390*/  BRA `(.L_x_256) ;  /* 0x00000000001c7947 */ /* 0x000fec0003800000 */
.L_x_280:
[----:B------:R-:W2:Y:S02]  /*c3a0*/  LDG.E.64 R2, desc[UR36][R2.64] ;  /* 0x0000002402027981 */ /* 0x000ea4000c1e1b00 */
[----:B--2---:R-:W0:Y:S02]  /*c3b0*/  I2F.U64 R0, R2 ;  /* 0x0000000200007312 */ /* 0x004e240000301000 */
[----:B0-----:R-:W-:Y:S01]  /*c3c0*/  F2FP.BF16.F32.PACK_AB R0, RZ, R0 ;  /* 0x00000000ff00723e */ /* 0x001fe200000010ff */
[----:B------:R-:W-:Y:S06]  /*c3d0*/  BRA `(.L_x_256) ;  /* 0x00000000000c7947 */ /* 0x000fec0003800000 */
.L_x_279:
[----:B------:R-:W2:Y:S02]  /*c3e0*/  LDG.E R2, desc[UR36][R2.64] ;  /* 0x0000002402027981 */ /* 0x000ea4000c1e1900 */
[----:B--2---:R-:W-:-:S04]  /*c3f0*/  I2FP.F32.U32 R0, R2 ;  /* 0x0000000200007245 */ /* 0x004fc80000201000 */
[----:B------:R-:W-:-:S07]  /*c400*/  F2FP.BF16.F32.PACK_AB R0, RZ, R0 ;  /* 0x00000000ff00723e */ /* 0x000fce00000010ff */
.L_x_256:
        /* <DEDUP_REMOVED lines=13> */
.L_x_285:
[----:B------:R-:W-:Y:S05]  /*c4e0*/  BSYNC.RECONVERGENT B0 ;  /* 0x0000000000007941 */ /* 0x000fea0003800200 */
.L_x_284:
        /* <DEDUP_REMOVED lines=18> */
.L_x_289:
[----:B------:R-:W-:-:S06]  /*c610*/  IMAD.U32 R5, R5, 0x10000, RZ ;  /* 0x0001000005057824 */ /* 0x000fcc00078e00ff */
[----:B------:R-:W0:Y:S02]  /*c620*/  F2I.S64.TRUNC R4, R5 ;  /* 0x0000000500047311 */ /* 0x000e24000020d900 */
[----:B0-----:R0:W-:Y:S01]  /*c630*/  STG.E.U8 desc[UR36][R2.64], R4 ;  /* 0x0000000402007986 */ /* 0x0011e2000c101124 */
[----:B------:R-:W-:Y:S05]  /*c640*/  BRA `(.L_x_291) ;  /* 0x0000000c006c7947 */ /* 0x000fea0003800000 */
.L_x_288:
        /* <DEDUP_REMOVED lines=10> */
.L_x_293:
[----:B------:R-:W-:-:S06]  /*c6f0*/  SHF.L.U32 R5, R5, 0x10, RZ ;  /* 0x0000001005057819 */ /* 0x000fcc00000006ff */
[----:B------:R-:W0:Y:S02]  /*c700*/  F2I.FTZ.TRUNC.NTZ R5, R5 ;  /* 0x0000000500057305 */ /* 0x000e24000021f100 */
[----:B0-----:R0:W-:Y:S01]  /*c710*/  STG.E desc[UR36][R2.64], R5 ;  /* 0x0000000502007986 */ /* 0x0011e2000c101924 */
[----:B------:R-:W-:Y:S05]  /*c720*/  BRA `(.L_x_291) ;  /* 0x0000000c00347947 */ /* 0x000fea0003800000 */
.L_x_292:
[----:B------:R-:W-:-:S06]  /*c730*/  IMAD.U32 R5, R5, 0x10000, RZ ;  /* 0x0001000005057824 */ /* 0x000fcc00078e00ff */
[----:B------:R-:W0:Y:S02]  /*c740*/  F2I.FTZ.TRUNC.NTZ R5, R5 ;  /* 0x0000000500057305 */ /* 0x000e24000021f100 */
[----:B0-----:R0:W-:Y:S01]  /*c750*/  STG.E.U16 desc[UR36][R2.64], R5 ;  /* 0x0000000502007986 */ /* 0x0011e2000c101524 */
[----:B------:R-:W-:Y:S05]  /*c760*/  BRA `(.L_x_291) ;  /* 0x0000000c00247947 */ /* 0x000fea0003800000 */
.L_x_287:
        /* <DEDUP_REMOVED lines=9> */
.L_x_295:
[----:B------:R-:W-:-:S05]  /*c800*/  IMAD.U32 R0, R5, 0x10000, RZ ;  /* 0x0001000005007824 */ /* 0x000fca00078e00ff */
[----:B------:R-:W-:-:S05]  /*c810*/  F2FP.F16.F32.PACK_AB R0, RZ, R0 ;  /* 0x00000000ff00723e */ /* 0x000fca00000000ff */
[----:B------:R4:W-:Y:S01]  /*c820*/  STG.E.U16 desc[UR36][R2.64], R0 ;  /* 0x0000000002007986 */ /* 0x0009e2000c101524 */
[----:B------:R-:W-:Y:S05]  /*c830*/  BRA `(.L_x_291) ;  /* 0x0000000800f07947 */ /* 0x000fea0003800000 */
.L_x_294:
        /* <DEDUP_REMOVED lines=10> */
.L_x_297:
[----:B------:R-:W-:-:S04]  /*c8e0*/  SHF.L.U32 R5, R5, 0x10, RZ ;  /* 0x0000001005057819 */ /* 0x000fc800000006ff */
[----:B------:R-:W-:-:S04]  /*c8f0*/  F2FP.F16.F32.PACK_AB R5, RZ, R5 ;  /* 0x00000005ff05723e */ /* 0x000fc800000000ff */
[----:B------:R-:W-:-:S05]  /*c900*/  PRMT R5, R5, 0x5410, RZ ;  /* 0x0000541005057816 */ /* 0x000fca00000000ff */
[----:B------:R2:W-:Y:S01]  /*c910*/  STG.E desc[UR36][R2.64], R5 ;  /* 0x0000000502007986 */ /* 0x0005e2000c101924 */
[----:B------:R-:W-:Y:S05]  /*c920*/  BRA `(.L_x_291) ;  /* 0x0000000800b47947 */ /* 0x000fea0003800000 */
.L_x_296:
[----:B------:R-:W-:-:S04]  /*c930*/  IMAD.U32 R4, R5, 0x10000, RZ ;  /* 0x0001000005047824 */ /* 0x000fc800078e00ff */
[----:B------:R-:W-:-:S06]  /*c940*/  FMUL.FTZ R4, R4, 1 ;  /* 0x3f80000004047820 */ /* 0x000fcc0000410000 */
[----:B------:R-:W0:Y:S02]  /*c950*/  F2F.F64.F32 R4, R4 ;  /* 0x0000000400047310 */ /* 0x000e240000201800 */
[----:B0-----:R0:W-:Y:S01]  /*c960*/  STG.E.64 desc[UR36][R2.64], R4 ;  /* 0x0000000402007986 */ /* 0x0011e2000c101b24 */
[----:B------:R-:W-:Y:S05]  /*c970*/  BRA `(.L_x_291) ;  /* 0x0000000800a07947 */ /* 0x000fea0003800000 */
.L_x_286:
        /* <DEDUP_REMOVED lines=14> */
.L_x_301:
        /* <DEDUP_REMOVED lines=18> */
.L_x_304:
[----:B------:R-:W-:-:S04]  /*cb80*/  SHF.R.U32.HI R5, RZ, 0x18, R5 ;  /* 0x00000018ff057819 */ /* 0x000fc80000011605 */
[----:B------:R-:W-:-:S07]  /*cb90*/  LOP3.LUT R0, R0, 0x80, R5, 0xf8, !PT ;  /* 0x0000008000007812 */ /* 0x000fce00078ef805 */
.L_x_303:
[----:B------:R-:W-:Y:S05]  /*cba0*/  BSYNC.RECONVERGENT B0 ;  /* 0x0000000000007941 */ /* 0x000fea0003800200 */
.L_x_302:
[----:B------:R0:W-:Y:S01]  /*cbb0*/  STG.E.U8 desc[UR36][R2.64], R0 ;  /* 0x0000000002007986 */ /* 0x0001e2000c101124 */
[----:B------:R-:W-:Y:S05]  /*cbc0*/  BRA `(.L_x_291) ;  /* 0x00000008000c7947 */ /* 0x000fea0003800000 */
.L_x_300:
        /* <DEDUP_REMOVED lines=18> */
.L_x_307:
[----:B------:R-:W-:-:S04]  /*ccf0*/  SHF.R.U32.HI R5, RZ, 0x18, R5 ;  /* 0x00000018ff057819 */ /* 0x000fc80000011605 */
[----:B------:R-:W-:-:S07]  /*cd00*/  LOP3.LUT R0, R0, 0x80, R5, 0xf8, !PT ;  /* 0x0000008000007812 */ /* 0x000fce00078ef805 */
.L_x_306:
[----:B------:R-:W-:Y:S05]  /*cd10*/  BSYNC.RECONVERGENT B0 ;  /* 0x0000000000007941 */ /* 0x000fea0003800200 */
.L_x_305:
[----:B------:R0:W-:Y:S01]  /*cd20*/  STG.E.U8 desc[UR36][R2.64], R0 ;  /* 0x0000000002007986 */ /* 0x0001e2000c101124 */
[----:B------:R-:W-:Y:S05]  /*cd30*/  BRA `(.L_x_291) ;  /* 0x0000000400b07947 */ /* 0x000fea0003800000 */
.L_x_299:
        /* <DEDUP_REMOVED lines=22> */
.L_x_309:
[----:B------:R-:W-:-:S06]  /*cea0*/  IMAD.U32 R5, R5, 0x10000, RZ ;  /* 0x0001000005057824 */ /* 0x000fcc00078e00ff */
[----:B------:R-:W0:Y:S02]  /*ceb0*/  F2I.U64.TRUNC R4, R5 ;  /* 0x0000000500047311 */ /* 0x000e24000020d800 */
[----:B0-----:R0:W-:Y:S01]  /*cec0*/  STG.E.64 desc[UR36][R2.64], R4 ;  /* 0x0000000402007986 */ /* 0x0011e2000c101b24 */
[----:B------:R-:W-:Y:S05]  /*ced0*/  BRA `(.L_x_291) ;  /* 0x0000000400487947 */ /* 0x000fea0003800000 */
.L_x_308:
[----:B------:R-:W-:-:S06]  /*cee0*/  IMAD.U32 R5, R5, 0x10000, RZ ;  /* 0x0001000005057824 */ /* 0x000fcc00078e00ff */
[----:B------:R-:W0:Y:S02]  /*cef0*/  F2I.FTZ.U32.TRUNC.NTZ R5, R5 ;  /* 0x0000000500057305 */ /* 0x000e24000021f000 */
[----:B0-----:R0:W-:Y:S01]  /*cf00*/  STG.E desc[UR36][R2.64], R5 ;  /* 0x0000000502007986 */ /* 0x0011e2000c101924 */
[----:B------:R-:W-:Y:S05]  /*cf10*/  BRA `(.L_x_291) ;  /* 0x0000000400387947 */ /* 0x000fea0003800000 */
.L_x_298:
        /* <DEDUP_REMOVED lines=11> */
.L_x_311:
[----:B------:R-:W-:Y:S01]  /*cfd0*/  IMAD.U32 R5, R5, 0x10000, RZ ;  /* 0x0001000005057824 */ /* 0x000fe200078e00ff */
[----:B------:R-:W-:-:S03]  /*cfe0*/  CS2R R6, SRZ ;  /* 0x0000000000067805 */ /* 0x000fc6000001ff00 */
[----:B------:R-:W-:-:S06]  /*cff0*/  FMUL.FTZ R5, R5, 1 ;  /* 0x3f80000005057820 */ /* 0x000fcc0000410000 */
[----:B------:R-:W0:Y:S02]  /*d000*/  F2F.F64.F32 R4, R5 ;  /* 0x0000000500047310 */ /* 0x000e240000201800 */
[----:B0-----:R0:W-:Y:S01]  /*d010*/  STG.E.128 desc[UR36][R2.64], R4 ;  /* 0x0000000402007986 */ /* 0x0011e2000c101d24 */
[----:B------:R-:W-:Y:S05]  /*d020*/  BRA `(.L_x_291) ;  /* 0x0000000000f47947 */ /* 0x000fea0003800000 */
.L_x_310:
[----:B------:R-:W-:-:S09]  /*d030*/  UISETP.NE.AND UP0, UPT, UR6, 0xf, UPT ;  /* 0x0000000f0600788c */ /* 0x000fd2000bf05270 */
[----:B------:R-:W-:Y:S05]  /*d040*/  BRA.U !UP0, `(.L_x_312) ;  /* 0x0000000108e87547 */ /* 0x000fea000b800000 */
[----:B------:R-:W-:-:S09]  /*d050*/  UISETP.NE.AND UP0, UPT, UR6, 0x17, UPT ;  /* 0x000000170600788c */ /* 0x000fd2000bf05270 */
[----:B------:R-:W-:Y:S05]  /*d060*/  BRA.U !UP0, `(.L_x_313) ;  /* 0x0000000108907547 */ /* 0x000fea000b800000 */
[----:B------:R-:W-:-:S09]  /*d070*/  UISETP.NE.AND UP0, UPT, UR6, 0x18, UPT ;  /* 0x000000180600788c */ /* 0x000fd2000bf05270 */
[----:B------:R-:W-:Y:S05]  /*d080*/  BRA.U !UP0, `(.L_x_314) ;  /* 0x0000000108447547 */ /* 0x000fea000b800000 */
.L_x_290:
        /* <DEDUP_REMOVED lines=16> */
.L_x_315:
[----:B------:R-:W-:Y:S05]  /*d190*/  BRA `(.L_x_291) ;  /* 0x0000000000987947 */ /* 0x000fea0003800000 */
.L_x_314:
        /* <DEDUP_REMOVED lines=13> */
.L_x_317:
[----:B------:R-:W-:Y:S05]  /*d270*/  BSYNC.RECONVERGENT B0 ;  /* 0x0000000000007941 */ /* 0x000fea0003800200 */
.L_x_316:
[----:B------:R-:W-:-:S05]  /*d280*/  LOP3.LUT R5, R0, 0x80, R5, 0xf8, !PT ;  /* 0x0000008000057812 */ /* 0x000fca00078ef805 */
[----:B------:R0:W-:Y:S01]  /*d290*/  STG.E.U8 desc[UR36][R2.64], R5 ;  /* 0x0000000502007986 */ /* 0x0001e2000c101124 */
[----:B------:R-:W-:Y:S05]  /*d2a0*/  BRA `(.L_x_291) ;  /* 0x0000000000547947 */ /* 0x000fea0003800000 */
.L_x_313:
        /* <DEDUP_REMOVED lines=12> */
.L_x_319:
[----:B------:R-:W-:Y:S02]  /*d370*/  ISETP.GT.U32.AND P0, PT, R4, 0x7f800000, PT ;  /* 0x7f8000000400780c */ /* 0x000fe40003f04070 */
[----:B------:R-:W-:-:S04]  /*d380*/  MOV R0, 0x7f ;  /* 0x0000007f00007802 */ /* 0x000fc80000000f00 */
[----:B------:R-:W-:-:S07]  /*d390*/  SEL R0, R0, 0x7c, P0 ;  /* 0x0000007c00007807 */ /* 0x000fce0000000000 */
.L_x_320:
[----:B------:R-:W-:Y:S05]  /*d3a0*/  BSYNC.RECONVERGENT B0 ;  /* 0x0000000000007941 */ /* 0x000fea0003800200 */
.L_x_318:
[----:B------:R-:W-:-:S04]  /*d3b0*/  SHF.R.U32.HI R5, RZ, 0x18, R5 ;  /* 0x00000018ff057819 */ /* 0x000fc80000011605 */
[----:B------:R-:W-:-:S05]  /*d3c0*/  LOP3.LUT R5, R0, 0x80, R5, 0xf8, !PT ;  /* 0x0000008000057812 */ /* 0x000fca00078ef805 */
[----:B------:R0:W-:Y:S01]  /*d3d0*/  STG.E.U8 desc[UR36][R2.64], R5 ;  /* 0x0000000502007986 */ /* 0x0001e2000c101124 */
[----:B------:R-:W-:Y:S05]  /*d3e0*/  BRA `(.L_x_291) ;  /* 0x0000000000047947 */ /* 0x000fea0003800000 */
.L_x_312:
[----:B------:R0:W-:Y:S02]  /*d3f0*/  STG.E.U16 desc[UR36][R2.64], R5 ;  /* 0x0000000502007986 */ /* 0x0001e4000c101524 */
.L_x_291:
[----:B------:R-:W-:-:S07]  /*d400*/  VIADD R17, R17, 0x80 ;  /* 0x0000008011117836 */ /* 0x000fce0000000000 */
.L_x_216:
[----:B------:R-:W-:Y:S05]  /*d410*/  BSYNC.RECONVERGENT B6 ;  /* 0x0000000000067941 */ /* 0x000fea0003800200 */
.L_x_215:
[----:B------:R-:W5:Y:S02]  /*d420*/  LDCU UR4, c[0x0][0x380] ;  /* 0x00007000ff0477ac */ /* 0x000f640008000800 */
[----:B-----5:R-:W-:-:S13]  /*d430*/  ISETP.GE.AND P0, PT, R17, UR4, PT ;  /* 0x0000000411007c0c */ /* 0x020fda000bf06270 */
[----:B------:R-:W-:Y:S05]  /*d440*/  @P0 EXIT ;  /* 0x000000000000094d */ /* 0x000fea0003800000 */
[----:B------:R-:W5:Y:S01]  /*d450*/  LDCU UR4, c[0x0][0x388] ;  /* 0x00007100ff0477ac */ /* 0x000f620008000800 */
[----:B------:R-:W-:Y:S02]  /*d460*/  IMAD.MOV.U32 R18, RZ, RZ, RZ ;  /* 0x000000ffff127224 */ /* 0x000fe400078e00ff */
[----:B0---4-:R-:W-:Y:S02]  /*d470*/  IMAD.MOV.U32 R0, RZ, RZ, RZ ;  /* 0x000000ffff007224 */ /* 0x011fe400078e00ff */
[----:B------:R-:W-:Y:S01]  /*d480*/  IMAD.MOV.U32 R16, RZ, RZ, RZ ;  /* 0x000000ffff107224 */ /* 0x000fe200078e00ff */
[----:B-----5:R-:W-:-:S09]  /*d490*/  UISETP.NE.AND UP0, UPT, UR4, URZ, UPT ;  /* 0x000000ff0400728c */ /* 0x020fd2000bf05270 */
[----:B------:R-:W-:Y:S05]  /*d4a0*/  BRA.U !UP0, `(.L_x_321) ;  /* 0x0000001508707547 */ /* 0x000fea000b800000 */
[----:B------:R-:W1:Y:S01]  /*d4b0*/  LDCU.64 UR4, c[0x0][0x390] ;  /* 0x00007200ff0477ac */ /* 0x000e620008000a00 */
[----:B------:R-:W-:Y:S01]  /*d4c0*/  IMAD.MOV.U32 R16, RZ, RZ, RZ ;  /* 0x000000ffff107224 */ /* 0x000fe200078e00ff */
[----:B------:R-:W0:Y:S01]  /*d4d0*/  LDCU UR6, c[0x0][0x38c] ;  /* 0x00007180ff0677ac */ /* 0x000e220008000800 */
[----:B------:R-:W4:Y:S01]  /*d4e0*/  LDCU.64 UR8, c[0x0][0x4b8] ;  /* 0x00009700ff0877ac */ /* 0x000f220008000a00 */
[----:B------:R-:W-:Y:S01]  /*d4f0*/  UISETP.NE.AND UP0, UPT, UR39, URZ, UPT ;  /* 0x000000ff2700728c */ /* 0x000fe2000bf05270 */
[----:B-123--:R-:W-:Y:S01]  /*d500*/  IMAD.HI.U32 R2, R17, UR4, R16 ;  /* 0x0000000411027c27 */ /* 0x00efe2000f8e0010 */
[----:B------:R-:W1:Y:S04]  /*d510*/  LDCU UR4, c[0x0][0x4c0] ;  /* 0x00009800ff0477ac */ /* 0x000e680008000800 */
[----:B------:R-:W-:-:S04]  /*d520*/  SHF.R.U32.HI R3, RZ, UR5, R2 ;  /* 0x00000005ff037c19 */ /* 0x000fc80008011602 */
[----:B------:R-:W-:-:S05]  /*d530*/  IADD3 R0, PT, PT, -R3, RZ, RZ ;  /* 0x000000ff03007210 */ /* 0x000fca0007ffe1ff */
[----:B0-----:R-:W-:-:S04]  /*d540*/  IMAD R17, R0, UR6, R17 ;  /* 0x0000000600117c24 */ /* 0x001fc8000f8e0211 */
[C---:B----4-:R-:W-:Y:S02]  /*d550*/  IMAD R16, R17.reuse, UR8, RZ ;  /* 0x0000000811107c24 */ /* 0x050fe4000f8e02ff */
        /* <DEDUP_REMOVED lines=337> */
.L_x_321:
[----:B------:R-:W0:Y:S01]  /*ea70*/  LDCU.64 UR6, c[0x0][0x5e8] ;  /* 0x0000bd00ff0677ac */ /* 0x000e220008000a00 */
[----:B------:R-:W1:Y:S01]  /*ea80*/  LDCU.64 UR8, c[0x0][0x5f0] ;  /* 0x0000be00ff0877ac */ /* 0x000e620008000a00 */
[----:B------:R-:W-:-:S04]  /*ea90*/  UPRMT UR4, UR40, 0x7771, URZ ;  /* 0x0000777128047896 */ /* 0x000fc800080000ff */
[----:B------:R-:W-:Y:S01]  /*eaa0*/  UISETP.GT.AND UP0, UPT, UR4, 0x9, UPT ;  /* 0x000000090400788c */ /* 0x000fe2000bf04270 */
[----:B0-----:R-:W-:Y:S02]  /*eab0*/  IADD3 R16, P0, PT, R16, UR6, RZ ;  /* 0x0000000610107c10 */ /* 0x001fe4000ff1e0ff */
[----:B-123--:R-:W-:-:S03]  /*eac0*/  IADD3 R2, P1, PT, R0, UR8, RZ ;  /* 0x0000000800027c10 */ /* 0x00efc6000ff3e0ff */
[----:B------:R-:W-:Y:S02]  /*ead0*/  IMAD.X R17, RZ, RZ, UR7, P0 ;  /* 0x00000007ff117e24 */ /* 0x000fe400080e06ff */
[----:B------:R-:W-:Y:S01]  /*eae0*/  IMAD.X R3, RZ, RZ, UR9, P1 ;  /* 0x00000009ff037e24 */ /* 0x000fe200088e06ff */
[----:B------:R-:W-:Y:S07]  /*eaf0*/  BRA.U UP0, `(.L_x_322) ;  /* 0x0000000500307547 */ /* 0x000fee000b800000 */
        /* <DEDUP_REMOVED lines=13> */
.L_x_325:
[----:B------:R-:W2:Y:S02]  /*ebd0*/  LDG.E.U8 R2, desc[UR36][R2.64] ;  /* 0x0000002402027981 */ /* 0x000ea4000c1e1100 */
[----:B--2---:R-:W-:-:S04]  /*ebe0*/  I2FP.F32.U32 R0, R2 ;  /* 0x0000000200007245 */ /* 0x004fc80000201000 */
[----:B------:R-:W-:-:S04]  /*ebf0*/  F2FP.BF16.F32.PACK_AB R0, RZ, R0 ;  /* 0x00000000ff00723e */ /* 0x000fc800000010ff */
[----:B------:R-:W-:Y:S01]  /*ec00*/  PRMT R19, R0, 0x7610, R19 ;  /* 0x0000761000137816 */ /* 0x000fe20000000013 */
[----:B------:R-:W-:Y:S06]  /*ec10*/  BRA `(.L_x_327) ;  /* 0x0000000c00c07947 */ /* 0x000fec0003800000 */
.L_x_324:
        /* <DEDUP_REMOVED lines=11> */
.L_x_329:
[----:B------:R-:W2:Y:S02]  /*ecd0*/  LDG.E R2, desc[UR36][R2.64] ;  /* 0x0000002402027981 */ /* 0x000ea4000c1e1900 */
[----:B--2---:R-:W-:-:S04]  /*ece0*/  I2FP.F32.S32 R0, R2 ;  /* 0x0000000200007245 */ /* 0x004fc80000201400 */
[----:B------:R-:W-:-:S04]  /*ecf0*/  F2FP.BF16.F32.PACK_AB R0, RZ, R0 ;  /* 0x00000000ff00723e */ /* 0x000fc800000010ff */
[----:B------:R-:W-:Y:S01]  /*ed00*/  PRMT R19, R0, 0x7610, R19 ;  /* 0x0000761000137816 */ /* 0x000fe20000000013 */
[----:B------:R-:W-:Y:S06]  /*ed10*/  BRA `(.L_x_327) ;  /* 0x0000000c00807947 */ /* 0x000fec0003800000 */
.L_x_328:
[----:B------:R-:W2:Y:S02]  /*ed20*/  LDG.E.U16 R2, desc[UR36][R2.64] ;  /* 0x0000002402027981 */ /* 0x000ea4000c1e1500 */
[----:B--2---:R-:W0:Y:S02]  /*ed30*/  I2F.S16 R0, R2 ;  /* 0x0000000200007306 */ /* 0x004e240000101400 */
[----:B0-----:R-:W-:-:S04]  /*ed40*/  F2FP.BF16.F32.PACK_AB R0, RZ, R0 ;  /* 0x00000000ff00723e */ /* 0x001fc800000010ff */
[----:B------:R-:W-:Y:S01]  /*ed50*/  PRMT R19, R0, 0x7610, R19 ;  /* 0x0000761000137816 */ /* 0x000fe20000000013 */
[----:B------:R-:W-:Y:S06]  /*ed60*/  BRA `(.L_x_327) ;  /* 0x0000000c006c7947 */ /* 0x000fec0003800000 */
.L_x_323:
        /* <DEDUP_REMOVED lines=9> */
.L_x_331:
[----:B------:R-:W2:Y:S02]  /*ee00*/  LDG.E.U16 R0, desc[UR36][R2.64] ;  /* 0x0000002402007981 */ /* 0x000ea4000c1e1500 */
[----:B--2---:R-:W-:-:S05]  /*ee10*/  HADD2.F32 R0, -RZ, R0.H0_H0 ;  /* 0x20000000ff007230 */ /* 0x004fca0000004100 */
[----:B------:R-:W-:-:S04]  /*ee20*/  F2FP.BF16.F32.PACK_AB R0, RZ, R0 ;  /* 0x00000000ff00723e */ /* 0x000fc800000010ff */
[----:B------:R-:W-:Y:S01]  /*ee30*/  PRMT R19, R0, 0x7610, R19 ;  /* 0x0000761000137816 */ /* 0x000fe20000000013 */
[----:B------:R-:W-:Y:S06]  /*ee40*/  BRA `(.L_x_327) ;  /* 0x0000000c00347947 */ /* 0x000fec0003800000 */
.L_x_330:
        /* <DEDUP_REMOVED lines=9> */
.L_x_333:
[----:B------:R-:W2:Y:S02]  /*eee0*/  LDG.E.U16 R2, desc[UR36][R2.64] ;  /* 0x0000002402027981 */ /* 0x000ea4000c1e1500 */
[----:B--2---:R-:W-:-:S05]  /*eef0*/  HADD2.F32 R0, -RZ, R2.H0_H0 ;  /* 0x20000002ff007230 */ /* 0x004fca0000004100 */
[----:B------:R-:W-:-:S04]  /*ef00*/  F2FP.BF16.F32.PACK_AB R0, RZ, R0 ;  /* 0x00000000ff00723e */ /* 0x000fc800000010ff */
[----:B------:R-:W-:Y:S01]  /*ef10*/  PRMT R19, R0, 0x7610, R19 ;  /* 0x0000761000137816 */ /* 0x000fe20000000013 */
[----:B------:R-:W-:Y:S06]  /*ef20*/  BRA `(.L_x_327) ;  /* 0x0000000800fc7947 */ /* 0x000fec0003800000 */
.L_x_332:
        /* <DEDUP_REMOVED lines=9> */
.L_x_322:
        /* <DEDUP_REMOVED lines=14> */
.L_x_336:
        /* <DEDUP_REMOVED lines=9> */
.L_x_335:
        /* <DEDUP_REMOVED lines=13> */
[----:B------:R-:W-:-:S04]  /*f200*/  VIADDMNMX.U32 R5, R5, R6, 0x4, !PT ;  /* 0x0000000405057446 */ /* 0x000fc80007800006 */
[----:B------:R-:W-:-:S04]  /*f210*/  IADD3 R5, PT, PT, R5, -0x4, RZ ;  /* 0xfffffffc05057810 */ /* 0x000fc80007ffe0ff */
[C---:B------:R-:W-:Y:S01]  /*f220*/  SHF.L.U32 R6, R4.reuse, R5, RZ ;  /* 0x0000000504067219 */ /* 0x040fe200000006ff */
[----:B------:R-:W-:Y:S02]  /*f230*/  IMAD.SHL.U32 R7, R5, 0x800000, RZ ;  /* 0x0080000005077824 */ /* 0x000fe400078e00ff */
        /* <DEDUP_REMOVED lines=10> */
.L_x_338:
        /* <DEDUP_REMOVED lines=14> */
.L_x_337:
[----:B------:R0:W5:Y:S01]  /*f3c0*/  LDG.E.U16 R19, desc[UR36][R2.64] ;  /* 0x0000002402137981 */ /* 0x000162000c1e1500 */
[----:B------:R-:W-:Y:S05]  /*f3d0*/  BRA `(.L_x_327) ;  /* 0x0000000400d07947 */ /* 0x000fea0003800000 */
.L_x_334:
        /* <DEDUP_REMOVED lines=13> */
.L_x_341:
        /* <DEDUP_REMOVED lines=21> */
.L_x_345:
[----:B------:R-:W-:Y:S05]  /*f600*/  BSYNC.RECONVERGENT B1 ;  /* 0x0000000000017941 */ /* 0x000fea0003800200 */
.L_x_344:
[----:B------:R-:W-:Y:S01]  /*f610*/  IMAD.SHL.U32 R0, R0, 0x100000, RZ ;  /* 0x0010000000007824 */ /* 0x000fe200078e00ff */
[----:B------:R-:W-:-:S04]  /*f620*/  LEA R2, R2, 0x3b800000, 0x17 ;  /* 0x3b80000002027811 */ /* 0x000fc800078eb8ff */
[----:B------:R-:W-:-:S07]  /*f630*/  LOP3.LUT R0, R2, R0, R7, 0xfe, !PT ;  /* 0x0000000002007212 */ /* 0x000fce00078efe07 */
.L_x_343:
[----:B------:R-:W-:Y:S05]  /*f640*/  BSYNC.RECONVERGENT B0 ;  /* 0x0000000000007941 */ /* 0x000fea0003800200 */
.L_x_342:
[----:B------:R-:W-:-:S04]  /*f650*/  F2FP.BF16.F32.PACK_AB R0, RZ, R0 ;  /* 0x00000000ff00723e */ /* 0x000fc800000010ff */
[----:B------:R-:W-:Y:S01]  /*f660*/  PRMT R19, R0, 0x7610, R19 ;  /* 0x0000761000137816 */ /* 0x000fe20000000013 */
[----:B------:R-:W-:Y:S06]  /*f670*/  BRA `(.L_x_327) ;  /* 0x0000000400287947 */ /* 0x000fec0003800000 */
.L_x_340:
        /* <DEDUP_REMOVED lines=21> */
.L_x_349:
[----:B------:R-:W-:Y:S05]  /*f7d0*/  BSYNC.RECONVERGENT B1 ;  /* 0x0000000000017941 */ /* 0x000fea0003800200 */
.L_x_348:
[----:B------:R-:W-:Y:S01]  /*f7e0*/  IMAD.SHL.U32 R0, R0, 0x200000, RZ ;  /* 0x0020000000007824 */ /* 0x000fe200078e00ff */
[----:B------:R-:W-:-:S04]  /*f7f0*/  LEA R2, R2, 0x37800000, 0x17 ;  /* 0x3780000002027811 */ /* 0x000fc800078eb8ff */
[----:B------:R-:W-:-:S07]  /*f800*/  LOP3.LUT R0, R2, R0, R7, 0xfe, !PT ;  /* 0x0000000002007212 */ /* 0x000fce00078efe07 */
.L_x_347:
[----:B------:R-:W-:Y:S05]  /*f810*/  BSYNC.RECONVERGENT B0 ;  /* 0x0000000000007941 */ /* 0x000fea0003800200 */
.L_x_346:
[----:B------:R-:W-:-:S04]  /*f820*/  F2FP.BF16.F32.PACK_AB R0, RZ, R0 ;  /* 0x00000000ff00723e */ /* 0x000fc800000010ff */
[----:B------:R-:W-:Y:S01]  /*f830*/  PRMT R19, R0, 0x7610, R19 ;  /* 0x0000761000137816 */ /* 0x000fe20000000013 */
[----:B------:R-:W-:Y:S06]  /*f840*/  BRA `(.L_x_327) ;  /* 0x0000000000b47947 */ /* 0x000fec0003800000 */
.L_x_339:
        /* <DEDUP_REMOVED lines=12> */
[----:B------:R-:W-:Y:S01]  /*f910*/  @!P0 IMAD.MOV.U32 R0, RZ, RZ, 0x7f800001 ;  /* 0x7f800001ff008424 */ /* 0x000fe200078e00ff */
[----:B------:R-:W-:-:S07]  /*f920*/  @P0 SHF.L.U32 R0, R2, 0x17, RZ ;  /* 0x0000001702000819 */ /* 0x000fce00000006ff */
.L_x_353:
[----:B------:R-:W-:Y:S05]  /*f930*/  BSYNC.RECONVERGENT B0 ;  /* 0x0000000000007941 */ /* 0x000fea0003800200 */
.L_x_352:
[----:B------:R-:W-:-:S04]  /*f940*/  F2FP.BF16.F32.PACK_AB R0, RZ, R0 ;  /* 0x00000000ff00723e */ /* 0x000fc800000010ff */
[----:B------:R-:W-:Y:S01]  /*f950*/  PRMT R19, R0, 0x7610, R19 ;  /* 0x0000761000137816 */ /* 0x000fe20000000013 */
[----:B------:R-:W-:Y:S06]  /*f960*/  BRA `(.L_x_327) ;  /* 0x00000000006c7947 */ /* 0x000fec0003800000 */
.L_x_326:
        /* <DEDUP_REMOVED lines=12> */
[----:B---3--:R-:W-:Y:S01]  /*fa30*/  IMAD.U32 R10, RZ, RZ, UR8 ;  /* 0x00000008ff0a7e24 */ /* 0x008fe2000f8e00ff */
[----:B------:R-:W-:-:S07]  /*fa40*/  MOV R11, UR9 ;  /* 0x00000009000b7c02 */ /* 0x000fce0008000f00 */
[----:B------:R-:W-:-:S07]  /*fa50*/  LEPC R20, `(.L_x_354) ;  /* 0x000000001014794e */ /* 0x000fce0000000000 */
[----:B--2---:R-:W-:Y:S05]  /*fa60*/  CALL.ABS.NOINC R2 ;  /* 0x0000000002007343 */ /* 0x004fea0003c00000 */
.L_x_354:
[----:B------:R-:W-:Y:S01]  /*fa70*/  PRMT R19, RZ, 0x7610, R19 ;  /* 0x00007610ff137816 */ /* 0x000fe20000000013 */
[----:B------:R-:W-:Y:S06]  /*fa80*/  BRA `(.L_x_327) ;  /* 0x0000000000247947 */ /* 0x000fec0003800000 */
.L_x_351:
[----:B------:R-:W2:Y:S02]  /*fa90*/  LDG.E.64 R2, desc[UR36][R2.64] ;  /* 0x0000002402027981 */ /* 0x000ea4000c1e1b00 */
[----:B--2---:R-:W0:Y:S02]  /*faa0*/  I2F.U64 R0, R2 ;  /* 0x0000000200007312 */ /* 0x004e240000301000 */
[----:B0-----:R-:W-:-:S04]  /*fab0*/  F2FP.BF16.F32.PACK_AB R0, RZ, R0 ;  /* 0x00000000ff00723e */ /* 0x001fc800000010ff */
[----:B------:R-:W-:Y:S01]  /*fac0*/  PRMT R19, R0, 0x7610, R19 ;  /* 0x0000761000137816 */ /* 0x000fe20000000013 */
[----:B------:R-:W-:Y:S06]  /*fad0*/  BRA `(.L_x_327) ;  /* 0x0000000000107947 */ /* 0x000fec0003800000 */
.L_x_350:
[----:B------:R-:W2:Y:S02]  /*fae0*/  LDG.E R2, desc[UR36][R2.64] ;  /* 0x0000002402027981 */ /* 0x000ea4000c1e1900 */
[----:B--2---:R-:W-:-:S04]  /*faf0*/  I2FP.F32.U32 R0, R2 ;  /* 0x0000000200007245 */ /* 0x004fc80000201000 */
[----:B------:R-:W-:-:S04]  /*fb00*/  F2FP.BF16.F32.PACK_AB R0, RZ, R0 ;  /* 0x00000000ff00723e */ /* 0x000fc800000010ff */
[----:B------:R-:W-:-:S07]  /*fb10*/  PRMT R19, R0, 0x7610, R19 ;  /* 0x0000761000137816 */ /* 0x000fce0000000013 */
.L_x_327:
        /* <DEDUP_REMOVED lines=18> */
.L_x_358:
[----:B------:R-:W2:Y:S02]  /*fc40*/  LDG.E.U8 R2, desc[UR36][R2.64] ;  /* 0x0000002402027981 */ /* 0x000ea4000c1e1100 */
[----:B--2---:R-:W-:-:S04]  /*fc50*/  I2FP.F32.U32 R0, R2 ;  /* 0x0000000200007245 */ /* 0x004fc80000201000 */
[----:B------:R-:W-:Y:S01]  /*fc60*/  F2FP.BF16.F32.PACK_AB R0, RZ, R0 ;  /* 0x00000000ff00723e */ /* 0x000fe200000010ff */
[----:B------:R-:W-:Y:S06]  /*fc70*/  BRA `(.L_x_360) ;  /* 0x0000000c00847947 */ /* 0x000fec0003800000 */
.L_x_357:
        /* <DEDUP_REMOVED lines=10> */
.L_x_362:
[----:B------:R-:W2:Y:S02]  /*fd20*/  LDG.E R2, desc[UR36][R2.64] ;  /* 0x0000002402027981 */ /* 0x000ea4000c1e1900 */
[----:B--2---:R-:W-:-:S04]  /*fd30*/  I2FP.F32.S32 R0, R2 ;  /* 0x0000000200007245 */ /* 0x004fc80000201400 */
[----:B------:R-:W-:Y:S01]  /*fd40*/  F2FP.BF16.F32.PACK_AB R0, RZ, R0 ;  /* 0x00000000ff00723e */ /* 0x000fe200000010ff */
[----:B------:R-:W-:Y:S06]  /*fd50*/  BRA `(.L_x_360) ;  /* 0x0000000c004c7947 */ /* 0x000fec0003800000 */
.L_x_361:
[----:B------:R-:W2:Y:S02]  /*fd60*/  LDG.E.U16 R2, desc[UR36][R2.64] ;  /* 0x0000002402027981 */ /* 0x000ea4000c1e1500 */
[----:B--2---:R-:W0:Y:S02]  /*fd70*/  I2F.S16 R0, R2 ;  /* 0x0000000200007306 */ /* 0x004e240000101400 */
[----:B0-----:R-:W-:Y:S01]  /*fd80*/  F2FP.BF16.F32.PACK_AB R0, RZ, R0 ;  /* 0x00000000ff00723e */ /* 0x001fe200000010ff */
[----:B------:R-:W-:Y:S06]  /*fd90*/  BRA `(.L_x_360) ;  /* 0x0000000c003c7947 */ /* 0x000fec0003800000 */
.L_x_356:
        /* <DEDUP_REMOVED lines=9> */
.L_x_364:
[----:B------:R-:W2:Y:S02]  /*fe30*/  LDG.E.U16 R0, desc[UR36][R2.64] ;  /* 0x0000002402007981 */ /* 0x000ea4000c1e1500 */
[----:B--2---:R-:W-:-:S05]  /*fe40*/  HADD2.F32 R0, -RZ, R0.H0_H0 ;  /* 0x20000000ff007230 */ /* 0x004fca0000004100 */
[----:B------:R-:W-:Y:S01]  /*fe50*/  F2FP.BF16.F32.PACK_AB R0, RZ, R0 ;  /* 0x00000000ff00723e */ /* 0x000fe200000010ff */
[----:B------:R-:W-:Y:S06]  /*fe60*/  BRA `(.L_x_360) ;  /* 0x0000000c00087947 */ /* 0x000fec0003800000 */
.L_x_363:
        /* <DEDUP_REMOVED lines=9> */
.L_x_366:
[----:B------:R-:W2:Y:S02]  /*ff00*/  LDG.E.U16 R2, desc[UR36][R2.64] ;  /* 0x0000002402027981 */ /* 0x000ea4000c1e1500 */
[----:B--2---:R-:W-:-:S05]  /*ff10*/  HADD2.F32 R0, -RZ, R2.H0_H0 ;  /* 0x20000002ff007230 */ /* 0x004fca0000004100 */
[----:B------:R-:W-:Y:S01]  /*ff20*/  F2FP.BF16.F32.PACK_AB R0, RZ, R0 ;  /* 0x00000000ff00723e */ /* 0x000fe200000010ff */
[----:B------:R-:W-:Y:S06]  /*ff30*/  BRA `(.L_x_360) ;  /* 0x0000000800d47947 */ /* 0x000fec0003800000 */
.L_x_365:
        /* <DEDUP_REMOVED lines=8> */
.L_x_355:
        /* <DEDUP_REMOVED lines=13> */
.L_x_369:
        /* <DEDUP_REMOVED lines=8> */
.L_x_368:
        /* <DEDUP_REMOVED lines=27> */
.L_x_371:
[----:B------:R-:W2:Y:S02]  /*102c0*/  LDG.E.U8 R2, desc[UR36][R2.64] ;  /* 0x0000002402027981 */ /* 0x000ea4000c1e1100 */
[C---:B--2---:R-:W-:Y:S01]  /*102d0*/  SHF.L.U32 R0, R2.reuse, 0x19, RZ ;  /* 0x0000001902007819 */ /* 0x044fe200000006ff */
        /* <DEDUP_REMOVED lines=11> */
.L_x_370:
[----:B------:R0:W5:Y:S01]  /*10390*/  LDG.E.U16 R0, desc[UR36][R2.64] ;  /* 0x0000002402007981 */ /* 0x000162000c1e1500 */
[----:B------:R-:W-:Y:S05]  /*103a0*/  BRA `(.L_x_360) ;  /* 0x0000000400b87947 */ /* 0x000fea0003800000 */
.L_x_367:
        /* <DEDUP_REMOVED lines=12> */
.L_x_374:
        /* <DEDUP_REMOVED lines=21> */
.L_x_378:
[----:B------:R-:W-:Y:S05]  /*105c0*/  BSYNC.RECONVERGENT B1 ;  /* 0x0000000000017941 */ /* 0x000fea0003800200 */
.L_x_377:
[----:B------:R-:W-:Y:S02]  /*105d0*/  SHF.L.U32 R0, R0, 0x14, RZ ;  /* 0x0000001400007819 */ /* 0x000fe400000006ff */
[----:B------:R-:W-:-:S04]  /*105e0*/  LEA R2, R2, 0x3b800000, 0x17 ;  /* 0x3b80000002027811 */ /* 0x000fc800078eb8ff */
[----:B------:R-:W-:-:S07]  /*105f0*/  LOP3.LUT R0, R2, R0, R7, 0xfe, !PT ;  /* 0x0000000002007212 */ /* 0x000fce00078efe07 */
.L_x_376:
[----:B------:R-:W-:Y:S05]  /*10600*/  BSYNC.RECONVERGENT B0 ;  /* 0x0000000000007941 */ /* 0x000fea0003800200 */
.L_x_375:
[----:B------:R-:W-:Y:S01]  /*10610*/  F2FP.BF16.F32.PACK_AB R0, RZ, R0 ;  /* 0x00000000ff00723e */ /* 0x000fe200000010ff */
[----:B------:R-:W-:Y:S06]  /*10620*/  BRA `(.L_x_360) ;  /* 0x0000000400187947 */ /* 0x000fec0003800000 */
.L_x_373:
        /* <DEDUP_REMOVED lines=21> */
.L_x_382:
[----:B------:R-:W-:Y:S05]  /*10780*/  BSYNC.RECONVERGENT B1 ;  /* 0x0000000000017941 */ /* 0x000fea0003800200 */
.L_x_381:
[----:B------:R-:W-:Y:S01]  /*10790*/  IMAD.SHL.U32 R0, R0, 0x200000, RZ ;  /* 0x0020000000007824 */ /* 0x000fe200078e00ff */
[----:B------:R-:W-:-:S04]  /*107a0*/  LEA R2, R2, 0x37800000, 0x17 ;  /* 0x3780000002027811 */ /* 0x000fc800078eb8ff */
[----:B------:R-:W-:-:S07]  /*107b0*/  LOP3.LUT R0, R2, R0, R7, 0xfe, !PT ;  /* 0x0000000002007212 */ /* 0x000fce00078efe07 */
.L_x_380:
[----:B------:R-:W-:Y:S05]  /*107c0*/  BSYNC.RECONVERGENT B0 ;  /* 0x0000000000007941 */ /* 0x000fea0003800200 */
.L_x_379:
[----:B------:R-:W-:Y:S01]  /*107d0*/  F2FP.BF16.F32.PACK_AB R0, RZ, R0 ;  /* 0x00000000ff00723e */ /* 0x000fe200000010ff */
[----:B------:R-:W-:Y:S06]  /*107e0*/  BRA `(.L_x_360) ;  /* 0x0000000000a87947 */ /* 0x000fec0003800000 */
.L_x_372:
        /* <DEDUP_REMOVED lines=8> */
[----:B------:R-:W-:Y:S01]  /*10870*/  HFMA2 R0, -RZ, RZ, 3.814697265625e-06, 0 ;  /* 0x00400000ff007431 */ /* 0x000fe200000001ff */
[----:B--2---:R-:W-:-:S13]  /*10880*/  ISETP.NE.AND P0, PT, R2, RZ, PT ;  /* 0x000000ff0200720c */ /* 0x004fda0003f05270 */
[----:B------:R-:W-:Y:S05]  /*10890*/  @!P0 BRA `(.L_x_386) ;  /* 0x00000000000c8947 */ /* 0x000fea0003800000 */
[----:B------:R-:W-:-:S13]  /*108a0*/  ISETP.NE.AND P0, PT, R2, 0xff, PT ;  /* 0x000000ff0200780c */ /* 0x000fda0003f05270 */
[----:B------:R-:W-:Y:S02]  /*108b0*/  @!P0 IMAD.MOV.U32 R0, RZ, RZ, 0x7f800001 ;  /* 0x7f800001ff008424 */ /* 0x000fe400078e00ff */
[----:B------:R-:W-:-:S07]  /*108c0*/  @P0 IMAD.SHL.U32 R0, R2, 0x800000, RZ ;  /* 0x0080000002000824 */ /* 0x000fce00078e00ff */
.L_x_386:
[----:B------:R-:W-:Y:S05]  /*108d0*/  BSYNC.RECONVERGENT B0 ;  /* 0x0000000000007941 */ /* 0x000fea0003800200 */
.L_x_385:
[----:B------:R-:W-:Y:S01]  /*108e0*/  F2FP.BF16.F32.PACK_AB R0, RZ, R0 ;  /* 0x00000000ff00723e */ /* 0x000fe200000010ff */
[----:B------:R-:W-:Y:S06]  /*108f0*/  BRA `(.L_x_360) ;  /* 0x0000000000647947 */ /* 0x000fec0003800000 */
.L_x_359:
        /* <DEDUP_REMOVED lines=15> */
[----:B--2--5:R-:W-:Y:S05]  /*109f0*/  CALL.ABS.NOINC R2 ;  /* 0x0000000002007343 */ /* 0x024fea0003c00000 */
.L_x_387:
[----:B------:R-:W-:Y:S01]  /*10a00*/  PRMT R0, RZ, 0x7610, R0 ;  /* 0x00007610ff007816 */ /* 0x000fe20000000000 */
[----:B------:R-:W-:Y:S06]  /*10a10*/  BRA `(.L_x_360) ;  /* 0x00000000001c7947 */ /* 0x000fec0003800000 */
.L_x_384:
[----:B------:R-:W2:Y:S02]  /*10a20*/  LDG.E.64 R2, desc[UR36][R2.64] ;  /* 0x0000002402027981 */ /* 0x000ea4000c1e1b00 */
[----:B--2---:R-:W0:Y:S02]  /*10a30*/  I2F.U64 R0, R2 ;  /* 0x0000000200007312 */ /* 0x004e240000301000 */
[----:B0-----:R-:W-:Y:S01]  /*10a40*/  F2FP.BF16.F32.PACK_AB R0, RZ, R0 ;  /* 0x00000000ff00723e */ /* 0x001fe200000010ff */
[----:B------:R-:W-:Y:S06]  /*10a50*/  BRA `(.L_x_360) ;  /* 0x00000000000c7947 */ /* 0x000fec0003800000 */
.L_x_383:
[----:B------:R-:W2:Y:S02]  /*10a60*/  LDG.E R2, desc[UR36][R2.64] ;  /* 0x0000002402027981 */ /* 0x000ea4000c1e1900 */
[----:B--2---:R-:W-:-:S04]  /*10a70*/  I2FP.F32.U32 R0, R2 ;  /* 0x0000000200007245 */ /* 0x004fc80000201000 */
[----:B------:R-:W-:-:S07]  /*10a80*/  F2FP.BF16.F32.PACK_AB R0, RZ, R0 ;  /* 0x00000000ff00723e */ /* 0x000fce00000010ff */
.L_x_360:
[----:B-----5:R-:W-:Y:S01]  /*10a90*/  SHF.L.U32 R0, R0, 0x10, RZ ;  /* 0x0000001000007819 */ /* 0x020fe200000006ff */
[----:B------:R-:W-:Y:S03]  /*10aa0*/  BSSY.RECONVERGENT B0, `(.L_x_388) ;  /* 0x000000c000007945 */ /* 0x000fe60003800200 */
[----:B------:R-:W-:-:S13]  /*10ab0*/  FSETP.GTU.FTZ.AND P0, PT, R0, -3, PT ;  /* 0xc04000000000780b */ /* 0x000fda0003f1c000 */
[----:B0-----:R-:W-:Y:S01]  /*10ac0*/  @!P0 PRMT R3, RZ, 0x7610, R3 ;  /* 0x00007610ff038816 */ /* 0x001fe20000000003 */
[----:B------:R-:W-:Y:S06]  /*10ad0*/  @!P0 BRA `(.L_x_389) ;  /* 0x0000000000208947 */ /* 0x000fec0003800000 */
[----:B------:R-:W-:Y:S01]  /*10ae0*/  FSETP.GEU.FTZ.AND P0, PT, R0, 3, PT ;  /* 0x404000000000780b */ /* 0x000fe20003f1e000 */
[----:B------:R-:W-:-:S12]  /*10af0*/  IMAD.U32 R19, R19, 0x10000, RZ ;  /* 0x0001000013137824 */ /* 0x000fd800078e00ff */
[----:B------:R-:W-:-:S04]  /*10b00*/  @!P0 IMAD.MOV.U32 R3, RZ, RZ, 0x3eaaaaab ;  /* 0x3eaaaaabff038424 */ /* 0x000fc800078e00ff */
[----:B------:R-:W-:Y:S01]  /*10b10*/  @!P0 FFMA.FTZ R0, R0, R3, 0.5 ;  /* 0x3f00000000008423 */ /* 0x000fe20000010003 */
[----:B------:R-:W-:-:S03]  /*10b20*/  @P0 F2FP.BF16.F32.PACK_AB R3, RZ, R19 ;  /* 0x00000013ff03023e */ /* 0x000fc600000010ff */
[----:B------:R-:W-:-:S05]  /*10b30*/  @!P0 FMUL.FTZ R0, R19, R0 ;  /* 0x0000000013008220 */ /* 0x000fca0000410000 */
[----:B------:R-:W-:-:S04]  /*10b40*/  @!P0 F2FP.BF16.F32.PACK_AB R0, RZ, R0 ;  /* 0x00000000ff00823e */ /* 0x000fc800000010ff */
[----:B------:R-:W-:-:S07]  /*10b50*/  @!P0 PRMT R3, R0, 0x7610, R3 ;  /* 0x0000761000038816 */ /* 0x000fce0000000003 */
.L_x_389:
[----:B------:R-:W-:Y:S05]  /*10b60*/  BSYNC.RECONVERGENT B0 ;  /* 0x0000000000007941 */ /* 0x000fea0003800200 */
.L_x_388:
[----:B------:R-:W-:-:S04]  /*10b70*/  ULOP3.LUT UR4, UR40, 0xff, URZ, 0xc0, !UPT ;  /* 0x000000ff28047892 */ /* 0x000fc8000f8ec0ff */
[----:B------:R-:W-:-:S09]  /*10b80*/  UISETP.GT.AND UP0, UPT, UR4, 0x9, UPT ;  /* 0x000000090400788c */ /* 0x000fd2000bf04270 */
        /* <DEDUP_REMOVED lines=11> */
[----:B0-----:R-:W-:Y:S01]  /*10c40*/  STG.E.U8 desc[UR36][R16.64], R3 ;  /* 0x0000000310007986 */ /* 0x001fe2000c101124 */
[----:B------:R-:W-:Y:S05]  /*10c50*/  EXIT ;  /* 0x000000000000794d */ /* 0x000fea0003800000 */
.L_x_393:
[----:B------:R-:W-:-:S06]  /*10c60*/  IMAD.U32 R3, R3, 0x10000, RZ ;  /* 0x0001000003037824 */ /* 0x000fcc00078e00ff */
[----:B------:R-:W0:Y:S02]  /*10c70*/  F2I.S64.TRUNC R2, R3 ;  /* 0x0000000300027311 */ /* 0x000e24000020d900 */
[----:B0-----:R-:W-:Y:S01]  /*10c80*/  STG.E.U8 desc[UR36][R16.64], R2 ;  /* 0x0000000210007986 */ /* 0x001fe2000c101124 */
[----:B------:R-:W-:Y:S05]  /*10c90*/  EXIT ;  /* 0x000000000000794d */ /* 0x000fea0003800000 */
.L_x_392:
        /* <DEDUP_REMOVED lines=8> */
[----:B0-----:R-:W-:Y:S01]  /*10d20*/  STG.E.64 desc[UR36][R16.64], R2 ;  /* 0x0000000210007986 */ /* 0x001fe2000c101b24 */
[----:B------:R-:W-:Y:S05]  /*10d30*/  EXIT ;  /* 0x000000000000794d */ /* 0x000fea0003800000 */
.L_x_396:
[----:B------:R-:W-:-:S06]  /*10d40*/  SHF.L.U32 R3, R3, 0x10, RZ ;  /* 0x0000001003037819 */ /* 0x000fcc00000006ff */
[----:B------:R-:W0:Y:S02]  /*10d50*/  F2I.FTZ.TRUNC.NTZ R3, R3 ;  /* 0x0000000300037305 */ /* 0x000e24000021f100 */
[----:B0-----:R-:W-:Y:S01]  /*10d60*/  STG.E desc[UR36][R16.64], R3 ;  /* 0x0000000310007986 */ /* 0x001fe2000c101924 */
[----:B------:R-:W-:Y:S05]  /*10d70*/  EXIT ;  /* 0x000000000000794d */ /* 0x000fea0003800000 */
.L_x_395:
[----:B------:R-:W-:-:S06]  /*10d80*/  IMAD.U32 R3, R3, 0x10000, RZ ;  /* 0x0001000003037824 */ /* 0x000fcc00078e00ff */
[----:B------:R-:W0:Y:S02]  /*10d90*/  F2I.FTZ.TRUNC.NTZ R3, R3 ;  /* 0x0000000300037305 */ /* 0x000e24000021f100 */
[----:B0-----:R-:W-:Y:S01]  /*10da0*/  STG.E.U16 desc[UR36][R16.64], R3 ;  /* 0x0000000310007986 */ /* 0x001fe2000c101524 */
[----:B------:R-:W-:Y:S05]  /*10db0*/  EXIT ;  /* 0x000000000000794d */ /* 0x000fea0003800000 */
.L_x_391:
[----:B------:R-:W-:-:S09]  /*10dc0*/  UISETP.GT.AND UP0, UPT, UR4, 0x6, UPT ;  /* 0x000000060400788c */ /* 0x000fd2000bf04270 */
[----:B------:R-:W-:Y:S05]  /*10dd0*/  BRA.U UP0, `(.L_x_397) ;  /* 0x00000001002c7547 */ /* 0x000fea000b800000 */
[----:B------:R-:W-:-:S09]  /*10de0*/  UISETP.NE.AND UP0, UPT, UR4, 0x5, UPT ;  /* 0x000000050400788c */ /* 0x000fd2000bf05270 */
[----:B------:R-:W-:Y:S05]  /*10df0*/  BRA.U !UP0, `(.L_x_398) ;  /* 0x0000000108147547 */ /* 0x000fea000b800000 */
[----:B------:R-:W-:-:S09]  /*10e00*/  UISETP.NE.AND UP0, UPT, UR4, 0x6, UPT ;  /* 0x000000060400788c */ /* 0x000fd2000bf05270 */
[----:B------:R-:W-:Y:S05]  /*10e10*/  BRA.U UP0, `(.L_x_394) ;  /* 0x0000000900307547 */ /* 0x000fea000b800000 */
[----:B------:R-:W-:-:S05]  /*10e20*/  IMAD.U32 R3, R3, 0x10000, RZ ;  /* 0x0001000003037824 */ /* 0x000fca00078e00ff */
[----:B------:R-:W-:Y:S01]  /*10e30*/  STG.E desc[UR36][R16.64], R3 ;  /* 0x0000000310007986 */ /* 0x000fe2000c101924 */
[----:B------:R-:W-:Y:S05]  /*10e40*/  EXIT ;  /* 0x000000000000794d */ /* 0x000fea0003800000 */
.L_x_398:
[----:B------:R-:W-:-:S05]  /*10e50*/  IMAD.U32 R0, R3, 0x10000, RZ ;  /* 0x0001000003007824 */ /* 0x000fca00078e00ff */
[----:B------:R-:W-:-:S05]  /*10e60*/  F2FP.F16.F32.PACK_AB R0, RZ, R0 ;  /* 0x00000000ff00723e */ /* 0x000fca00000000ff */
[----:B------:R-:W-:Y:S01]  /*10e70*/  STG.E.U16 desc[UR36][R16.64], R0 ;  /* 0x0000000010007986 */ /* 0x000fe2000c101524 */
[----:B------:R-:W-:Y:S05]  /*10e80*/  EXIT ;  /* 0x000000000000794d */ /* 0x000fea0003800000 */
.L_x_397:
        /* <DEDUP_REMOVED lines=8> */
[----:B------:R-:W-:Y:S01]  /*10f10*/  STG.E.64 desc[UR36][R16.64], R2 ;  /* 0x0000000210007986 */ /* 0x000fe2000c101b24 */
[----:B------:R-:W-:Y:S05]  /*10f20*/  EXIT ;  /* 0x000000000000794d */ /* 0x000fea0003800000 */
.L_x_400:
[----:B------:R-:W-:-:S04]  /*10f30*/  SHF.L.U32 R3, R3, 0x10, RZ ;  /* 0x0000001003037819 */ /* 0x000fc800000006ff */
[----:B------:R-:W-:-:S04]  /*10f40*/  F2FP.F16.F32.PACK_AB R3, RZ, R3 ;  /* 0x00000003ff03723e */ /* 0x000fc800000000ff */
[----:B------:R-:W-:-:S05]  /*10f50*/  PRMT R3, R3, 0x5410, RZ ;  /* 0x0000541003037816 */ /* 0x000fca00000000ff */
[----:B------:R-:W-:Y:S01]  /*10f60*/  STG.E desc[UR36][R16.64], R3 ;  /* 0x0000000310007986 */ /* 0x000fe2000c101924 */
[----:B------:R-:W-:Y:S05]  /*10f70*/  EXIT ;  /* 0x000000000000794d */ /* 0x000fea0003800000 */
.L_x_399:
[----:B------:R-:W-:-:S04]  /*10f80*/  IMAD.U32 R2, R3, 0x10000, RZ ;  /* 0x0001000003027824 */ /* 0x000fc800078e00ff */
[----:B------:R-:W-:-:S06]  /*10f90*/  FMUL.FTZ R2, R2, 1 ;  /* 0x3f80000002027820 */ /* 0x000fcc0000410000 */
[----:B------:R-:W0:Y:S02]  /*10fa0*/  F2F.F64.F32 R2, R2 ;  /* 0x0000000200027310 */ /* 0x000e240000201800 */
[----:B0-----:R-:W-:Y:S01]  /*10fb0*/  STG.E.64 desc[UR36][R16.64], R2 ;  /* 0x0000000210007986 */ /* 0x001fe2000c101b24 */
[----:B------:R-:W-:Y:S05]  /*10fc0*/  EXIT ;  /* 0x000000000000794d */ /* 0x000fea0003800000 */
.L_x_390:
        /* <DEDUP_REMOVED lines=12> */
[----:B0-----:R-:W-:Y:S01]  /*11090*/  STG.E.U16 desc[UR36][R16.64], R3 ;  /* 0x0000000310007986 */ /* 0x001fe2000c101524 */
[----:B------:R-:W-:Y:S05]  /*110a0*/  EXIT ;  /* 0x000000000000794d */ /* 0x000fea0003800000 */
.L_x_404:
        /* <DEDUP_REMOVED lines=13> */
[----:B------:R-:W-:Y:S01]  /*11180*/  FADD.FTZ R0, R2, 8192 ;  /* 0x4600000002007421 */ /* 0x000fe20000010000 */
[----:B------:R-:W-:-:S04]  /*11190*/  PRMT R8, RZ, 0x7610, R8 ;  /* 0x00007610ff087816 */ /* 0x000fc80000000008 */
[----:B------:R-:W-:-:S13]  /*111a0*/  LOP3.LUT P0, R0, R0, 0xff, RZ, 0xc0, !PT ;  /* 0x000000ff00007812 */ /* 0x000fda000780c0ff */
[----:B------:R-:W-:Y:S05]  /*111b0*/  @!P0 BRA `(.L_x_406) ;  /* 0x00000000000c8947 */ /* 0x000fea0003800000 */
.L_x_407:
[----:B------:R-:W-:-:S04]  /*111c0*/  SHF.R.U32.HI R3, RZ, 0x18, R3 ;  /* 0x00000018ff037819 */ /* 0x000fc80000011603 */
[----:B------:R-:W-:-:S04]  /*111d0*/  LOP3.LUT R0, R0, 0x80, R3, 0xf8, !PT ;  /* 0x0000008000007812 */ /* 0x000fc800078ef803 */
[----:B------:R-:W-:-:S07]  /*111e0*/  PRMT R8, R0, 0x7610, R8 ;  /* 0x0000761000087816 */ /* 0x000fce0000000008 */
.L_x_406:
[----:B------:R-:W-:Y:S05]  /*111f0*/  BSYNC.RECONVERGENT B0 ;  /* 0x0000000000007941 */ /* 0x000fea0003800200 */
.L_x_405:
[----:B------:R-:W-:Y:S01]  /*11200*/  STG.E.U8 desc[UR36][R16.64], R8 ;  /* 0x0000000810007986 */ /* 0x000fe2000c101124 */
[----:B------:R-:W-:Y:S05]  /*11210*/  EXIT ;  /* 0x000000000000794d */ /* 0x000fea0003800000 */
.L_x_403:
[----:B------:R-:W-:Y:S01]  /*11220*/  IMAD.U32 R3, R3, 0x10000, RZ ;  /* 0x0001000003037824 */ /* 0x000fe200078e00ff */
[----:B------:R-:W-:Y:S01]  /*11230*/  BSSY.RECONVERGENT B0, `(.L_x_408) ;  /* 0x0000013000007945 */ /* 0x000fe20003800200 */
[----:B------:R-:W-:-:S03]  /*11240*/  HFMA2 R8, -RZ, RZ, 0, 7.62939453125e-06 ;  /* 0x00000080ff087431 */ /* 0x000fc600000001ff */
        /* <DEDUP_REMOVED lines=14> */
.L_x_410:
[----:B------:R-:W-:-:S04]  /*11330*/  SHF.R.U32.HI R3, RZ, 0x18, R3 ;  /* 0x00000018ff037819 */ /* 0x000fc80000011603 */
[----:B------:R-:W-:-:S04]  /*11340*/  LOP3.LUT R0, R0, 0x80, R3, 0xf8, !PT ;  /* 0x0000008000007812 */ /* 0x000fc800078ef803 */
[----:B------:R-:W-:-:S07]  /*11350*/  PRMT R8, R0, 0x7610, R8 ;  /* 0x0000761000087816 */ /* 0x000fce0000000008 */
.L_x_409:
[----:B------:R-:W-:Y:S05]  /*11360*/  BSYNC.RECONVERGENT B0 ;  /* 0x0000000000007941 */ /* 0x000fea0003800200 */
.L_x_408:
[----:B------:R-:W-:Y:S01]  /*11370*/  STG.E.U8 desc[UR36][R16.64], R8 ;  /* 0x0000000810007986 */ /* 0x000fe2000c101124 */
[----:B------:R-:W-:Y:S05]  /*11380*/  EXIT ;  /* 0x000000000000794d */ /* 0x000fea0003800000 */
.L_x_402:
        /* <DEDUP_REMOVED lines=18> */
[----:B------:R-:W-:-:S04]  /*114b0*/  @!P0 IMAD.MOV R0, RZ, RZ, R4 ;  /* 0x000000ffff008224 */ /* 0x000fc800078e0204 */
[----:B------:R-:W-:-:S05]  /*114c0*/  @P1 IMAD.MOV.U32 R3, RZ, RZ, R0 ;  /* 0x000000ffff031224 */ /* 0x000fca00078e0000 */
[----:B------:R-:W-:Y:S01]  /*114d0*/  STG.E.U8 desc[UR36][R16.64], R3 ;  /* 0x0000000310007986 */ /* 0x000fe2000c101124 */
[----:B------:R-:W-:Y:S05]  /*114e0*/  EXIT ;  /* 0x000000000000794d */ /* 0x000fea0003800000 */
.L_x_412:
[----:B------:R-:W-:-:S06]  /*114f0*/  SHF.L.U32 R3, R3, 0x10, RZ ;  /* 0x0000001003037819 */ /* 0x000fcc00000006ff */
[----:B------:R-:W0:Y:S02]  /*11500*/  F2I.U64.TRUNC R2, R3 ;  /* 0x0000000300027311 */ /* 0x000e24000020d800 */
[----:B0-----:R-:W-:Y:S01]  /*11510*/  STG.E.64 desc[UR36][R16.64], R2 ;  /* 0x0000000210007986 */ /* 0x001fe2000c101b24 */
[----:B------:R-:W-:Y:S05]  /*11520*/  EXIT ;  /* 0x000000000000794d */ /* 0x000fea0003800000 */
.L_x_411:
[----:B------:R-:W-:-:S06]  /*11530*/  IMAD.U32 R3, R3, 0x10000, RZ ;  /* 0x0001000003037824 */ /* 0x000fcc00078e00ff */
[----:B------:R-:W0:Y:S02]  /*11540*/  F2I.FTZ.U32.TRUNC.NTZ R3, R3 ;  /* 0x0000000300037305 */ /* 0x000e24000021f000 */
[----:B0-----:R-:W-:Y:S01]  /*11550*/  STG.E desc[UR36][R16.64], R3 ;  /* 0x0000000310007986 */ /* 0x001fe2000c101924 */
[----:B------:R-:W-:Y:S05]  /*11560*/  EXIT ;  /* 0x000000000000794d */ /* 0x000fea0003800000 */
.L_x_401:
        /* <DEDUP_REMOVED lines=9> */
[----:B------:R-:W-:Y:S01]  /*11600*/  STG.E.U8 desc[UR36][R16.64], R3 ;  /* 0x0000000310007986 */ /* 0x000fe2000c101124 */
[----:B------:R-:W-:Y:S05]  /*11610*/  EXIT ;  /* 0x000000000000794d */ /* 0x000fea0003800000 */
.L_x_414:
[----:B------:R-:W-:Y:S01]  /*11620*/  IMAD.U32 R3, R3, 0x10000, RZ ;  /* 0x0001000003037824 */ /* 0x000fe200078e00ff */
[----:B------:R-:W-:-:S03]  /*11630*/  CS2R R6, SRZ ;  /* 0x0000000000067805 */ /* 0x000fc6000001ff00 */
[----:B------:R-:W-:-:S04]  /*11640*/  FMUL.FTZ R3, R3, 1 ;  /* 0x3f80000003037820 */ /* 0x000fc80000410000 */
[----:B------:R-:W0:Y:S02]  /*11650*/  F2F.F64.F32 R4, R3 ;  /* 0x0000000300047310 */ /* 0x000e240000201800 */
[----:B0-----:R-:W-:Y:S01]  /*11660*/  STG.E.128 desc[UR36][R16.64], R4 ;  /* 0x0000000410007986 */ /* 0x001fe2000c101d24 */
[----:B------:R-:W-:Y:S05]  /*11670*/  EXIT ;  /* 0x000000000000794d */ /* 0x000fea0003800000 */
.L_x_413:
[----:B------:R-:W-:-:S09]  /*11680*/  UISETP.NE.AND UP0, UPT, UR4, 0xf, UPT ;  /* 0x0000000f0400788c */ /* 0x000fd2000bf05270 */
[----:B------:R-:W-:Y:S05]  /*11690*/  BRA.U !UP0, `(.L_x_415) ;  /* 0x0000000108e87547 */ /* 0x000fea000b800000 */
[----:B------:R-:W-:-:S09]  /*116a0*/  UISETP.NE.AND UP0, UPT, UR4, 0x17, UPT ;  /* 0x000000170400788c */ /* 0x000fd2000bf05270 */
[----:B------:R-:W-:Y:S05]  /*116b0*/  BRA.U !UP0, `(.L_x_416) ;  /* 0x0000000108907547 */ /* 0x000fea000b800000 */
[----:B------:R-:W-:-:S09]  /*116c0*/  UISETP.NE.AND UP0, UPT, UR4, 0x18, UPT ;  /* 0x000000180400788c */ /* 0x000fd2000bf05270 */
[----:B------:R-:W-:Y:S05]  /*116d0*/  BRA.U !UP0, `(.L_x_417) ;  /* 0x0000000108447547 */ /* 0x000fea000b800000 */
.L_x_394:
[----:B------:R-:W-:Y:S01]  /*116e0*/  MOV R0, 0x0 ;  /* 0x0000000000007802 */ /* 0x000fe20000000f00 */
[----:B------:R-:W0:Y:S01]  /*116f0*/  LDCU.64 UR4, c[0x4][0x128] ;  /* 0x01002500ff0477ac */ /* 0x000e220008000a00 */
[----:B------:R-:W-:Y:S02]  /*11700*/  HFMA2 R13, -RZ, RZ, 0, 0 ;  /* 0x00000000ff0d7431 */ /* 0x000fe400000001ff */
[----:B------:R-:W-:Y:S01]  /*11710*/  IMAD.MOV.U32 R8, RZ, RZ, 0x65 ;  /* 0x00000065ff087424 */ /* 0x000fe200078e00ff */
[----:B------:R1:W2:Y:S01]  /*11720*/  LDC.64 R2, c[0x4][R0] ;  /* 0x0100000000027b82 */ /* 0x0002a20000000a00 */
[----:B------:R-:W3:Y:S01]  /*11730*/  LDCU.64 UR6, c[0x4][0x130] ;  /* 0x01002600ff0677ac */ /* 0x000ee20008000a00 */
[----:B------:R-:W-:Y:S01]  /*11740*/  IMAD.MOV.U32 R12, RZ, RZ, 0x1 ;  /* 0x00000001ff0c7424 */ /* 0x000fe200078e00ff */
[----:B------:R-:W4:Y:S01]  /*11750*/  LDCU.64 UR8, c[0x4][0x40] ;  /* 0x01000800ff0877ac */ /* 0x000f220008000a00 */
[----:B0-----:R-:W-:Y:S02]  /*11760*/  IMAD.U32 R4, RZ, RZ, UR4 ;  /* 0x00000004ff047e24 */ /* 0x001fe4000f8e00ff */
[----:B------:R-:W-:Y:S01]  /*11770*/  IMAD.U32 R5, RZ, RZ, UR5 ;  /* 0x00000005ff057e24 */ /* 0x000fe2000f8e00ff */
[----:B---3--:R-:W-:Y:S01]  /*11780*/  MOV R6, UR6 ;  /* 0x0000000600067c02 */ /* 0x008fe20008000f00 */
[----:B------:R-:W-:-:S02]  /*11790*/  IMAD.U32 R7, RZ, RZ, UR7 ;  /* 0x00000007ff077e24 */ /* 0x000fc4000f8e00ff */
[----:B----4-:R-:W-:Y:S02]  /*117a0*/  IMAD.U32 R10, RZ, RZ, UR8 ;  /* 0x00000008ff0a7e24 */ /* 0x010fe4000f8e00ff */
[----:B-1----:R-:W-:-:S07]  /*117b0*/  IMAD.U32 R11, RZ, RZ, UR9 ;  /* 0x00000009ff0b7e24 */ /* 0x002fce000f8e00ff */
[----:B------:R-:W-:-:S07]  /*117c0*/  LEPC R20, `(.L_x_418) ;  /* 0x000000001014794e */ /* 0x000fce0000000000 */
[----:B--2---:R-:W-:Y:S05]  /*117d0*/  CALL.ABS.NOINC R2 ;  /* 0x0000000002007343 */ /* 0x004fea0003c00000 */
.L_x_418:
[----:B------:R-:W-:Y:S05]  /*117e0*/  EXIT ;  /* 0x000000000000794d */ /* 0x000fea0003800000 */
.L_x_417:
        /* <DEDUP_REMOVED lines=13> */
.L_x_420:
[----:B------:R-:W-:Y:S05]  /*118c0*/  BSYNC.RECONVERGENT B0 ;  /* 0x0000000000007941 */ /* 0x000fea0003800200 */
.L_x_419:
[----:B------:R-:W-:-:S05]  /*118d0*/  LOP3.LUT R3, R0, 0x80, R3, 0xf8, !PT ;  /* 0x0000008000037812 */ /* 0x000fca00078ef803 */
[----:B------:R-:W-:Y:S01]  /*118e0*/  STG.E.U8 desc[UR36][R16.64], R3 ;  /* 0x0000000310007986 */ /* 0x000fe2000c101124 */
[----:B------:R-:W-:Y:S05]  /*118f0*/  EXIT ;  /* 0x000000000000794d */ /* 0x000fea0003800000 */
.L_x_416:
        /* <DEDUP_REMOVED lines=12> */
.L_x_422:
[----:B------:R-:W-:Y:S01]  /*119c0*/  IMAD.MOV.U32 R0, RZ, RZ, 0x7f ;  /* 0x0000007fff007424 */ /* 0x000fe200078e00ff */
[----:B------:R-:W-:-:S04]  /*119d0*/  ISETP.GT.U32.AND P0, PT, R2, 0x7f800000, PT ;  /* 0x7f8000000200780c */ /* 0x000fc80003f04070 */
[----:B------:R-:W-:-:S09]  /*119e0*/  SEL R0, R0, 0x7c, P0 ;  /* 0x0000007c00007807 */ /* 0x000fd20000000000 */
.L_x_423:
[----:B------:R-:W-:Y:S05]  /*119f0*/  BSYNC.RECONVERGENT B0 ;  /* 0x0000000000007941 */ /* 0x000fea0003800200 */
.L_x_421:
[----:B------:R-:W-:-:S04]  /*11a00*/  SHF.R.U32.HI R3, RZ, 0x18, R3 ;  /* 0x00000018ff037819 */ /* 0x000fc80000011603 */
[----:B------:R-:W-:-:S05]  /*11a10*/  LOP3.LUT R3, R0, 0x80, R3, 0xf8, !PT ;  /* 0x0000008000037812 */ /* 0x000fca00078ef803 */
[----:B------:R-:W-:Y:S01]  /*11a20*/  STG.E.U8 desc[UR36][R16.64], R3 ;  /* 0x0000000310007986 */ /* 0x000fe2000c101124 */
[----:B------:R-:W-:Y:S05]  /*11a30*/  EXIT ;  /* 0x000000000000794d */ /* 0x000fea0003800000 */
.L_x_415:
[----:B------:R-:W-:Y:S01]  /*11a40*/  STG.E.U16 desc[UR36][R16.64], R3 ;  /* 0x0000000310007986 */ /* 0x000fe2000c101524 */
[----:B------:R-:W-:Y:S05]  /*11a50*/  EXIT ;  /* 0x000000000000794d */ /* 0x000fea0003800000 */
.L_x_424:
[----:B------:R-:W-:-:S00]  /*11a60*/  BRA `(.L_x_424) ;  /* 0xfffffffc00fc7947 */ /* 0x000fc0000383ffff */
[----:B------:R-:W-:-:S00]  /*11a70*/  NOP ;  /* 0x0000000000007918 */ /* 0x000fc00000000000 */
        /* <DEDUP_REMOVED lines=8> */
.L_x_6636:


//--------------------- .text._ZN2at6native27unrolled_elementwise_kernelIZZZNS0_66_GLOBAL__N__a0cfb035_28_ActivationHardswishKernel_cu_9e10b42f_293225hardswish_backward_kernelERNS_14TensorIteratorEENKUlvE_clEvENKUlvE2_clEvEUlN3c108BFloat16ES8_E_St5arrayIPcLm3EELi4E23TrivialOffsetCalculatorILi2EjESD_ILi1EjENS0_6memory12LoadWithCastILi2EEENSG_13StoreWithCastILi1EEEEEviT_T0_T2_T3_T4_T5_ --------------------------
	.section	.text._ZN2at6native27unrolled_elementwise_kernelIZZZNS0_66_GLOBAL__N__a0cfb035_28_ActivationHardswishKernel_cu_9e10b42f_293225hardswish_backward_kernelERNS_14TensorIteratorEENKUlvE_clEvENKUlvE2_clEvEUlN3c108BFloat16ES8_E_St5arrayIPcLm3EELi4E23TrivialOffsetCalculatorILi2EjESD_ILi1EjENS0_6memory12LoadWithCastILi2EEENSG_13StoreWithCastILi1EEEEEviT_T0_T2_T3_T4_T5_,"ax",@progbits
	.align	128
        .global         _ZN2at6native27unrolled_elementwise_kernelIZZZNS0_66_GLOBAL__N__a0cfb035_28_ActivationHardswishKernel_cu_9e10b42f_293225hardswish_backward_kernelERNS_14TensorIteratorEENKUlvE_clEvENKUlvE2_clEvEUlN3c108BFloat16ES8_E_St5arrayIPcLm3EELi4E23TrivialOffsetCalculatorILi2EjESD_ILi1EjENS0_6memory12LoadWithCastILi2EEENSG_13StoreWithCastILi1EEEEEviT_T0_T2_T3_T4_T5_
        .type           _ZN2at6native27unrolled_elementwise_kernelIZZZNS0_66_GLOBAL__N__a0cfb035_28_ActivationHardswishKernel_cu_9e10b42f_293225hardswish_backward_kernelERNS_14TensorIteratorEENKUlvE_clEvENKUlvE2_clEvEUlN3c108BFloat16ES8_E_St5arrayIPcLm3EELi4E23TrivialOffsetCalculatorILi2EjESD_ILi1EjENS0_6memory12LoadWithCastILi2EEENSG_13StoreWithCastILi1EEEEEviT_T0_T2_T3_T4_T5_,@function
        .size           _ZN2at6native27unrolled_elementwise_kernelIZZZNS0_66_GLOBAL__N__a0cfb035_28_ActivationHardswishKernel_cu_9e10b42f_293225hardswish_backward_kernelERNS_14TensorIteratorEENKUlvE_clEvENKUlvE2_clEvEUlN3c108BFloat16ES8_E_St5arrayIPcLm3EELi4E23TrivialOffsetCalculatorILi2EjESD_ILi1EjENS0_6memory12LoadWithCastILi2EEENSG_13StoreWithCastILi1EEEEEviT_T0_T2_T3_T4_T5_,(.L_x_6637 - _ZN2at6native27unrolled_elementwise_kernelIZZZNS0_66_GLOBAL__N__a0cfb035_28_ActivationHardswishKernel_cu_9e10b42f_293225hardswish_backward_kernelERNS_14TensorIteratorEENKUlvE_clEvENKUlvE2_clEvEUlN3c108BFloat16ES8_E_St5arrayIPcLm3EELi4E23TrivialOffsetCalculatorILi2EjESD_ILi1EjENS0_6memory12LoadWithCastILi2EEENSG_13StoreWithCastILi1EEEEEviT_T0_T2_T3_T4_T5_)
        .other          _ZN2at6native27unrolled_elementwise_kernelIZZZNS0_66_GLOBAL__N__a0cfb035_28_ActivationHardswishKernel_cu_9e10b42f_293225hardswish_backward_kernelERNS_14TensorIteratorEENKUlvE_clEvENKUlvE2_clEvEUlN3c108BFloat16ES8_E_St5arrayIPcLm3EELi4E23TrivialOffsetCalculatorILi2EjESD_ILi1EjENS0_6memory12LoadWithCastILi2EEENSG_13StoreWithCastILi1EEEEEviT_T0_T2_T3_T4_T5_,@"STO_CUDA_ENTRY STV_DEFAULT"
_ZN2at6native27unrolled_elementwise_kernelIZZZNS0_66_GLOBAL__N__a0cfb035_28_ActivationHardswishKernel_cu_9e10b42f_293225hardswish_backward_kernelERNS_14TensorIteratorEENKUlvE_clEvENKUlvE2_clEvEUlN3c108BFloat16ES8_E_St5arrayIPcLm3EELi4E23TrivialOffsetCalculatorILi2EjESD_ILi1EjENS0_6memory12LoadWithCastILi2EEENSG_13StoreWithCastILi1EEEEEviT_T0_T2_T3_T4_T5_:
.text._ZN2at6native27unrolled_elementwise_kernelIZZZNS0_66_GLOBAL__N__a0cfb035_28_ActivationHardswishKernel_cu_9e10b42f_293225hardswish_backward_kernelERNS_14TensorIteratorEENKUlvE_clEvENKUlvE2_clEvEUlN3c108BFloat16ES8_E_St5arrayIPcLm3EELi4E23TrivialOffsetCalculatorILi2EjESD_ILi1EjENS0_6memory12LoadWithCastILi2EEENSG_13StoreWithCastILi1EEEEEviT_T0_T2_T3_T4_T5_:
[----:B------:R-:W0:Y:S01]  /*0000*/  LDC R1, c[0x0][0x37c] ;  /* 0x0000df00ff017b82 */ /* 0x000e220000000800 */
[----:B------:R-:W1:Y:S07]  /*0010*/  S2R R2, SR_CTAID.X ;  /* 0x0000000000027919 */ /* 0x000e6e0000002500 */
[----:B------:R-:W1:Y:S01]  /*0020*/  LDC R3, c[0x0][0x380] ;  /* 0x0000e000ff037b82 */ /* 0x000e620000000800 */
[----:B------:R-:W2:Y:S01]  /*0030*/  LDCU.64 UR36, c[0x0][0x358] ;  /* 0x00006b00ff2477ac */ /* 0x000ea20008000a00 */
[----:B------:R-:W-:Y:S01]  /*0040*/  BSSY.RECONVERGENT B6, `(.L_x_425) ;  /* 0x0000222000067945 */ /* 0x000fe20003800200 */
[----:B------:R-:W3:Y:S01]  /*0050*/  S2R R17, SR_TID.X ;  /* 0x0000000000117919 */ /* 0x000ee20000002100 */
[----:B------:R-:W-:Y:S01]  /*0060*/  PRMT R28, RZ, 0x7610, R28 ;  /* 0x00007610ff1c7816 */ /* 0x000fe2000000001c */
[----:B------:R-:W4:Y:S01]  /*0070*/  LDCU.U8 UR38, c[0x0][0x3bc] ;  /* 0x00007780ff2677ac */ /* 0x000f220008000000 */
[----:B------:R-:W-:Y:S01]  /*0080*/  PRMT R22, RZ, 0x7610, R22 ;  /* 0x00007610ff167816 */ /* 0x000fe20000000016 */
[----:B------:R-:W0:Y:S01]  /*0090*/  LDCU.U8 UR39, c[0x0][0x3bd] ;  /* 0x000077a0ff2777ac */ /* 0x000e220008000000 */
[----:B-1----:R-:W-:-:S02]  /*00a0*/  IMAD R16, R2, -0x200, R3 ;  /* 0xfffffe0002107824 */ /* 0x002fc400078e0203 */
[----:B---3--:R-:W-:-:S03]  /*00b0*/  IMAD.MOV.U32 R25, RZ, RZ, R17 ;  /* 0x000000ffff197224 */ /* 0x008fc600078e0011 */
[----:B------:R-:W-:-:S13]  /*00c0*/  ISETP.GE.AND P0, PT, R17, R16, PT ;  /* 0x000000101100720c */ /* 0x000fda0003f06270 */
[----:B0-2-4-:R-:W-:Y:S05]  /*00d0*/  @P0 BRA `(.L_x_426) ;  /* 0x0000002000600947 */ /* 0x015fea0003800000 */
[----:B------:R-:W0:Y:S01]  /*00e0*/  LDC.64 R4, c[0x0][0x3a8] ;  /* 0x0000ea00ff047b82 */ /* 0x000e220000000a00 */
[----:B------:R-:W1:Y:S01]  /*00f0*/  LDCU UR5, c[0x0][0x3c0] ;  /* 0x00007800ff0577ac */ /* 0x000e620008000800 */
[----:B------:R-:W-:Y:S01]  /*0100*/  IMAD R17, R2, 0x200, R25 ;  /* 0x0000020002117824 */ /* 0x000fe200078e0219 */
[----:B------:R-:W-:-:S04]  /*0110*/  UPRMT UR4, UR38, 0x9910, URZ ;  /* 0x0000991026047896 */ /* 0x000fc800080000ff */
[----:B------:R-:W-:Y:S01]  /*0120*/  UISETP.GT.AND UP0, UPT, UR4, 0x9, UPT ;  /* 0x000000090400788c */ /* 0x000fe2000bf04270 */
[----:B-1----:R-:W-:-:S05]  /*0130*/  IMAD R3, R17, UR5, RZ ;  /* 0x0000000511037c24 */ /* 0x002fca000f8e02ff */
[----:B0-----:R-:W-:-:S05]  /*0140*/  IADD3 R4, P0, PT, R3, R4, RZ ;  /* 0x0000000403047210 */ /* 0x001fca0007f1e0ff */
[----:B------:R-:W-:Y:S01]  /*0150*/  IMAD.X R5, RZ, RZ, R5, P0 ;  /* 0x000000ffff057224 */ /* 0x000fe200000e0605 */
        /* <DEDUP_REMOVED lines=14> */
.L_x_430:
[----:B------:R-:W2:Y:S02]  /*0240*/  LDG.E.U8 R4, desc[UR36][R4.64] ;  /* 0x0000002404047981 */ /* 0x000ea4000c1e1100 */
[----:B--2---:R-:W-:-:S04]  /*0250*/  I2FP.F32.U32 R0, R4 ;  /* 0x0000000400007245 */ /* 0x004fc80000201000 */
[----:B------:R-:W-:-:S04]  /*0260*/  F2FP.BF16.F32.PACK_AB R0, RZ, R0 ;  /* 0x00000000ff00723e */ /* 0x000fc800000010ff */
[----:B------:R-:W-:Y:S01]  /*0270*/  PRMT R28, R0, 0x7610, R28 ;  /* 0x00007610001c7816 */ /* 0x000fe2000000001c */
[----:B------:R-:W-:Y:S06]  /*0280*/  BRA `(.L_x_432) ;  /* 0x0000000c00c47947 */ /* 0x000fec0003800000 */
.L_x_429:
        /* <DEDUP_REMOVED lines=11> */
.L_x_434:
[----:B------:R-:W2:Y:S02]  /*0340*/  LDG.E R4, desc[UR36][R4.64] ;  /* 0x0000002404047981 */ /* 0x000ea4000c1e1900 */
[----:B--2---:R-:W-:-:S04]  /*0350*/  I2FP.F32.S32 R0, R4 ;  /* 0x0000000400007245 */ /* 0x004fc80000201400 */
[----:B------:R-:W-:-:S04]  /*0360*/  F2FP.BF16.F32.PACK_AB R0, RZ, R0 ;  /* 0x00000000ff00723e */ /* 0x000fc800000010ff */
[----:B------:R-:W-:Y:S01]  /*0370*/  PRMT R28, R0, 0x7610, R28 ;  /* 0x00007610001c7816 */ /* 0x000fe2000000001c */
[----:B------:R-:W-:Y:S06]  /*0380*/  BRA `(.L_x_432) ;  /* 0x0000000c00847947 */ /* 0x000fec0003800000 */
.L_x_433:
[----:B------:R-:W2:Y:S02]  /*0390*/  LDG.E.U16 R4, desc[UR36][R4.64] ;  /* 0x0000002404047981 */ /* 0x000ea4000c1e1500 */
[----:B--2---:R-:W0:Y:S02]  /*03a0*/  I2F.S16 R0, R4 ;  /* 0x0000000400007306 */ /* 0x004e240000101400 */
[----:B0-----:R-:W-:-:S04]  /*03b0*/  F2FP.BF16.F32.PACK_AB R0, RZ, R0 ;  /* 0x00000000ff00723e */ /* 0x001fc800000010ff */
[----:B------:R-:W-:Y:S01]  /*03c0*/  PRMT R28, R0, 0x7610, R28 ;  /* 0x00007610001c7816 */ /* 0x000fe2000000001c */
[----:B------:R-:W-:Y:S06]  /*03d0*/  BRA `(.L_x_432) ;  /* 0x0000000c00707947 */ /* 0x000fec0003800000 */
.L_x_428:
        /* <DEDUP_REMOVED lines=9> */
.L_x_436:
[----:B------:R-:W2:Y:S02]  /*0470*/  LDG.E.U16 R0, desc[UR36][R4.64] ;  /* 0x0000002404007981 */ /* 0x000ea4000c1e1500 */
[----:B--2---:R-:W-:-:S05]  /*0480*/  HADD2.F32 R0, -RZ, R0.H0_H0 ;  /* 0x20000000ff007230 */ /* 0x004fca0000004100 */
[----:B------:R-:W-:-:S04]  /*0490*/  F2FP.BF16.F32.PACK_AB R0, RZ, R0 ;  /* 0x00000000ff00723e */ /* 0x000fc800000010ff */
[----:B------:R-:W-:Y:S01]  /*04a0*/  PRMT R28, R0, 0x7610, R28 ;  /* 0x00007610001c7816 */ /* 0x000fe2000000001c */
[----:B------:R-:W-:Y:S06]  /*04b0*/  BRA `(.L_x_432) ;  /* 0x0000000c00387947 */ /* 0x000fec0003800000 */
.L_x_435:
        /* <DEDUP_REMOVED lines=9> */
.L_x_438:
[----:B------:R-:W2:Y:S02]  /*0550*/  LDG.E.U16 R4, desc[UR36][R4.64] ;  /* 0x0000002404047981 */ /* 0x000ea4000c1e1500 */
[----:B--2---:R-:W-:-:S05]  /*0560*/  HADD2.F32 R0, -RZ, R4.H0_H0 ;  /* 0x20000004ff007230 */ /* 0x004fca0000004100 */
[----:B------:R-:W-:-:S04]  /*0570*/  F2FP.BF16.F32.PACK_AB R0, RZ, R0 ;  /* 0x00000000ff00723e */ /* 0x000fc800000010ff */
[----:B------:R-:W-:Y:S01]  /*0580*/  PRMT R28, R0, 0x7610, R28 ;  /* 0x00007610001c7816 */ /* 0x000fe2000000001c */
[----:B------:R-:W-:Y:S06]  /*0590*/  BRA `(.L_x_432) ;  /* 0x0000000c00007947 */ /* 0x000fec0003800000 */
.L_x_437:
        /* <DEDUP_REMOVED lines=9> */
.L_x_427:
        /* <DEDUP_REMOVED lines=14> */
.L_x_441:
        /* <DEDUP_REMOVED lines=9> */
.L_x_440:
        /* <DEDUP_REMOVED lines=27> */
.L_x_443:
[----:B------:R-:W2:Y:S02]  /*0950*/  LDG.E.U8 R4, desc[UR36][R4.64] ;  /* 0x0000002404047981 */ /* 0x000ea4000c1e1100 */
[C---:B--2---:R-:W-:Y:S02]  /*0960*/  IMAD.SHL.U32 R3, R4.reuse, 0x2000000, RZ ;  /* 0x0200000004037824 */ /* 0x044fe400078e00ff */
[----:B------:R-:W-:-:S03]  /*0970*/  IMAD.SHL.U32 R6, R4, 0x100, RZ ;  /* 0x0000010004067824 */ /* 0x000fc600078e00ff */
[----:B------:R-:W-:-:S13]  /*0980*/  ISETP.GT.U32.AND P0, PT, R3, 0x7ffffff, PT ;  /* 0x07ffffff0300780c */ /* 0x000fda0003f04070 */
[----:B------:R-:W-:Y:S02]  /*0990*/  @!P0 LOP3.LUT R0, R6, 0x7f00, RZ, 0xc0, !PT ;  /* 0x00007f0006008812 */ /* 0x000fe400078ec0ff */
[----:B------:R-:W-:Y:S02]  /*09a0*/  @P0 LEA.HI R3, R3, 0x70000000, RZ, 0x1c ;  /* 0x7000000003030811 */ /* 0x000fe400078fe0ff */
[----:B------:R-:W-:Y:S02]  /*09b0*/  @!P0 LOP3.LUT R0, R0, 0x3f000000, RZ, 0xfc, !PT ;  /* 0x3f00000000008812 */ /* 0x000fe400078efcff */
[----:B------:R-:W-:-:S03]  /*09c0*/  PRMT R6, R6, 0x9910, RZ ;  /* 0x0000991006067816 */ /* 0x000fc600000000ff */
[----:B------:R-:W-:Y:S01]  /*09d0*/  @!P0 FADD.FTZ R0, R0, -0.5 ;  /* 0xbf00000000008421 */ /* 0x000fe20000010000 */
[----:B------:R-:W-:Y:S01]  /*09e0*/  @P0 FMUL.FTZ R0, R3, 1.9259299443872358531e-34 ;  /* 0x0780000003000820 */ /* 0x000fe20000410000 */
[----:B------:R-:W-:-:S05]  /*09f0*/  IMAD.MOV.U32 R3, RZ, RZ, R6 ;  /* 0x000000ffff037224 */ /* 0x000fca00078e0006 */
[----:B------:R-:W-:-:S04]  /*0a00*/  LOP3.LUT R0, R0, 0x80000000, R3, 0xf8, !PT ;  /* 0x8000000000007812 */ /* 0x000fc800078ef803 */
[----:B------:R-:W-:-:S04]  /*0a10*/  F2FP.BF16.F32.PACK_AB R0, RZ, R0 ;  /* 0x00000000ff00723e */ /* 0x000fc800000010ff */
[----:B------:R-:W-:Y:S01]  /*0a20*/  PRMT R28, R0, 0x7610, R28 ;  /* 0x00007610001c7816 */ /* 0x000fe2000000001c */
[----:B------:R-:W-:Y:S06]  /*0a30*/  BRA `(.L_x_432) ;  /* 0x0000000400d87947 */ /* 0x000fec0003800000 */
.L_x_442:
[----:B------:R0:W5:Y:S01]  /*0a40*/  LDG.E.U16 R28, desc[UR36][R4.64] ;  /* 0x00000024041c7981 */ /* 0x000162000c1e1500 */
[----:B------:R-:W-:Y:S05]  /*0a50*/  BRA `(.L_x_432) ;  /* 0x0000000400d07947 */ /* 0x000fea0003800000 */
.L_x_439:
        /* <DEDUP_REMOVED lines=13> */
.L_x_446:
        /* <DEDUP_REMOVED lines=21> */
.L_x_450:
[----:B------:R-:W-:Y:S05]  /*0c80*/  BSYNC.RECONVERGENT B1 ;  /* 0x0000000000017941 */ /* 0x000fea0003800200 */
.L_x_449:
[----:B------:R-:W-:Y:S01]  /*0c90*/  IMAD.SHL.U32 R0, R0, 0x100000, RZ ;  /* 0x0010000000007824 */ /* 0x000fe200078e00ff */
[----:B------:R-:W-:-:S04]  /*0ca0*/  LEA R3, R3, 0x3b800000, 0x17 ;  /* 0x3b80000003037811 */ /* 0x000fc800078eb8ff */
[----:B------:R-:W-:-:S07]  /*0cb0*/  LOP3.LUT R0, R3, R0, R7, 0xfe, !PT ;  /* 0x0000000003007212 */ /* 0x000fce00078efe07 */
.L_x_448:
[----:B------:R-:W-:Y:S05]  /*0cc0*/  BSYNC.RECONVERGENT B0 ;  /* 0x0000000000007941 */ /* 0x000fea0003800200 */
.L_x_447:
[----:B------:R-:W-:-:S04]  /*0cd0*/  F2FP.BF16.F32.PACK_AB R0, RZ, R0 ;  /* 0x00000000ff00723e */ /* 0x000fc800000010ff */
[----:B------:R-:W-:Y:S01]  /*0ce0*/  PRMT R28, R0, 0x7610, R28 ;  /* 0x00007610001c7816 */ /* 0x000fe2000000001c */
[----:B------:R-:W-:Y:S06]  /*0cf0*/  BRA `(.L_x_432) ;  /* 0x0000000400287947 */ /* 0x000fec0003800000 */
.L_x_445:
        /* <DEDUP_REMOVED lines=21> */
.L_x_454:
[----:B------:R-:W-:Y:S05]  /*0e50*/  BSYNC.RECONVERGENT B1 ;  /* 0x0000000000017941 */ /* 0x000fea0003800200 */
.L_x_453:
[----:B------:R-:W-:Y:S01]  /*0e60*/  IMAD.SHL.U32 R0, R0, 0x200000, RZ ;  /* 0x0020000000007824 */ /* 0x000fe200078e00ff */
[----:B------:R-:W-:-:S04]  /*0e70*/  LEA R3, R3, 0x37800000, 0x17 ;  /* 0x3780000003037811 */ /* 0x000fc800078eb8ff */
[----:B------:R-:W-:-:S07]  /*0e80*/  LOP3.LUT R0, R3, R0, R7, 0xfe, !PT ;  /* 0x0000000003007212 */ /* 0x000fce00078efe07 */
.L_x_452:
[----:B------:R-:W-:Y:S05]  /*0e90*/  BSYNC.RECONVERGENT B0 ;  /* 0x0000000000007941 */ /* 0x000fea0003800200 */
.L_x_451:
[----:B------:R-:W-:-:S04]  /*0ea0*/  F2FP.BF16.F32.PACK_AB R0, RZ, R0 ;  /* 0x00000000ff00723e */ /* 0x000fc800000010ff */
[----:B------:R-:W-:Y:S01]  /*0eb0*/  PRMT R28, R0, 0x7610, R28 ;  /* 0x00007610001c7816 */ /* 0x000fe2000000001c */
[----:B------:R-:W-:Y:S06]  /*0ec0*/  BRA `(.L_x_432) ;  /* 0x0000000000b47947 */ /* 0x000fec0003800000 */
.L_x_444:
[----:B------:R-:W-:-:S09]  /*0ed0*/  UISETP.NE.AND UP0, UPT, UR4, 0x1c, UPT ;  /* 0x0000001c0400788c */ /* 0x000fd2000bf05270 */
[----:B------:R-:W-:Y:S05]  /*0ee0*/  BRA.U !UP0, `(.L_x_455) ;  /* 0x00000001089c7547 */ /* 0x000fea000b800000 */
[----:B------:R-:W-:-:S09]  /*0ef0*/  UISETP.NE.AND UP0, UPT, UR4, 0x1d, UPT ;  /* 0x0000001d0400788c */ /* 0x000fd2000bf05270 */
[----:B------:R-:W-:Y:S05]  /*0f00*/  BRA.U !UP0, `(.L_x_456) ;  /* 0x0000000108807547 */ /* 0x000fea000b800000 */
[----:B------:R-:W-:-:S09]  /*0f10*/  UISETP.NE.AND UP0, UPT, UR4, 0x2c, UPT ;  /* 0x0000002c0400788c */ /* 0x000fd2000bf05270 */
[----:B------:R-:W-:Y:S05]  /*0f20*/  BRA.U !UP0, `(.L_x_457) ;  /* 0x0000000108487547 */ /* 0x000fea000b800000 */
.L_x_431:
        /* <DEDUP_REMOVED lines=15> */
[----:B--2---:R-:W-:Y:S05]  /*1020*/  CALL.ABS.NOINC R14 ;  /* 0x000000000e007343 */ /* 0x004fea0003c00000 */
.L_x_458:
[----:B------:R-:W-:Y:S01]  /*1030*/  PRMT R28, RZ, 0x7610, R28 ;  /* 0x00007610ff1c7816 */ /* 0x000fe2000000001c */
[----:B------:R-:W-:Y:S06]  /*1040*/  BRA `(.L_x_432) ;  /* 0x0000000000547947 */ /* 0x000fec0003800000 */
.L_x_457:
        /* <DEDUP_REMOVED lines=8> */
.L_x_460:
[----:B------:R-:W-:Y:S05]  /*10d0*/  BSYNC.RECONVERGENT B0 ;  /* 0x0000000000007941 */ /* 0x000fea0003800200 */
.L_x_459:
[----:B------:R-:W-:-:S04]  /*10e0*/  F2FP.BF16.F32.PACK_AB R0, RZ, R0 ;  /* 0x00000000ff00723e */ /* 0x000fc800000010ff */
[----:B------:R-:W-:Y:S01]  /*10f0*/  PRMT R28, R0, 0x7610, R28 ;  /* 0x00007610001c7816 */ /* 0x000fe2000000001c */
[----:B------:R-:W-:Y:S06]  /*1100*/  BRA `(.L_x_432) ;  /* 0x0000000000247947 */ /* 0x000fec0003800000 */
.L_x_456:
[----:B------:R-:W2:Y:S02]  /*1110*/  LDG.E.64 R4, desc[UR36][R4.64] ;  /* 0x0000002404047981 */ /* 0x000ea4000c1e1b00 */
[----:B--2---:R-:W0:Y:S02]  /*1120*/  I2F.U64 R0, R4 ;  /* 0x0000000400007312 */ /* 0x004e240000301000 */
[----:B0-----:R-:W-:-:S04]  /*1130*/  F2FP.BF16.F32.PACK_AB R0, RZ, R0 ;  /* 0x00000000ff00723e */ /* 0x001fc800000010ff */
[----:B------:R-:W-:Y:S01]  /*1140*/  PRMT R28, R0, 0x7610, R28 ;  /* 0x00007610001c7816 */ /* 0x000fe2000000001c */
[----:B------:R-:W-:Y:S06]  /*1150*/  BRA `(.L_x_432) ;  /* 0x0000000000107947 */ /* 0x000fec0003800000 */
.L_x_455:
[----:B------:R-:W2:Y:S02]  /*1160*/  LDG.E R4, desc[UR36][R4.64] ;  /* 0x0000002404047981 */ /* 0x000ea4000c1e1900 */
[----:B--2---:R-:W-:-:S04]  /*1170*/  I2FP.F32.U32 R0, R4 ;  /* 0x0000000400007245 */ /* 0x004fc80000201000 */
[----:B------:R-:W-:-:S04]  /*1180*/  F2FP.BF16.F32.PACK_AB R0, RZ, R0 ;  /* 0x00000000ff00723e */ /* 0x000fc800000010ff */
[----:B------:R-:W-:-:S07]  /*1190*/  PRMT R28, R0, 0x7610, R28 ;  /* 0x00007610001c7816 */ /* 0x000fce000000001c */
.L_x_432:
[----:B0-----:R-:W0:Y:S01]  /*11a0*/  LDC.64 R4, c[0x0][0x3b0] ;  /* 0x0000ec00ff047b82 */ /* 0x001e220000000a00 */
[----:B------:R-:W1:Y:S01]  /*11b0*/  LDCU UR5, c[0x0][0x3c4] ;  /* 0x00007880ff0577ac */ /* 0x000e620008000800 */
        /* <DEDUP_REMOVED lines=19> */
.L_x_464:
[----:B------:R-:W2:Y:S02]  /*12f0*/  LDG.E.U8 R4, desc[UR36][R4.64] ;  /* 0x0000002404047981 */ /* 0x000ea4000c1e1100 */
[----:B--2---:R-:W-:-:S04]  /*1300*/  I2FP.F32.U32 R0, R4 ;  /* 0x0000000400007245 */ /* 0x004fc80000201000 */
[----:B------:R-:W-:-:S04]  /*1310*/  F2FP.BF16.F32.PACK_AB R0, RZ, R0 ;  /* 0x00000000ff00723e */ /* 0x000fc800000010ff */
[----:B------:R-:W-:Y:S01]  /*1320*/  PRMT R22, R0, 0x7610, R22 ;  /* 0x0000761000167816 */ /* 0x000fe20000000016 */
[----:B------:R-:W-:Y:S06]  /*1330*/  BRA `(.L_x_466) ;  /* 0x0000000c00c47947 */ /* 0x000fec0003800000 */
.L_x_463:
        /* <DEDUP_REMOVED lines=11> */
.L_x_468:
[----:B------:R-:W2:Y:S02]  /*13f0*/  LDG.E R4, desc[UR36][R4.64] ;  /* 0x0000002404047981 */ /* 0x000ea4000c1e1900 */
[----:B--2---:R-:W-:-:S04]  /*1400*/  I2FP.F32.S32 R0, R4 ;  /* 0x0000000400007245 */ /* 0x004fc80000201400 */
[----:B------:R-:W-:-:S04]  /*1410*/  F2FP.BF16.F32.PACK_AB R0, RZ, R0 ;  /* 0x00000000ff00723e */ /* 0x000fc800000010ff */
[----:B------:R-:W-:Y:S01]  /*1420*/  PRMT R22, R0, 0x7610, R22 ;  /* 0x0000761000167816 */ /* 0x000fe20000000016 */
[----:B------:R-:W-:Y:S06]  /*1430*/  BRA `(.L_x_466) ;  /* 0x0000000c00847947 */ /* 0x000fec0003800000 */
.L_x_467:
[----:B------:R-:W2:Y:S02]  /*1440*/  LDG.E.U16 R4, desc[UR36][R4.64] ;  /* 0x0000002404047981 */ /* 0x000ea4000c1e1500 */
[----:B--2---:R-:W0:Y:S02]  /*1450*/  I2F.S16 R0, R4 ;  /* 0x0000000400007306 */ /* 0x004e240000101400 */
[----:B0-----:R-:W-:-:S04]  /*1460*/  F2FP.BF16.F32.PACK_AB R0, RZ, R0 ;  /* 0x00000000ff00723e */ /* 0x001fc800000010ff */
[----:B------:R-:W-:Y:S01]  /*1470*/  PRMT R22, R0, 0x7610, R22 ;  /* 0x0000761000167816 */ /* 0x000fe20000000016 */
[----:B------:R-:W-:Y:S06]  /*1480*/  BRA `(.L_x_466) ;  /* 0x0000000c00707947 */ /* 0x000fec0003800000 */
.L_x_462:
        /* <DEDUP_REMOVED lines=9> */
.L_x_470:
[----:B------:R-:W2:Y:S02]  /*1520*/  LDG.E.U16 R0, desc[UR36][R4.64] ;  /* 0x0000002404007981 */ /* 0x000ea4000c1e1500 */
[----:B--2---:R-:W-:-:S05]  /*1530*/  HADD2.F32 R0, -RZ, R0.H0_H0 ;  /* 0x20000000ff007230 */ /* 0x004fca0000004100 */
[----:B------:R-:W-:-:S04]  /*1540*/  F2FP.BF16.F32.PACK_AB R0, RZ, R0 ;  /* 0x00000000ff00723e */ /* 0x000fc800000010ff */
[----:B------:R-:W-:Y:S01]  /*1550*/  PRMT R22, R0, 0x7610, R22 ;  /* 0x0000761000167816 */ /* 0x000fe20000000016 */
[----:B------:R-:W-:Y:S06]  /*1560*/  BRA `(.L_x_466) ;  /* 0x0000000c00387947 */ /* 0x000fec0003800000 */
.L_x_469:
        /* <DEDUP_REMOVED lines=9> */
.L_x_472:
[----:B------:R-:W2:Y:S02]  /*1600*/  LDG.E.U16 R4, desc[UR36][R4.64] ;  /* 0x0000002404047981 */ /* 0x000ea4000c1e1500 */
[----:B--2---:R-:W-:-:S05]  /*1610*/  HADD2.F32 R0, -RZ, R4.H0_H0 ;  /* 0x20000004ff007230 */ /* 0x004fca0000004100 */
[----:B------:R-:W-:-:S04]  /*1620*/  F2FP.BF16.F32.PACK_AB R0, RZ, R0 ;  /* 0x00000000ff00723e */ /* 0x000fc800000010ff */
[----:B------:R-:W-:Y:S01]  /*1630*/  PRMT R22, R0, 0x7610, R22 ;  /* 0x0000761000167816 */ /* 0x000fe20000000016 */
[----:B------:R-:W-:Y:S06]  /*1640*/  BRA `(.L_x_466) ;  /* 0x0000000c00007947 */ /* 0x000fec0003800000 */
.L_x_471:
        /* <DEDUP_REMOVED lines=9> */
.L_x_461:
        /* <DEDUP_REMOVED lines=14> */
.L_x_475:
        /* <DEDUP_REMOVED lines=9> */
.L_x_474:
        /* <DEDUP_REMOVED lines=27> */
.L_x_477:
        /* <DEDUP_REMOVED lines=15> */
.L_x_476:
[----:B------:R0:W5:Y:S01]  /*1af0*/  LDG.E.U16 R22, desc[UR36][R4.64] ;  /* 0x0000002404167981 */ /* 0x000162000c1e1500 */
[----:B------:R-:W-:Y:S05]  /*1b00*/  BRA `(.L_x_466) ;  /* 0x0000000400d07947 */ /* 0x000fea0003800000 */
.L_x_473:
        /* <DEDUP_REMOVED lines=13> */
.L_x_480:
        /* <DEDUP_REMOVED lines=21> */
.L_x_484:
[----:B------:R-:W-:Y:S05]  /*1d30*/  BSYNC.RECONVERGENT B1 ;  /* 0x0000000000017941 */ /* 0x000fea0003800200 */
.L_x_483:
[----:B------:R-:W-:Y:S01]  /*1d40*/  IMAD.SHL.U32 R0, R0, 0x100000, RZ ;  /* 0x0010000000007824 */ /* 0x000fe200078e00ff */
[----:B------:R-:W-:-:S04]  /*1d50*/  LEA R3, R3, 0x3b800000, 0x17 ;  /* 0x3b80000003037811 */ /* 0x000fc800078eb8ff */
[----:B------:R-:W-:-:S07]  /*1d60*/  LOP3.LUT R0, R3, R0, R7, 0xfe, !PT ;  /* 0x0000000003007212 */ /* 0x000fce00078efe07 */
.L_x_482:
[----:B------:R-:W-:Y:S05]  /*1d70*/  BSYNC.RECONVERGENT B0 ;  /* 0x0000000000007941 */ /* 0x000fea0003800200 */
.L_x_481:
[----:B------:R-:W-:-:S04]  /*1d80*/  F2FP.BF16.F32.PACK_AB R0, RZ, R0 ;  /* 0x00000000ff00723e */ /* 0x000fc800000010ff */
[----:B------:R-:W-:Y:S01]  /*1d90*/  PRMT R22, R0, 0x7610, R22 ;  /* 0x0000761000167816 */ /* 0x000fe20000000016 */
[----:B------:R-:W-:Y:S06]  /*1da0*/  BRA `(.L_x_466) ;  /* 0x0000000400287947 */ /* 0x000fec0003800000 */
.L_x_479:
        /* <DEDUP_REMOVED lines=21> */
.L_x_488:
[----:B------:R-:W-:Y:S05]  /*1f00*/  BSYNC.RECONVERGENT B1 ;  /* 0x0000000000017941 */ /* 0x000fea0003800200 */
.L_x_487:
[----:B------:R-:W-:Y:S01]  /*1f10*/  IMAD.SHL.U32 R0, R0, 0x200000, RZ ;  /* 0x0020000000007824 */ /* 0x000fe200078e00ff */
[----:B------:R-:W-:-:S04]  /*1f20*/  LEA R3, R3, 0x37800000, 0x17 ;  /* 0x3780000003037811 */ /* 0x000fc800078eb8ff */
[----:B------:R-:W-:-:S07]  /*1f30*/  LOP3.LUT R0, R3, R0, R7, 0xfe, !PT ;  /* 0x0000000003007212 */ /* 0x000fce00078efe07 */
.L_x_486:
[----:B------:R-:W-:Y:S05]  /*1f40*/  BSYNC.RECONVERGENT B0 ;  /* 0x0000000000007941 */ /* 0x000fea0003800200 */
.L_x_485:
[----:B------:R-:W-:-:S04]  /*1f50*/  F2FP.BF16.F32.PACK_AB R0, RZ, R0 ;  /* 0x00000000ff00723e */ /* 0x000fc800000010ff */
[----:B------:R-:W-:Y:S01]  /*1f60*/  PRMT R22, R0, 0x7610, R22 ;  /* 0x0000761000167816 */ /* 0x000fe20000000016 */
[----:B------:R-:W-:Y:S06]  /*1f70*/  BRA `(.L_x_466) ;  /* 0x0000000000b47947 */ /* 0x000fec0003800000 */
.L_x_478:
[----:B------:R-:W-:-:S09]  /*1f80*/  UISETP.NE.AND UP0, UPT, UR4, 0x1c, UPT ;  /* 0x0000001c0400788c */ /* 0x000fd2000bf05270 */
[----:B------:R-:W-:Y:S05]  /*1f90*/  BRA.U !UP0, `(.L_x_489) ;  /* 0x00000001089c7547 */ /* 0x000fea000b800000 */
[----:B------:R-:W-:-:S09]  /*1fa0*/  UISETP.NE.AND UP0, UPT, UR4, 0x1d, UPT ;  /* 0x0000001d0400788c */ /* 0x000fd2000bf05270 */
[----:B------:R-:W-:Y:S05]  /*1fb0*/  BRA.U !UP0, `(.L_x_490) ;  /* 0x0000000108807547 */ /* 0x000fea000b800000 */
[----:B------:R-:W-:-:S09]  /*1fc0*/  UISETP.NE.AND UP0, UPT, UR4, 0x2c, UPT ;  /* 0x0000002c0400788c */ /* 0x000fd2000bf05270 */
[----:B------:R-:W-:Y:S05]  /*1fd0*/  BRA.U !UP0, `(.L_x_491) ;  /* 0x0000000108487547 */ /* 0x000fea000b800000 */
.L_x_465:
        /* <DEDUP_REMOVED lines=16> */
.L_x_492:
[----:B------:R-:W-:Y:S01]  /*20e0*/  PRMT R22, RZ, 0x7610, R22 ;  /* 0x00007610ff167816 */ /* 0x000fe20000000016 */
[----:B------:R-:W-:Y:S06]  /*20f0*/  BRA `(.L_x_466) ;  /* 0x0000000000547947 */ /* 0x000fec0003800000 */
.L_x_491:
        /* <DEDUP_REMOVED lines=8> */
.L_x_494:
[----:B------:R-:W-:Y:S05]  /*2180*/  BSYNC.RECONVERGENT B0 ;  /* 0x0000000000007941 */ /* 0x000fea0003800200 */
.L_x_493:
[----:B------:R-:W-:-:S04]  /*2190*/  F2FP.BF16.F32.PACK_AB R0, RZ, R0 ;  /* 0x00000000ff00723e */ /* 0x000fc800000010ff */
[----:B------:R-:W-:Y:S01]  /*21a0*/  PRMT R22, R0, 0x7610, R22 ;  /* 0x0000761000167816 */ /* 0x000fe20000000016 */
[----:B------:R-:W-:Y:S06]  /*21b0*/  BRA `(.L_x_466) ;  /* 0x0000000000247947 */ /* 0x000fec0003800000 */
.L_x_490:
[----:B------:R-:W2:Y:S02]  /*21c0*/  LDG.E.64 R4, desc[UR36][R4.64] ;  /* 0x0000002404047981 */ /* 0x000ea4000c1e1b00 */
[----:B--2---:R-:W0:Y:S02]  /*21d0*/  I2F.U64 R0, R4 ;  /* 0x0000000400007312 */ /* 0x004e240000301000 */
[----:B0-----:R-:W-:-:S04]  /*21e0*/  F2FP.BF16.F32.PACK_AB R0, RZ, R0 ;  /* 0x00000000ff00723e */ /* 0x001fc800000010ff */
[----:B------:R-:W-:Y:S01]  /*21f0*/  PRMT R22, R0, 0x7610, R22 ;  /* 0x0000761000167816 */ /* 0x000fe20000000016 */
[----:B------:R-:W-:Y:S06]  /*2200*/  BRA `(.L_x_466) ;  /* 0x0000000000107947 */ /* 0x000fec0003800000 */
.L_x_489:
[----:B------:R-:W2:Y:S02]  /*2210*/  LDG.E R4, desc[UR36][R4.64] ;  /* 0x0000002404047981 */ /* 0x000ea4000c1e1900 */
[----:B--2---:R-:W-:-:S04]  /*2220*/  I2FP.F32.U32 R0, R4 ;  /* 0x0000000400007245 */ /* 0x004fc80000201000 */
[----:B------:R-:W-:-:S04]  /*2230*/  F2FP.BF16.F32.PACK_AB R0, RZ, R0 ;  /* 0x00000000ff00723e */ /* 0x000fc800000010ff */
[----:B------:R-:W-:-:S07]  /*2240*/  PRMT R22, R0, 0x7610, R22 ;  /* 0x0000761000167816 */ /* 0x000fce0000000016 */
.L_x_466:
[----:B------:R-:W-:-:S07]  /*2250*/  VIADD R17, R25, 0x80 ;  /* 0x0000008019117836 */ /* 0x000fce0000000000 */
.L_x_426:
[----:B------:R-:W-:Y:S05]  /*2260*/  BSYNC.RECONVERGENT B6 ;  /* 0x0000000000067941 */ /* 0x000fea0003800200 */
.L_x_425:
[----:B------:R-:W-:Y:S01]  /*2270*/  ISETP.GE.AND P0, PT, R17, R16, PT ;  /* 0x000000101100720c */ /* 0x000fe20003f06270 */
[----:B------:R-:W-:Y:S01]  /*2280*/  BSSY.RECONVERGENT B6, `(.L_x_495) ;  /* 0x000021c000067945 */ /* 0x000fe20003800200 */
[----:B------:R-:W-:Y:S02]  /*2290*/  PRMT R18, RZ, 0x7610, R18 ;  /* 0x00007610ff127816 */ /* 0x000fe40000000012 */
[----:B------:R-:W-:-:S09]  /*22a0*/  PRMT R27, RZ, 0x7610, R27 ;  /* 0x00007610ff1b7816 */ /* 0x000fd2000000001b */
[----:B------:R-:W-:Y:S05]  /*22b0*/  @P0 BRA `(.L_x_496) ;  /* 0x0000002000600947 */ /* 0x000fea0003800000 */
[----:B0-----:R-:W0:Y:S01]  /*22c0*/  LDC.64 R4, c[0x0][0x3a8] ;  /* 0x0000ea00ff047b82 */ /* 0x001e220000000a00 */
        /* <DEDUP_REMOVED lines=21> */
.L_x_500:
[----:B------:R-:W2:Y:S02]  /*2420*/  LDG.E.U8 R4, desc[UR36][R4.64] ;  /* 0x0000002404047981 */ /* 0x000ea4000c1e1100 */
[----:B--2---:R-:W-:-:S04]  /*2430*/  I2FP.F32.U32 R0, R4 ;  /* 0x0000000400007245 */ /* 0x004fc80000201000 */
[----:B------:R-:W-:-:S04]  /*2440*/  F2FP.BF16.F32.PACK_AB R0, RZ, R0 ;  /* 0x00000000ff00723e */ /* 0x000fc800000010ff */
[----:B------:R-:W-:Y:S01]  /*2450*/  PRMT R18, R0, 0x7610, R18 ;  /* 0x0000761000127816 */ /* 0x000fe20000000012 */
[----:B------:R-:W-:Y:S06]  /*2460*/  BRA `(.L_x_502) ;  /* 0x0000000c00c47947 */ /* 0x000fec0003800000 */
.L_x_499:
        /* <DEDUP_REMOVED lines=11> */
.L_x_504:
[----:B------:R-:W2:Y:S02]  /*2520*/  LDG.E R4, desc[UR36][R4.64] ;  /* 0x0000002404047981 */ /* 0x000ea4000c1e1900 */
[----:B--2---:R-:W-:-:S04]  /*2530*/  I2FP.F32.S32 R0, R4 ;  /* 0x0000000400007245 */ /* 0x004fc80000201400 */
[----:B------:R-:W-:-:S04]  /*2540*/  F2FP.BF16.F32.PACK_AB R0, RZ, R0 ;  /* 0x00000000ff00723e */ /* 0x000fc800000010ff */
[----:B------:R-:W-:Y:S01]  /*2550*/  PRMT R18, R0, 0x7610, R18 ;  /* 0x0000761000127816 */ /* 0x000fe20000000012 */
[----:B------:R-:W-:Y:S06]  /*2560*/  BRA `(.L_x_502) ;  /* 0x0000000c00847947 */ /* 0x000fec0003800000 */
.L_x_503:
[----:B------:R-:W2:Y:S02]  /*2570*/  LDG.E.U16 R4, desc[UR36][R4.64] ;  /* 0x0000002404047981 */ /* 0x000ea4000c1e1500 */
[----:B--2---:R-:W0:Y:S02]  /*2580*/  I2F.S16 R0, R4 ;  /* 0x0000000400007306 */ /* 0x004e240000101400 */
[----:B0-----:R-:W-:-:S04]  /*2590*/  F2FP.BF16.F32.PACK_AB R0, RZ, R0 ;  /* 0x00000000ff00723e */ /* 0x001fc800000010ff */
[----:B------:R-:W-:Y:S01]  /*25a0*/  PRMT R18, R0, 0x7610, R18 ;  /* 0x0000761000127816 */ /* 0x000fe20000000012 */
[----:B------:R-:W-:Y:S06]  /*25b0*/  BRA `(.L_x_502) ;  /* 0x0000000c00707947 */ /* 0x000fec0003800000 */
.L_x_498:
        /* <DEDUP_REMOVED lines=9> */
.L_x_506:
[----:B------:R-:W2:Y:S02]  /*2650*/  LDG.E.U16 R0, desc[UR36][R4.64] ;  /* 0x0000002404007981 */ /* 0x000ea4000c1e1500 */
[----:B--2---:R-:W-:-:S05]  /*2660*/  HADD2.F32 R0, -RZ, R0.H0_H0 ;  /* 0x20000000ff007230 */ /* 0x004fca0000004100 */
[----:B------:R-:W-:-:S04]  /*2670*/  F2FP.BF16.F32.PACK_AB R0, RZ, R0 ;  /* 0x00000000ff00723e */ /* 0x000fc800000010ff */
[----:B------:R-:W-:Y:S01]  /*2680*/  PRMT R18, R0, 0x7610, R18 ;  /* 0x0000761000127816 */ /* 0x000fe20000000012 */
[----:B------:R-:W-:Y:S06]  /*2690*/  BRA `(.L_x_502) ;  /* 0x0000000c00387947 */ /* 0x000fec0003800000 */
.L_x_505:
        /* <DEDUP_REMOVED lines=9> */
.L_x_508:
[----:B------:R-:W2:Y:S02]  /*2730*/  LDG.E.U16 R4, desc[UR36][R4.64] ;  /* 0x0000002404047981 */ /* 0x000ea4000c1e1500 */
[----:B--2---:R-:W-:-:S05]  /*2740*/  HADD2.F32 R0, -RZ, R4.H0_H0 ;  /* 0x20000004ff007230 */ /* 0x004fca0000004100 */
[----:B------:R-:W-:-:S04]  /*2750*/  F2FP.BF16.F32.PACK_AB R0, RZ, R0 ;  /* 0x00000000ff00723e */ /* 0x000fc800000010ff */
[----:B------:R-:W-:Y:S01]  /*2760*/  PRMT R18, R0, 0x7610, R18 ;  /* 0x0000761000127816 */ /* 0x000fe20000000012 */
[----:B------:R-:W-:Y:S06]  /*2770*/  BRA `(.L_x_502) ;  /* 0x0000000c00007947 */ /* 0x000fec0003800000 */
.L_x_507:
        /* <DEDUP_REMOVED lines=9> */
.L_x_497:
        /* <DEDUP_REMOVED lines=14> */
.L_x_511:
        /* <DEDUP_REMOVED lines=9> */
.L_x_510:
        /* <DEDUP_REMOVED lines=27> */
.L_x_513:
[----:B------:R-:W2:Y:S02]  /*2b30*/  LDG.E.U8 R4, desc[UR36][R4.64] ;  /* 0x0000002404047981 */ /* 0x000ea4000c1e1100 */
[C---:B--2---:R-:W-:Y:S02]  /*2b40*/  IMAD.SHL.U32 R0, R4.reuse, 0x2000000, RZ ;  /* 0x0200000004007824 */ /* 0x044fe400078e00ff */
[----:B------:R-:W-:-:S03]  /*2b50*/  IMAD.SHL.U32 R6, R4, 0x100, RZ ;  /* 0x0000010004067824 */ /* 0x000fc600078e00ff */
[----:B------:R-:W-:-:S13]  /*2b60*/  ISETP.GE.U32.AND P0, PT, R0, 0x8000000, PT ;  /* 0x080000000000780c */ /* 0x000fda0003f06070 */
[----:B------:R-:W-:Y:S02]  /*2b70*/  @!P0 LOP3.LUT R3, R6, 0x7f00, RZ, 0xc0, !PT ;  /* 0x00007f0006038812 */ /* 0x000fe400078ec0ff */
[----:B------:R-:W-:Y:S02]  /*2b80*/  @P0 LEA.HI R0, R0, 0x70000000, RZ, 0x1c ;  /* 0x7000000000000811 */ /* 0x000fe400078fe0ff */
[----:B------:R-:W-:Y:S02]  /*2b90*/  @!P0 LOP3.LUT R3, R3, 0x3f000000, RZ, 0xfc, !PT ;  /* 0x3f00000003038812 */ /* 0x000fe400078efcff */
[----:B------:R-:W-:Y:S01]  /*2ba0*/  PRMT R6, R6, 0x9910, RZ ;  /* 0x0000991006067816 */ /* 0x000fe200000000ff */
[----:B------:R-:W-:Y:S02]  /*2bb0*/  @P0 FMUL.FTZ R0, R0, 1.9259299443872358531e-34 ;  /* 0x0780000000000820 */ /* 0x000fe40000410000 */
[----:B------:R-:W-:Y:S02]  /*2bc0*/  @!P0 FADD.FTZ R0, R3, -0.5 ;  /* 0xbf00000003008421 */ /* 0x000fe40000010000 */
[----:B------:R-:W-:-:S05]  /*2bd0*/  IMAD.MOV.U32 R3, RZ, RZ, R6 ;  /* 0x000000ffff037224 */ /* 0x000fca00078e0006 */
[----:B------:R-:W-:-:S04]  /*2be0*/  LOP3.LUT R0, R0, 0x80000000, R3, 0xf8, !PT ;  /* 0x8000000000007812 */ /* 0x000fc800078ef803 */
[----:B------:R-:W-:-:S04]  /*2bf0*/  F2FP.BF16.F32.PACK_AB R0, RZ, R0 ;  /* 0x00000000ff00723e */ /* 0x000fc800000010ff */
[----:B------:R-:W-:Y:S01]  /*2c00*/  PRMT R18, R0, 0x7610, R18 ;  /* 0x0000761000127816 */ /* 0x000fe20000000012 */
[----:B------:R-:W-:Y:S06]  /*2c10*/  BRA `(.L_x_502) ;  /* 0x0000000400d87947 */ /* 0x000fec0003800000 */
.L_x_512:
[----:B------:R0:W5:Y:S01]  /*2c20*/  LDG.E.U16 R18, desc[UR36][R4.64] ;  /* 0x0000002404127981 */ /* 0x000162000c1e1500 */
[----:B------:R-:W-:Y:S05]  /*2c30*/  BRA `(.L_x_502) ;  /* 0x0000000400d07947 */ /* 0x000fea0003800000 */
.L_x_509:
        /* <DEDUP_REMOVED lines=13> */
.L_x_516:
        /* <DEDUP_REMOVED lines=21> */
.L_x_520:
[----:B------:R-:W-:Y:S05]  /*2e60*/  BSYNC.RECONVERGENT B1 ;  /* 0x0000000000017941 */ /* 0x000fea0003800200 */
.L_x_519:
[----:B------:R-:W-:Y:S01]  /*2e70*/  IMAD.SHL.U32 R0, R0, 0x100000, RZ ;  /* 0x0010000000007824 */ /* 0x000fe200078e00ff */
[----:B------:R-:W-:-:S04]  /*2e80*/  LEA R3, R3, 0x3b800000, 0x17 ;  /* 0x3b80000003037811 */ /* 0x000fc800078eb8ff */
[----:B------:R-:W-:-:S07]  /*2e90*/  LOP3.LUT R0, R3, R0, R7, 0xfe, !PT ;  /* 0x0000000003007212 */ /* 0x000fce00078efe07 */
.L_x_518:
[----:B------:R-:W-:Y:S05]  /*2ea0*/  BSYNC.RECONVERGENT B0 ;  /* 0x0000000000007941 */ /* 0x000fea0003800200 */
.L_x_517:
[----:B------:R-:W-:-:S04]  /*2eb0*/  F2FP.BF16.F32.PACK_AB R0, RZ, R0 ;  /* 0x00000000ff00723e */ /* 0x000fc800000010ff */
[----:B------:R-:W-:Y:S01]  /*2ec0*/  PRMT R18, R0, 0x7610, R18 ;  /* 0x0000761000127816 */ /* 0x000fe20000000012 */
[----:B------:R-:W-:Y:S06]  /*2ed0*/  BRA `(.L_x_502) ;  /* 0x0000000400287947 */ /* 0x000fec0003800000 */
.L_x_515:
        /* <DEDUP_REMOVED lines=21> */
.L_x_524:
[----:B------:R-:W-:Y:S05]  /*3030*/  BSYNC.RECONVERGENT B1 ;  /* 0x0000000000017941 */ /* 0x000fea0003800200 */
.L_x_523:
[----:B------:R-:W-:Y:S01]  /*3040*/  IMAD.SHL.U32 R0, R0, 0x200000, RZ ;  /* 0x0020000000007824 */ /* 0x000fe200078e00ff */
[----:B------:R-:W-:-:S04]  /*3050*/  LEA R3, R3, 0x37800000, 0x17 ;  /* 0x3780000003037811 */ /* 0x000fc800078eb8ff */
[----:B------:R-:W-:-:S07]  /*3060*/  LOP3.LUT R0, R3, R0, R7, 0xfe, !PT ;  /* 0x0000000003007212 */ /* 0x000fce00078efe07 */
.L_x_522:
[----:B------:R-:W-:Y:S05]  /*3070*/  BSYNC.RECONVERGENT B0 ;  /* 0x0000000000007941 */ /* 0x000fea0003800200 */
.L_x_521:
[----:B------:R-:W-:-:S04]  /*3080*/  F2FP.BF16.F32.PACK_AB R0, RZ, R0 ;  /* 0x00000000ff00723e */ /* 0x000fc800000010ff */
[----:B------:R-:W-:Y:S01]  /*3090*/  PRMT R18, R0, 0x7610, R18 ;  /* 0x0000761000127816 */ /* 0x000fe20000000012 */
[----:B------:R-:W-:Y:S06]  /*30a0*/  BRA `(.L_x_502) ;  /* 0x0000000000b47947 */ /* 0x000fec0003800000 */
.L_x_514:
        /* <DEDUP_REMOVED lines=14> */
.L_x_528:
[----:B------:R-:W-:Y:S05]  /*3190*/  BSYNC.RECONVERGENT B0 ;  /* 0x0000000000007941 */ /* 0x000fea0003800200 */
.L_x_527:
[----:B------:R-:W-:-:S04]  /*31a0*/  F2FP.BF16.F32.PACK_AB R0, RZ, R0 ;  /* 0x00000000ff00723e */ /* 0x000fc800000010ff */
[----:B------:R-:W-:Y:S01]  /*31b0*/  PRMT R18, R0, 0x7610, R18 ;  /* 0x0000761000127816 */ /* 0x000fe20000000012 */
[----:B------:R-:W-:Y:S06]  /*31c0*/  BRA `(.L_x_502) ;  /* 0x00000000006c7947 */ /* 0x000fec0003800000 */
.L_x_501:
        /* <DEDUP_REMOVED lines=16> */
.L_x_529:
[----:B------:R-:W-:Y:S01]  /*32d0*/  PRMT R18, RZ, 0x7610, R18 ;  /* 0x00007610ff127816 */ /* 0x000fe20000000012 */
[----:B------:R-:W-:Y:S06]  /*32e0*/  BRA `(.L_x_502) ;  /* 0x0000000000247947 */ /* 0x000fec0003800000 */
.L_x_526:
[----:B------:R-:W2:Y:S02]  /*32f0*/  LDG.E.64 R4, desc[UR36][R4.64] ;  /* 0x0000002404047981 */ /* 0x000ea4000c1e1b00 */
[----:B--2---:R-:W0:Y:S02]  /*3300*/  I2F.U64 R0, R4 ;  /* 0x0000000400007312 */ /* 0x004e240000301000 */
[----:B0-----:R-:W-:-:S04]  /*3310*/  F2FP.BF16.F32.PACK_AB R0, RZ, R0 ;  /* 0x00000000ff00723e */ /* 0x001fc800000010ff */
[----:B------:R-:W-:Y:S01]  /*3320*/  PRMT R18, R0, 0x7610, R18 ;  /* 0x0000761000127816 */ /* 0x000fe20000000012 */
[----:B------:R-:W-:Y:S06]  /*3330*/  BRA `(.L_x_502) ;  /* 0x0000000000107947 */ /* 0x000fec0003800000 */
.L_x_525:
[----:B------:R-:W2:Y:S02]  /*3340*/  LDG.E R4, desc[UR36][R4.64] ;  /* 0x0000002404047981 */ /* 0x000ea4000c1e1900 */
[----:B--2---:R-:W-:-:S04]  /*3350*/  I2FP.F32.U32 R0, R4 ;  /* 0x0000000400007245 */ /* 0x004fc80000201000 */
[----:B------:R-:W-:-:S04]  /*3360*/  F2FP.BF16.F32.PACK_AB R0, RZ, R0 ;  /* 0x00000000ff00723e */ /* 0x000fc800000010ff */
[----:B------:R-:W-:-:S07]  /*3370*/  PRMT R18, R0, 0x7610, R18 ;  /* 0x0000761000127816 */ /* 0x000fce0000000012 */
.L_x_502:
        /* <DEDUP_REMOVED lines=21> */
.L_x_533:
[----:B------:R-:W2:Y:S02]  /*34d0*/  LDG.E.U8 R4, desc[UR36][R4.64] ;  /* 0x0000002404047981 */ /* 0x000ea4000c1e1100 */
[----:B--2---:R-:W-:-:S04]  /*34e0*/  I2FP.F32.U32 R0, R4 ;  /* 0x0000000400007245 */ /* 0x004fc80000201000 */
[----:B------:R-:W-:-:S04]  /*34f0*/  F2FP.BF16.F32.PACK_AB R0, RZ, R0 ;  /* 0x00000000ff00723e */ /* 0x000fc800000010ff */
[----:B------:R-:W-:Y:S01]  /*3500*/  PRMT R27, R0, 0x7610, R27 ;  /* 0x00007610001b7816 */ /* 0x000fe2000000001b */
[----:B------:R-:W-:Y:S06]  /*3510*/  BRA `(.L_x_535) ;  /* 0x0000000c00c47947 */ /* 0x000fec0003800000 */
.L_x_532:
        /* <DEDUP_REMOVED lines=11> */
.L_x_537:
[----:B------:R-:W2:Y:S02]  /*35d0*/  LDG.E R4, desc[UR36][R4.64] ;  /* 0x0000002404047981 */ /* 0x000ea4000c1e1900 */
[----:B--2---:R-:W-:-:S04]  /*35e0*/  I2FP.F32.S32 R0, R4 ;  /* 0x0000000400007245 */ /* 0x004fc80000201400 */
[----:B------:R-:W-:-:S04]  /*35f0*/  F2FP.BF16.F32.PACK_AB R0, RZ, R0 ;  /* 0x00000000ff00723e */ /* 0x000fc800000010ff */
[----:B------:R-:W-:Y:S01]  /*3600*/  PRMT R27, R0, 0x7610, R27 ;  /* 0x00007610001b7816 */ /* 0x000fe2000000001b */
[----:B------:R-:W-:Y:S06]  /*3610*/  BRA `(.L_x_535) ;  /* 0x0000000c00847947 */ /* 0x000fec0003800000 */
.L_x_536:
[----:B------:R-:W2:Y:S02]  /*3620*/  LDG.E.U16 R4, desc[UR36][R4.64] ;  /* 0x0000002404047981 */ /* 0x000ea4000c1e1500 */
[----:B--2---:R-:W0:Y:S02]  /*3630*/  I2F.S16 R0, R4 ;  /* 0x0000000400007306 */ /* 0x004e240000101400 */
[----:B0-----:R-:W-:-:S04]  /*3640*/  F2FP.BF16.F32.PACK_AB R0, RZ, R0 ;  /* 0x00000000ff00723e */ /* 0x001fc800000010ff */
[----:B------:R-:W-:Y:S01]  /*3650*/  PRMT R27, R0, 0x7610, R27 ;  /* 0x00007610001b7816 */ /* 0x000fe2000000001b */
[----:B------:R-:W-:Y:S06]  /*3660*/  BRA `(.L_x_535) ;  /* 0x0000000c00707947 */ /* 0x000fec0003800000 */
.L_x_531:
        /* <DEDUP_REMOVED lines=9> */
.L_x_539:
[----:B------:R-:W2:Y:S02]  /*3700*/  LDG.E.U16 R0, desc[UR36][R4.64] ;  /* 0x0000002404007981 */ /* 0x000ea4000c1e1500 */
[----:B--2---:R-:W-:-:S05]  /*3710*/  HADD2.F32 R0, -RZ, R0.H0_H0 ;  /* 0x20000000ff007230 */ /* 0x004fca0000004100 */
[----:B------:R-:W-:-:S04]  /*3720*/  F2FP.BF16.F32.PACK_AB R0, RZ, R0 ;  /* 0x00000000ff00723e */ /* 0x000fc800000010ff */
[----:B------:R-:W-:Y:S01]  /*3730*/  PRMT R27, R0, 0x7610, R27 ;  /* 0x00007610001b7816 */ /* 0x000fe2000000001b */
[----:B------:R-:W-:Y:S06]  /*3740*/  BRA `(.L_x_535) ;  /* 0x0000000c00387947 */ /* 0x000fec0003800000 */
.L_x_538:
        /* <DEDUP_REMOVED lines=9> */
.L_x_541:
[----:B------:R-:W2:Y:S02]  /*37e0*/  LDG.E.U16 R4, desc[UR36][R4.64] ;  /* 0x0000002404047981 */ /* 0x000ea4000c1e1500 */
[----:B--2---:R-:W-:-:S05]  /*37f0*/  HADD2.F32 R0, -RZ, R4.H0_H0 ;  /* 0x20000004ff007230 */ /* 0x004fca0000004100 */
[----:B------:R-:W-:-:S04]  /*3800*/  F2FP.BF16.F32.PACK_AB R0, RZ, R0 ;  /* 0x00000000ff00723e */ /* 0x000fc800000010ff */
[----:B------:R-:W-:Y:S01]  /*3810*/  PRMT R27, R0, 0x7610, R27 ;  /* 0x00007610001b7816 */ /* 0x000fe2000000001b */
[----:B------:R-:W-:Y:S06]  /*3820*/  BRA `(.L_x_535) ;  /* 0x0000000c00007947 */ /* 0x000fec0003800000 */
.L_x_540:
        /* <DEDUP_REMOVED lines=9> */
.L_x_530:
        /* <DEDUP_REMOVED lines=14> */
.L_x_544:
        /* <DEDUP_REMOVED lines=9> */
.L_x_543:
        /* <DEDUP_REMOVED lines=27> */
.L_x_546:
        /* <DEDUP_REMOVED lines=15> */
.L_x_545:
[----:B------:R0:W5:Y:S01]  /*3cd0*/  LDG.E.U16 R27, desc[UR36][R4.64] ;  /* 0x00000024041b7981 */ /* 0x000162000c1e1500 */
[----:B------:R-:W-:Y:S05]  /*3ce0*/  BRA `(.L_x_535) ;  /* 0x0000000400d07947 */ /* 0x000fea0003800000 */
.L_x_542:
        /* <DEDUP_REMOVED lines=13> */
.L_x_549:
        /* <DEDUP_REMOVED lines=21> */
.L_x_553:
[----:B------:R-:W-:Y:S05]  /*3f10*/  BSYNC.RECONVERGENT B1 ;  /* 0x0000000000017941 */ /* 0x000fea0003800200 */
.L_x_552:
[----:B------:R-:W-:Y:S01]  /*3f20*/  IMAD.SHL.U32 R0, R0, 0x100000, RZ ;  /* 0x0010000000007824 */ /* 0x000fe200078e00ff */
[----:B------:R-:W-:-:S04]  /*3f30*/  LEA R3, R3, 0x3b800000, 0x17 ;  /* 0x3b80000003037811 */ /* 0x000fc800078eb8ff */
[----:B------:R-:W-:-:S07]  /*3f40*/  LOP3.LUT R0, R3, R0, R7, 0xfe, !PT ;  /* 0x0000000003007212 */ /* 0x000fce00078efe07 */
.L_x_551:
[----:B------:R-:W-:Y:S05]  /*3f50*/  BSYNC.RECONVERGENT B0 ;  /* 0x0000000000007941 */ /* 0x000fea0003800200 */
.L_x_550:
[----:B------:R-:W-:-:S04]  /*3f60*/  F2FP.BF16.F32.PACK_AB R0, RZ, R0 ;  /* 0x00000000ff00723e */ /* 0x000fc800000010ff */
[----:B------:R-:W-:Y:S01]  /*3f70*/  PRMT R27, R0, 0x7610, R27 ;  /* 0x00007610001b7816 */ /* 0x000fe2000000001b */
[----:B------:R-:W-:Y:S06]  /*3f80*/  BRA `(.L_x_535) ;  /* 0x0000000400287947 */ /* 0x000fec0003800000 */
.L_x_548:
        /* <DEDUP_REMOVED lines=21> */
.L_x_557:
[----:B------:R-:W-:Y:S05]  /*40e0*/  BSYNC.RECONVERGENT B1 ;  /* 0x0000000000017941 */ /* 0x000fea0003800200 */
.L_x_556:
[----:B------:R-:W-:Y:S01]  /*40f0*/  IMAD.SHL.U32 R0, R0, 0x200000, RZ ;  /* 0x0020000000007824 */ /* 0x000fe200078e00ff */
[----:B------:R-:W-:-:S04]  /*4100*/  LEA R3, R3, 0x37800000, 0x17 ;  /* 0x3780000003037811 */ /* 0x000fc800078eb8ff */
[----:B------:R-:W-:-:S07]  /*4110*/  LOP3.LUT R0, R3, R0, R7, 0xfe, !PT ;  /* 0x0000000003007212 */ /* 0x000fce00078efe07 */
.L_x_555:
[----:B------:R-:W-:Y:S05]  /*4120*/  BSYNC.RECONVERGENT B0 ;  /* 0x0000000000007941 */ /* 0x000fea0003800200 */
.L_x_554:
[----:B------:R-:W-:-:S04]  /*4130*/  F2FP.BF16.F32.PACK_AB R0, RZ, R0 ;  /* 0x00000000ff00723e */ /* 0x000fc800000010ff */
[----:B------:R-:W-:Y:S01]  /*4140*/  PRMT R27, R0, 0x7610, R27 ;  /* 0x00007610001b7816 */ /* 0x000fe2000000001b */
[----:B------:R-:W-:Y:S06]  /*4150*/  BRA `(.L_x_535) ;  /* 0x0000000000b47947 */ /* 0x000fec0003800000 */
.L_x_547:
        /* <DEDUP_REMOVED lines=14> */
.L_x_561:
[----:B------:R-:W-:Y:S05]  /*4240*/  BSYNC.RECONVERGENT B0 ;  /* 0x0000000000007941 */ /* 0x000fea0003800200 */
.L_x_560:
[----:B------:R-:W-:-:S04]  /*4250*/  F2FP.BF16.F32.PACK_AB R0, RZ, R0 ;  /* 0x00000000ff00723e */ /* 0x000fc800000010ff */
[----:B------:R-:W-:Y:S01]  /*4260*/  PRMT R27, R0, 0x7610, R27 ;  /* 0x00007610001b7816 */ /* 0x000fe2000000001b */
[----:B------:R-:W-:Y:S06]  /*4270*/  BRA `(.L_x_535) ;  /* 0x00000000006c7947 */ /* 0x000fec0003800000 */
.L_x_534:
        /* <DEDUP_REMOVED lines=16> */
.L_x_562:
[----:B------:R-:W-:Y:S01]  /*4380*/  PRMT R27, RZ, 0x7610, R27 ;  /* 0x00007610ff1b7816 */ /* 0x000fe2000000001b */
[----:B------:R-:W-:Y:S06]  /*4390*/  BRA `(.L_x_535) ;  /* 0x0000000000247947 */ /* 0x000fec0003800000 */
.L_x_559:
[----:B------:R-:W2:Y:S02]  /*43a0*/  LDG.E.64 R4, desc[UR36][R4.64] ;  /* 0x0000002404047981 */ /* 0x000ea4000c1e1b00 */
[----:B--2---:R-:W0:Y:S02]  /*43b0*/  I2F.U64 R0, R4 ;  /* 0x0000000400007312 */ /* 0x004e240000301000 */
[----:B0-----:R-:W-:-:S04]  /*43c0*/  F2FP.BF16.F32.PACK_AB R0, RZ, R0 ;  /* 0x00000000ff00723e */ /* 0x001fc800000010ff */
[----:B------:R-:W-:Y:S01]  /*43d0*/  PRMT R27, R0, 0x7610, R27 ;  /* 0x00007610001b7816 */ /* 0x000fe2000000001b */
[----:B------:R-:W-:Y:S06]  /*43e0*/  BRA `(.L_x_535) ;  /* 0x0000000000107947 */ /* 0x000fec0003800000 */
.L_x_558:
[----:B------:R-:W2:Y:S02]  /*43f0*/  LDG.E R4, desc[UR36][R4.64] ;  /* 0x0000002404047981 */ /* 0x000ea4000c1e1900 */
[----:B--2---:R-:W-:-:S04]  /*4400*/  I2FP.F32.U32 R0, R4 ;  /* 0x0000000400007245 */ /* 0x004fc80000201000 */
[----:B------:R-:W-:-:S04]  /*4410*/  F2FP.BF16.F32.PACK_AB R0, RZ, R0 ;  /* 0x00000000ff00723e */ /* 0x000fc800000010ff */
[----:B------:R-:W-:-:S07]  /*4420*/  PRMT R27, R0, 0x7610, R27 ;  /* 0x00007610001b7816 */ /* 0x000fce000000001b */
.L_x_535:
[----:B------:R-:W-:-:S07]  /*4430*/  VIADD R17, R17, 0x80 ;  /* 0x0000008011117836 */ /* 0x000fce0000000000 */
.L_x_496:
[----:B------:R-:W-:Y:S05]  /*4440*/  BSYNC.RECONVERGENT B6 ;  /* 0x0000000000067941 */ /* 0x000fea0003800200 */
.L_x_495:
        /* <DEDUP_REMOVED lines=27> */
.L_x_568:
[----:B------:R-:W2:Y:S02]  /*4600*/  LDG.E.U8 R4, desc[UR36][R4.64] ;  /* 0x0000002404047981 */ /* 0x000ea4000c1e1100 */
[----:B--2---:R-:W-:-:S04]  /*4610*/  I2FP.F32.U32 R0, R4 ;  /* 0x0000000400007245 */ /* 0x004fc80000201000 */
[----:B------:R-:W-:-:S04]  /*4620*/  F2FP.BF16.F32.PACK_AB R0, RZ, R0 ;  /* 0x00000000ff00723e */ /* 0x000fc800000010ff */
[----:B------:R-:W-:Y:S01]  /*4630*/  PRMT R19, R0, 0x7610, R19 ;  /* 0x0000761000137816 */ /* 0x000fe20000000013 */
[----:B------:R-:W-:Y:S06]  /*4640*/  BRA `(.L_x_570) ;  /* 0x0000000c00c47947 */ /* 0x000fec0003800000 */
.L_x_567:
        /* <DEDUP_REMOVED lines=11> */
.L_x_572:
[----:B------:R-:W2:Y:S02]  /*4700*/  LDG.E R4, desc[UR36][R4.64] ;  /* 0x0000002404047981 */ /* 0x000ea4000c1e1900 */
[----:B--2---:R-:W-:-:S04]  /*4710*/  I2FP.F32.S32 R0, R4 ;  /* 0x0000000400007245 */ /* 0x004fc80000201400 */
[----:B------:R-:W-:-:S04]  /*4720*/  F2FP.BF16.F32.PACK_AB R0, RZ, R0 ;  /* 0x00000000ff00723e */ /* 0x000fc800000010ff */
[----:B------:R-:W-:Y:S01]  /*4730*/  PRMT R19, R0, 0x7610, R19 ;  /* 0x0000761000137816 */ /* 0x000fe20000000013 */
[----:B------:R-:W-:Y:S06]  /*4740*/  BRA `(.L_x_570) ;  /* 0x0000000c00847947 */ /* 0x000fec0003800000 */
.L_x_571:
[----:B------:R-:W2:Y:S02]  /*4750*/  LDG.E.U16 R4, desc[UR36][R4.64] ;  /* 0x0000002404047981 */ /* 0x000ea4000c1e1500 */
[----:B--2---:R-:W0:Y:S02]  /*4760*/  I2F.S16 R0, R4 ;  /* 0x0000000400007306 */ /* 0x004e240000101400 */
[----:B0-----:R-:W-:-:S04]  /*4770*/  F2FP.BF16.F32.PACK_AB R0, RZ, R0 ;  /* 0x00000000ff00723e */ /* 0x001fc800000010ff */
[----:B------:R-:W-:Y:S01]  /*4780*/  PRMT R19, R0, 0x7610, R19 ;  /* 0x0000761000137816 */ /* 0x000fe20000000013 */
[----:B------:R-:W-:Y:S06]  /*4790*/  BRA `(.L_x_570) ;  /* 0x0000000c00707947 */ /* 0x000fec0003800000 */
.L_x_566:
        /* <DEDUP_REMOVED lines=9> */
.L_x_574:
[----:B------:R-:W2:Y:S02]  /*4830*/  LDG.E.U16 R0, desc[UR36][R4.64] ;  /* 0x0000002404007981 */ /* 0x000ea4000c1e1500 */
[----:B--2---:R-:W-:-:S05]  /*4840*/  HADD2.F32 R0, -RZ, R0.H0_H0 ;  /* 0x20000000ff007230 */ /* 0x004fca0000004100 */
[----:B------:R-:W-:-:S04]  /*4850*/  F2FP.BF16.F32.PACK_AB R0, RZ, R0 ;  /* 0x00000000ff00723e */ /* 0x000fc800000010ff */
[----:B------:R-:W-:Y:S01]  /*4860*/  PRMT R19, R0, 0x7610, R19 ;  /* 0x0000761000137816 */ /* 0x000fe20000000013 */
[----:B------:R-:W-:Y:S06]  /*4870*/  BRA `(.L_x_570) ;  /* 0x0000000c00387947 */ /* 0x000fec0003800000 */
.L_x_573:
        /* <DEDUP_REMOVED lines=9> */
.L_x_576:
[----:B------:R-:W2:Y:S02]  /*4910*/  LDG.E.U16 R4, desc[UR36][R4.64] ;  /* 0x0000002404047981 */ /* 0x000ea4000c1e1500 */
[----:B--2---:R-:W-:-:S05]  /*4920*/  HADD2.F32 R0, -RZ, R4.H0_H0 ;  /* 0x20000004ff007230 */ /* 0x004fca0000004100 */
[----:B------:R-:W-:-:S04]  /*4930*/  F2FP.BF16.F32.PACK_AB R0, RZ, R0 ;  /* 0x00000000ff00723e */ /* 0x000fc800000010ff */
[----:B------:R-:W-:Y:S01]  /*4940*/  PRMT R19, R0, 0x7610, R19 ;  /* 0x0000761000137816 */ /* 0x000fe20000000013 */
[----:B------:R-:W-:Y:S06]  /*4950*/  BRA `(.L_x_570) ;  /* 0x0000000c00007947 */ /* 0x000fec0003800000 */
.L_x_575:
        /* <DEDUP_REMOVED lines=9> */
.L_x_565:
        /* <DEDUP_REMOVED lines=14> */
.L_x_579:
        /* <DEDUP_REMOVED lines=9> */
.L_x_578:
        /* <DEDUP_REMOVED lines=27> */
.L_x_581:
        /* <DEDUP_REMOVED lines=15> */
.L_x_580:
[----:B------:R0:W5:Y:S01]  /*4e00*/  LDG.E.U16 R19, desc[UR36][R4.64] ;  /* 0x0000002404137981 */ /* 0x000162000c1e1500 */
[----:B------:R-:W-:Y:S05]  /*4e10*/  BRA `(.L_x_570) ;  /* 0x0000000400d07947 */ /* 0x000fea0003800000 */
.L_x_577:
        /* <DEDUP_REMOVED lines=13> */
.L_x_584:
        /* <DEDUP_REMOVED lines=21> */
.L_x_588:
[----:B------:R-:W-:Y:S05]  /*5040*/  BSYNC.RECONVERGENT B1 ;  /* 0x0000000000017941 */ /* 0x000fea0003800200 */
.L_x_587:
[----:B------:R-:W-:Y:S01]  /*5050*/  IMAD.SHL.U32 R0, R0, 0x100000, RZ ;  /* 0x0010000000007824 */ /* 0x000fe200078e00ff */
[----:B------:R-:W-:-:S04]  /*5060*/  LEA R3, R3, 0x3b800000, 0x17 ;  /* 0x3b80000003037811 */ /* 0x000fc800078eb8ff */
[----:B------:R-:W-:-:S07]  /*5070*/  LOP3.LUT R0, R3, R0, R7, 0xfe, !PT ;  /* 0x0000000003007212 */ /* 0x000fce00078efe07 */
.L_x_586:
[----:B------:R-:W-:Y:S05]  /*5080*/  BSYNC.RECONVERGENT B0 ;  /* 0x0000000000007941 */ /* 0x000fea0003800200 */
.L_x_585:
[----:B------:R-:W-:-:S04]  /*5090*/  F2FP.BF16.F32.PACK_AB R0, RZ, R0 ;  /* 0x00000000ff00723e */ /* 0x000fc800000010ff */
[----:B------:R-:W-:Y:S01]  /*50a0*/  PRMT R19, R0, 0x7610, R19 ;  /* 0x0000761000137816 */ /* 0x000fe20000000013 */
[----:B------:R-:W-:Y:S06]  /*50b0*/  BRA `(.L_x_570) ;  /* 0x0000000400287947 */ /* 0x000fec0003800000 */
.L_x_583:
        /* <DEDUP_REMOVED lines=21> */
.L_x_592:
[----:B------:R-:W-:Y:S05]  /*5210*/  BSYNC.RECONVERGENT B1 ;  /* 0x0000000000017941 */ /* 0x000fea0003800200 */
.L_x_591:
[----:B------:R-:W-:Y:S01]  /*5220*/  IMAD.SHL.U32 R0, R0, 0x200000, RZ ;  /* 0x0020000000007824 */ /* 0x000fe200078e00ff */
[----:B------:R-:W-:-:S04]  /*5230*/  LEA R3, R3, 0x37800000, 0x17 ;  /* 0x3780000003037811 */ /* 0x000fc800078eb8ff */
[----:B------:R-:W-:-:S07]  /*5240*/  LOP3.LUT R0, R3, R0, R7, 0xfe, !PT ;  /* 0x0000000003007212 */ /* 0x000fce00078efe07 */
.L_x_590:
[----:B------:R-:W-:Y:S05]  /*5250*/  BSYNC.RECONVERGENT B0 ;  /* 0x0000000000007941 */ /* 0x000fea0003800200 */
.L_x_589:
[----:B------:R-:W-:-:S04]  /*5260*/  F2FP.BF16.F32.PACK_AB R0, RZ, R0 ;  /* 0x00000000ff00723e */ /* 0x000fc800000010ff */
[----:B------:R-:W-:Y:S01]  /*5270*/  PRMT R19, R0, 0x7610, R19 ;  /* 0x0000761000137816 */ /* 0x000fe20000000013 */
[----:B------:R-:W-:Y:S06]  /*5280*/  BRA `(.L_x_570) ;  /* 0x0000000000b47947 */ /* 0x000fec0003800000 */
.L_x_582:
        /* <DEDUP_REMOVED lines=14> */
.L_x_596:
[----:B------:R-:W-:Y:S05]  /*5370*/  BSYNC.RECONVERGENT B0 ;  /* 0x0000000000007941 */ /* 0x000fea0003800200 */
.L_x_595:
[----:B------:R-:W-:-:S04]  /*5380*/  F2FP.BF16.F32.PACK_AB R0, RZ, R0 ;  /* 0x00000000ff00723e */ /* 0x000fc800000010ff */
[----:B------:R-:W-:Y:S01]  /*5390*/  PRMT R19, R0, 0x7610, R19 ;  /* 0x0000761000137816 */ /* 0x000fe20000000013 */
[----:B------:R-:W-:Y:S06]  /*53a0*/  BRA `(.L_x_570) ;  /* 0x00000000006c7947 */ /* 0x000fec0003800000 */
.L_x_569:
        /* <DEDUP_REMOVED lines=16> */
.L_x_597:
[----:B------:R-:W-:Y:S01]  /*54b0*/  PRMT R19, RZ, 0x7610, R19 ;  /* 0x00007610ff137816 */ /* 0x000fe20000000013 */
[----:B------:R-:W-:Y:S06]  /*54c0*/  BRA `(.L_x_570) ;  /* 0x0000000000247947 */ /* 0x000fec0003800000 */
.L_x_594:
[----:B------:R-:W2:Y:S02]  /*54d0*/  LDG.E.64 R4, desc[UR36][R4.64] ;  /* 0x0000002404047981 */ /* 0x000ea4000c1e1b00 */
[----:B--2---:R-:W0:Y:S02]  /*54e0*/  I2F.U64 R0, R4 ;  /* 0x0000000400007312 */ /* 0x004e240000301000 */
[----:B0-----:R-:W-:-:S04]  /*54f0*/  F2FP.BF16.F32.PACK_AB R0, RZ, R0 ;  /* 0x00000000ff00723e */ /* 0x001fc800000010ff */
[----:B------:R-:W-:Y:S01]  /*5500*/  PRMT R19, R0, 0x7610, R19 ;  /* 0x0000761000137816 */ /* 0x000fe20000000013 */
[----:B------:R-:W-:Y:S06]  /*5510*/  BRA `(.L_x_570) ;  /* 0x0000000000107947 */ /* 0x000fec0003800000 */
.L_x_593:
[----:B------:R-:W2:Y:S02]  /*5520*/  LDG.E R4, desc[UR36][R4.64] ;  /* 0x0000002404047981 */ /* 0x000ea4000c1e1900 */
[----:B--2---:R-:W-:-:S04]  /*5530*/  I2FP.F32.U32 R0, R4 ;  /* 0x0000000400007245 */ /* 0x004fc80000201000 */
[----:B------:R-:W-:-:S04]  /*5540*/  F2FP.BF16.F32.PACK_AB R0, RZ, R0 ;  /* 0x00000000ff00723e */ /* 0x000fc800000010ff */
[----:B------:R-:W-:-:S07]  /*5550*/  PRMT R19, R0, 0x7610, R19 ;  /* 0x0000761000137816 */ /* 0x000fce0000000013 */
.L_x_570:
[----:B------:R-:W1:Y:S01]  /*5560*/  LDCU.U8 UR6, c[0x0][0x3bd] ;  /* 0x000077a0ff0677ac */ /* 0x000e620008000000 */
[----:B0-----:R-:W0:Y:S01]  /*5570*/  LDC.64 R4, c[0x0][0x3b0] ;  /* 0x0000ec00ff047b82 */ /* 0x001e220000000a00 */
[----:B------:R-:W2:Y:S01]  /*5580*/  LDCU UR5, c[0x0][0x3c4] ;  /* 0x00007880ff0577ac */ /* 0x000ea20008000800 */
[----:B-1----:R-:W-:-:S04]  /*5590*/  UPRMT UR4, UR6, 0x9910, URZ ;  /* 0x0000991006047896 */ /* 0x002fc800080000ff */
[----:B------:R-:W-:Y:S01]  /*55a0*/  UISETP.GT.AND UP0, UPT, UR4, 0x9, UPT ;  /* 0x000000090400788c */ /* 0x000fe2000bf04270 */
[----:B--2---:R-:W-:-:S05]  /*55b0*/  IMAD R23, R23, UR5, RZ ;  /* 0x0000000517177c24 */ /* 0x004fca000f8e02ff */
        /* <DEDUP_REMOVED lines=16> */
.L_x_601:
[----:B------:R-:W2:Y:S02]  /*56c0*/  LDG.E.U8 R4, desc[UR36][R4.64] ;  /* 0x0000002404047981 */ /* 0x000ea4000c1e1100 */
[----:B--2---:R-:W-:-:S04]  /*56d0*/  I2FP.F32.U32 R0, R4 ;  /* 0x0000000400007245 */ /* 0x004fc80000201000 */
[----:B------:R-:W-:-:S04]  /*56e0*/  F2FP.BF16.F32.PACK_AB R0, RZ, R0 ;  /* 0x00000000ff00723e */ /* 0x000fc800000010ff */
[----:B------:R-:W-:Y:S01]  /*56f0*/  PRMT R26, R0, 0x7610, R26 ;  /* 0x00007610001a7816 */ /* 0x000fe2000000001a */
[----:B------:R-:W-:Y:S06]  /*5700*/  BRA `(.L_x_603) ;  /* 0x0000000c00c47947 */ /* 0x000fec0003800000 */
.L_x_600:
        /* <DEDUP_REMOVED lines=11> */
.L_x_605:
[----:B------:R-:W2:Y:S02]  /*57c0*/  LDG.E R4, desc[UR36][R4.64] ;  /* 0x0000002404047981 */ /* 0x000ea4000c1e1900 */
[----:B--2---:R-:W-:-:S04]  /*57d0*/  I2FP.F32.S32 R0, R4 ;  /* 0x0000000400007245 */ /* 0x004fc80000201400 */
[----:B------:R-:W-:-:S04]  /*57e0*/  F2FP.BF16.F32.PACK_AB R0, RZ, R0 ;  /* 0x00000000ff00723e */ /* 0x000fc800000010ff */
[----:B------:R-:W-:Y:S01]  /*57f0*/  PRMT R26, R0, 0x7610, R26 ;  /* 0x00007610001a7816 */ /* 0x000fe2000000001a */
[----:B------:R-:W-:Y:S06]  /*5800*/  BRA `(.L_x_603) ;  /* 0x0000000c00847947 */ /* 0x000fec0003800000 */
.L_x_604:
[----:B------:R-:W2:Y:S02]  /*5810*/  LDG.E.U16 R4, desc[UR36][R4.64] ;  /* 0x0000002404047981 */ /* 0x000ea4000c1e1500 */
[----:B--2---:R-:W0:Y:S02]  /*5820*/  I2F.S16 R0, R4 ;  /* 0x0000000400007306 */ /* 0x004e240000101400 */
[----:B0-----:R-:W-:-:S04]  /*5830*/  F2FP.BF16.F32.PACK_AB R0, RZ, R0 ;  /* 0x00000000ff00723e */ /* 0x001fc800000010ff */
[----:B------:R-:W-:Y:S01]  /*5840*/  PRMT R26, R0, 0x7610, R26 ;  /* 0x00007610001a7816 */ /* 0x000fe2000000001a */
[----:B------:R-:W-:Y:S06]  /*5850*/  BRA `(.L_x_603) ;  /* 0x0000000c00707947 */ /* 0x000fec0003800000 */
.L_x_599:
        /* <DEDUP_REMOVED lines=9> */
.L_x_607:
[----:B------:R-:W2:Y:S02]  /*58f0*/  LDG.E.U16 R0, desc[UR36][R4.64] ;  /* 0x0000002404007981 */ /* 0x000ea4000c1e1500 */
[----:B--2---:R-:W-:-:S05]  /*5900*/  HADD2.F32 R0, -RZ, R0.H0_H0 ;  /* 0x20000000ff007230 */ /* 0x004fca0000004100 */
[----:B------:R-:W-:-:S04]  /*5910*/  F2FP.BF16.F32.PACK_AB R0, RZ, R0 ;  /* 0x00000000ff00723e */ /* 0x000fc800000010ff */
[----:B------:R-:W-:Y:S01]  /*5920*/  PRMT R26, R0, 0x7610, R26 ;  /* 0x00007610001a7816 */ /* 0x000fe2000000001a */
[----:B------:R-:W-:Y:S06]  /*5930*/  BRA `(.L_x_603) ;  /* 0x0000000c00387947 */ /* 0x000fec0003800000 */
.L_x_606:
        /* <DEDUP_REMOVED lines=9> */
.L_x_609:
[----:B------:R-:W2:Y:S02]  /*59d0*/  LDG.E.U16 R4, desc[UR36][R4.64] ;  /* 0x0000002404047981 */ /* 0x000ea4000c1e1500 */
[----:B--2---:R-:W-:-:S05]  /*59e0*/  HADD2.F32 R0, -RZ, R4.H0_H0 ;  /* 0x20000004ff007230 */ /* 0x004fca0000004100 */
[----:B------:R-:W-:-:S04]  /*59f0*/  F2FP.BF16.F32.PACK_AB R0, RZ, R0 ;  /* 0x00000000ff00723e */ /* 0x000fc800000010ff */
[----:B------:R-:W-:Y:S01]  /*5a00*/  PRMT R26, R0, 0x7610, R26 ;  /* 0x00007610001a7816 */ /* 0x000fe2000000001a */
[----:B------:R-:W-:Y:S06]  /*5a10*/  BRA `(.L_x_603) ;  /* 0x0000000c00007947 */ /* 0x000fec0003800000 */
.L_x_608:
        /* <DEDUP_REMOVED lines=9> */
.L_x_598:
        /* <DEDUP_REMOVED lines=14> */
.L_x_612:
        /* <DEDUP_REMOVED lines=9> */
.L_x_611:
        /* <DEDUP_REMOVED lines=27> */
.L_x_614:
        /* <DEDUP_REMOVED lines=15> */
.L_x_613:
[----:B------:R0:W5:Y:S01]  /*5ec0*/  LDG.E.U16 R26, desc[UR36][R4.64] ;  /* 0x00000024041a7981 */ /* 0x000162000c1e1500 */
[----:B------:R-:W-:Y:S05]  /*5ed0*/  BRA `(.L_x_603) ;  /* 0x0000000400d07947 */ /* 0x000fea0003800000 */
.L_x_610:
        /* <DEDUP_REMOVED lines=13> */
.L_x_617:
        /* <DEDUP_REMOVED lines=21> */
.L_x_621:
[----:B------:R-:W-:Y:S05]  /*6100*/  BSYNC.RECONVERGENT B1 ;  /* 0x0000000000017941 */ /* 0x000fea0003800200 */
.L_x_620:
[----:B------:R-:W-:Y:S01]  /*6110*/  IMAD.SHL.U32 R0, R0, 0x100000, RZ ;  /* 0x0010000000007824 */ /* 0x000fe200078e00ff */
[----:B------:R-:W-:-:S04]  /*6120*/  LEA R3, R3, 0x3b800000, 0x17 ;  /* 0x3b80000003037811 */ /* 0x000fc800078eb8ff */
[----:B------:R-:W-:-:S07]  /*6130*/  LOP3.LUT R0, R3, R0, R7, 0xfe, !PT ;  /* 0x0000000003007212 */ /* 0x000fce00078efe07 */
.L_x_619:
[----:B------:R-:W-:Y:S05]  /*6140*/  BSYNC.RECONVERGENT B0 ;  /* 0x0000000000007941 */ /* 0x000fea0003800200 */
.L_x_618:
[----:B------:R-:W-:-:S04]  /*6150*/  F2FP.BF16.F32.PACK_AB R0, RZ, R0 ;  /* 0x00000000ff00723e */ /* 0x000fc800000010ff */
[----:B------:R-:W-:Y:S01]  /*6160*/  PRMT R26, R0, 0x7610, R26 ;  /* 0x00007610001a7816 */ /* 0x000fe2000000001a */
[----:B------:R-:W-:Y:S06]  /*6170*/  BRA `(.L_x_603) ;  /* 0x0000000400287947 */ /* 0x000fec0003800000 */
.L_x_616:
        /* <DEDUP_REMOVED lines=21> */
.L_x_625:
[----:B------:R-:W-:Y:S05]  /*62d0*/  BSYNC.RECONVERGENT B1 ;  /* 0x0000000000017941 */ /* 0x000fea0003800200 */
.L_x_624:
[----:B------:R-:W-:Y:S01]  /*62e0*/  IMAD.SHL.U32 R0, R0, 0x200000, RZ ;  /* 0x0020000000007824 */ /* 0x000fe200078e00ff */
[----:B------:R-:W-:-:S04]  /*62f0*/  LEA R3, R3, 0x37800000, 0x17 ;  /* 0x3780000003037811 */ /* 0x000fc800078eb8ff */
[----:B------:R-:W-:-:S07]  /*6300*/  LOP3.LUT R0, R3, R0, R7, 0xfe, !PT ;  /* 0x0000000003007212 */ /* 0x000fce00078efe07 */
.L_x_623:
[----:B------:R-:W-:Y:S05]  /*6310*/  BSYNC.RECONVERGENT B0 ;  /* 0x0000000000007941 */ /* 0x000fea0003800200 */
.L_x_622:
[----:B------:R-:W-:-:S04]  /*6320*/  F2FP.BF16.F32.PACK_AB R0, RZ, R0 ;  /* 0x00000000ff00723e */ /* 0x000fc800000010ff */
[----:B------:R-:W-:Y:S01]  /*6330*/  PRMT R26, R0, 0x7610, R26 ;  /* 0x00007610001a7816 */ /* 0x000fe2000000001a */
[----:B------:R-:W-:Y:S06]  /*6340*/  BRA `(.L_x_603) ;  /* 0x0000000000b47947 */ /* 0x000fec0003800000 */
.L_x_615:
        /* <DEDUP_REMOVED lines=14> */
.L_x_629:
[----:B------:R-:W-:Y:S05]  /*6430*/  BSYNC.RECONVERGENT B0 ;  /* 0x0000000000007941 */ /* 0x000fea0003800200 */
.L_x_628:
[----:B------:R-:W-:-:S04]  /*6440*/  F2FP.BF16.F32.PACK_AB R0, RZ, R0 ;  /* 0x00000000ff00723e */ /* 0x000fc800000010ff */
[----:B------:R-:W-:Y:S01]  /*6450*/  PRMT R26, R0, 0x7610, R26 ;  /* 0x00007610001a7816 */ /* 0x000fe2000000001a */
[----:B------:R-:W-:Y:S06]  /*6460*/  BRA `(.L_x_603) ;  /* 0x00000000006c7947 */ /* 0x000fec0003800000 */
.L_x_602:
        /* <DEDUP_REMOVED lines=16> */
.L_x_630:
[----:B------:R-:W-:Y:S01]  /*6570*/  PRMT R26, RZ, 0x7610, R26 ;  /* 0x00007610ff1a7816 */ /* 0x000fe2000000001a */
[----:B------:R-:W-:Y:S06]  /*6580*/  BRA `(.L_x_603) ;  /* 0x0000000000247947 */ /* 0x000fec0003800000 */
.L_x_627:
[----:B------:R-:W2:Y:S02]  /*6590*/  LDG.E.64 R4, desc[UR36][R4.64] ;  /* 0x0000002404047981 */ /* 0x000ea4000c1e1b00 */
[----:B--2---:R-:W0:Y:S02]  /*65a0*/  I2F.U64 R0, R4 ;  /* 0x0000000400007312 */ /* 0x004e240000301000 */
[----:B0-----:R-:W-:-:S04]  /*65b0*/  F2FP.BF16.F32.PACK_AB R0, RZ, R0 ;  /* 0x00000000ff00723e */ /* 0x001fc800000010ff */
[----:B------:R-:W-:Y:S01]  /*65c0*/  PRMT R26, R0, 0x7610, R26 ;  /* 0x00007610001a7816 */ /* 0x000fe2000000001a */
[----:B------:R-:W-:Y:S06]  /*65d0*/  BRA `(.L_x_603) ;  /* 0x0000000000107947 */ /* 0x000fec0003800000 */
.L_x_626:
[----:B------:R-:W2:Y:S02]  /*65e0*/  LDG.E R4, desc[UR36][R4.64] ;  /* 0x0000002404047981 */ /* 0x000ea4000c1e1900 */
[----:B--2---:R-:W-:-:S04]  /*65f0*/  I2FP.F32.U32 R0, R4 ;  /* 0x0000000400007245 */ /* 0x004fc80000201000 */
[----:B------:R-:W-:-:S04]  /*6600*/  F2FP.BF16.F32.PACK_AB R0, RZ, R0 ;  /* 0x00000000ff00723e */ /* 0x000fc800000010ff */
[----:B------:R-:W-:-:S07]  /*6610*/  PRMT R26, R0, 0x7610, R26 ;  /* 0x00007610001a7816 */ /* 0x000fce000000001a */
.L_x_603:
[----:B------:R-:W-:-:S07]  /*6620*/  VIADD R17, R17, 0x80 ;  /* 0x0000008011117836 */ /* 0x000fce0000000000 */
.L_x_564:
[----:B------:R-:W-:Y:S05]  /*6630*/  BSYNC.RECONVERGENT B6 ;  /* 0x0000000000067941 */ /* 0x000fea0003800200 */
.L_x_563:
        /* <DEDUP_REMOVED lines=27> */
.L_x_636:
[----:B------:R-:W2:Y:S02]  /*67f0*/  LDG.E.U8 R4, desc[UR36][R4.64] ;  /* 0x0000002404047981 */ /* 0x000ea4000c1e1100 */
[----:B--2---:R-:W-:-:S04]  /*6800*/  I2FP.F32.U32 R0, R4 ;  /* 0x0000000400007245 */ /* 0x004fc80000201000 */
[----:B------:R-:W-:-:S04]  /*6810*/  F2FP.BF16.F32.PACK_AB R0, RZ, R0 ;  /* 0x00000000ff00723e */ /* 0x000fc800000010ff */
[----:B------:R-:W-:Y:S01]  /*6820*/  PRMT R24, R0, 0x7610, R24 ;  /* 0x0000761000187816 */ /* 0x000fe20000000018 */
[----:B------:R-:W-:Y:S06]  /*6830*/  BRA `(.L_x_638) ;  /* 0x0000000c00c47947 */ /* 0x000fec0003800000 */
.L_x_635:
        /* <DEDUP_REMOVED lines=11> */
.L_x_640:
[----:B------:R-:W2:Y:S02]  /*68f0*/  LDG.E R4, desc[UR36][R4.64] ;  /* 0x0000002404047981 */ /* 0x000ea4000c1e1900 */
[----:B--2---:R-:W-:-:S04]  /*6900*/  I2FP.F32.S32 R0, R4 ;  /* 0x0000000400007245 */ /* 0x004fc80000201400 */
[----:B------:R-:W-:-:S04]  /*6910*/  F2FP.BF16.F32.PACK_AB R0, RZ, R0 ;  /* 0x00000000ff00723e */ /* 0x000fc800000010ff */
[----:B------:R-:W-:Y:S01]  /*6920*/  PRMT R24, R0, 0x7610, R24 ;  /* 0x0000761000187816 */ /* 0x000fe20000000018 */
[----:B------:R-:W-:Y:S06]  /*6930*/  BRA `(.L_x_638) ;  /* 0x0000000c00847947 */ /* 0x000fec0003800000 */
.L_x_639:
[----:B------:R-:W2:Y:S02]  /*6940*/  LDG.E.U16 R4, desc[UR36][R4.64] ;  /* 0x0000002404047981 */ /* 0x000ea4000c1e1500 */
[----:B--2---:R-:W0:Y:S02]  /*6950*/  I2F.S16 R0, R4 ;  /* 0x0000000400007306 */ /* 0x004e240000101400 */
[----:B0-----:R-:W-:-:S04]  /*6960*/  F2FP.BF16.F32.PACK_AB R0, RZ, R0 ;  /* 0x00000000ff00723e */ /* 0x001fc800000010ff */
[----:B------:R-:W-:Y:S01]  /*6970*/  PRMT R24, R0, 0x7610, R24 ;  /* 0x0000761000187816 */ /* 0x000fe20000000018 */
[----:B------:R-:W-:Y:S06]  /*6980*/  BRA `(.L_x_638) ;  /* 0x0000000c00707947 */ /* 0x000fec0003800000 */
.L_x_634:
        /* <DEDUP_REMOVED lines=9> */
.L_x_642:
[----:B------:R-:W2:Y:S02]  /*6a20*/  LDG.E.U16 R0, desc[UR36][R4.64] ;  /* 0x0000002404007981 */ /* 0x000ea4000c1e1500 */
[----:B--2---:R-:W-:-:S05]  /*6a30*/  HADD2.F32 R0, -RZ, R0.H0_H0 ;  /* 0x20000000ff007230 */ /* 0x004fca0000004100 */
[----:B------:R-:W-:-:S04]  /*6a40*/  F2FP.BF16.F32.PACK_AB R0, RZ, R0 ;  /* 0x00000000ff00723e */ /* 0x000fc800000010ff */
[----:B------:R-:W-:Y:S01]  /*6a50*/  PRMT R24, R0, 0x7610, R24 ;  /* 0x0000761000187816 */ /* 0x000fe20000000018 */
[----:B------:R-:W-:Y:S06]  /*6a60*/  BRA `(.L_x_638) ;  /* 0x0000000c00387947 */ /* 0x000fec0003800000 */
.L_x_641:
        /* <DEDUP_REMOVED lines=9> */
.L_x_644:
[----:B------:R-:W2:Y:S02]  /*6b00*/  LDG.E.U16 R4, desc[UR36][R4.64] ;  /* 0x0000002404047981 */ /* 0x000ea4000c1e1500 */
[----:B--2---:R-:W-:-:S05]  /*6b10*/  HADD2.F32 R0, -RZ, R4.H0_H0 ;  /* 0x20000004ff007230 */ /* 0x004fca0000004100 */
[----:B------:R-:W-:-:S04]  /*6b20*/  F2FP.BF16.F32.PACK_AB R0, RZ, R0 ;  /* 0x00000000ff00723e */ /* 0x000fc800000010ff */
[----:B------:R-:W-:Y:S01]  /*6b30*/  PRMT R24, R0, 0x7610, R24 ;  /* 0x0000761000187816 */ /* 0x000fe20000000018 */
[----:B------:R-:W-:Y:S06]  /*6b40*/  BRA `(.L_x_638) ;  /* 0x0000000c00007947 */ /* 0x000fec0003800000 */
.L_x_643:
        /* <DEDUP_REMOVED lines=9> */
.L_x_633:
        /* <DEDUP_REMOVED lines=14> */
.L_x_647:
        /* <DEDUP_REMOVED lines=9> */
.L_x_646:
        /* <DEDUP_REMOVED lines=27> */
.L_x_649:
        /* <DEDUP_REMOVED lines=15> */
.L_x_648:
[----:B------:R0:W5:Y:S01]  /*6ff0*/  LDG.E.U16 R24, desc[UR36][R4.64] ;  /* 0x0000002404187981 */ /* 0x000162000c1e1500 */
[----:B------:R-:W-:Y:S05]  /*7000*/  BRA `(.L_x_638) ;  /* 0x0000000400d07947 */ /* 0x000fea0003800000 */
.L_x_645:
        /* <DEDUP_REMOVED lines=13> */
.L_x_652:
        /* <DEDUP_REMOVED lines=21> */
.L_x_656:
[----:B------:R-:W-:Y:S05]  /*7230*/  BSYNC.RECONVERGENT B1 ;  /* 0x0000000000017941 */ /* 0x000fea0003800200 */
.L_x_655:
[----:B------:R-:W-:Y:S01]  /*7240*/  IMAD.SHL.U32 R0, R0, 0x100000, RZ ;  /* 0x0010000000007824 */ /* 0x000fe200078e00ff */
[----:B------:R-:W-:-:S04]  /*7250*/  LEA R3, R3, 0x3b800000, 0x17 ;  /* 0x3b80000003037811 */ /* 0x000fc800078eb8ff */
[----:B------:R-:W-:-:S07]  /*7260*/  LOP3.LUT R0, R3, R0, R7, 0xfe, !PT ;  /* 0x0000000003007212 */ /* 0x000fce00078efe07 */
.L_x_654:
[----:B------:R-:W-:Y:S05]  /*7270*/  BSYNC.RECONVERGENT B0 ;  /* 0x0000000000007941 */ /* 0x000fea0003800200 */
.L_x_653:
[----:B------:R-:W-:-:S04]  /*7280*/  F2FP.BF16.F32.PACK_AB R0, RZ, R0 ;  /* 0x00000000ff00723e */ /* 0x000fc800000010ff */
[----:B------:R-:W-:Y:S01]  /*7290*/  PRMT R24, R0, 0x7610, R24 ;  /* 0x0000761000187816 */ /* 0x000fe20000000018 */
[----:B------:R-:W-:Y:S06]  /*72a0*/  BRA `(.L_x_638) ;  /* 0x0000000400287947 */ /* 0x000fec0003800000 */
.L_x_651:
        /* <DEDUP_REMOVED lines=21> */
.L_x_660:
[----:B------:R-:W-:Y:S05]  /*7400*/  BSYNC.RECONVERGENT B1 ;  /* 0x0000000000017941 */ /* 0x000fea0003800200 */
.L_x_659:
[----:B------:R-:W-:Y:S01]  /*7410*/  IMAD.SHL.U32 R0, R0, 0x200000, RZ ;  /* 0x0020000000007824 */ /* 0x000fe200078e00ff */
[----:B------:R-:W-:-:S04]  /*7420*/  LEA R3, R3, 0x37800000, 0x17 ;  /* 0x3780000003037811 */ /* 0x000fc800078eb8ff */
[----:B------:R-:W-:-:S07]  /*7430*/  LOP3.LUT R0, R3, R0, R7, 0xfe, !PT ;  /* 0x0000000003007212 */ /* 0x000fce00078efe07 */
.L_x_658:
[----:B------:R-:W-:Y:S05]  /*7440*/  BSYNC.RECONVERGENT B0 ;  /* 0x0000000000007941 */ /* 0x000fea0003800200 */
.L_x_657:
[----:B------:R-:W-:-:S04]  /*7450*/  F2FP.BF16.F32.PACK_AB R0, RZ, R0 ;  /* 0x00000000ff00723e */ /* 0x000fc800000010ff */
[----:B------:R-:W-:Y:S01]  /*7460*/  PRMT R24, R0, 0x7610, R24 ;  /* 0x0000761000187816 */ /* 0x000fe20000000018 */
[----:B------:R-:W-:Y:S06]  /*7470*/  BRA `(.L_x_638) ;  /* 0x0000000000b47947 */ /* 0x000fec0003800000 */
.L_x_650:
        /* <DEDUP_REMOVED lines=14> */
.L_x_664:
[----:B------:R-:W-:Y:S05]  /*7560*/  BSYNC.RECONVERGENT B0 ;  /* 0x0000000000007941 */ /* 0x000fea0003800200 */
.L_x_663:
[----:B------:R-:W-:-:S04]  /*7570*/  F2FP.BF16.F32.PACK_AB R0, RZ, R0 ;  /* 0x00000000ff00723e */ /* 0x000fc800000010ff */
[----:B------:R-:W-:Y:S01]  /*7580*/  PRMT R24, R0, 0x7610, R24 ;  /* 0x0000761000187816 */ /* 0x000fe20000000018 */
[----:B------:R-:W-:Y:S06]  /*7590*/  BRA `(.L_x_638) ;  /* 0x00000000006c7947 */ /* 0x000fec0003800000 */
.L_x_637:
        /* <DEDUP_REMOVED lines=16> */
.L_x_665:
[----:B------:R-:W-:Y:S01]  /*76a0*/  PRMT R24, RZ, 0x7610, R24 ;  /* 0x00007610ff187816 */ /* 0x000fe20000000018 */
[----:B------:R-:W-:Y:S06]  /*76b0*/  BRA `(.L_x_638) ;  /* 0x0000000000247947 */ /* 0x000fec0003800000 */
.L_x_662:
[----:B------:R-:W2:Y:S02]  /*76c0*/  LDG.E.64 R4, desc[UR36][R4.64] ;  /* 0x0000002404047981 */ /* 0x000ea4000c1e1b00 */
[----:B--2---:R-:W0:Y:S02]  /*76d0*/  I2F.U64 R0, R4 ;  /* 0x0000000400007312 */ /* 0x004e240000301000 */
[----:B0-----:R-:W-:-:S04]  /*76e0*/  F2FP.BF16.F32.PACK_AB R0, RZ, R0 ;  /* 0x00000000ff00723e */ /* 0x001fc800000010ff */
[----:B------:R-:W-:Y:S01]  /*76f0*/  PRMT R24, R0, 0x7610, R24 ;  /* 0x0000761000187816 */ /* 0x000fe20000000018 */
[----:B------:R-:W-:Y:S06]  /*7700*/  BRA `(.L_x_638) ;  /* 0x0000000000107947 */ /* 0x000fec0003800000 */
.L_x_661:
[----:B------:R-:W2:Y:S02]  /*7710*/  LDG.E R4, desc[UR36][R4.64] ;  /* 0x0000002404047981 */ /* 0x000ea4000c1e1900 */
[----:B--2---:R-:W-:-:S04]  /*7720*/  I2FP.F32.U32 R0, R4 ;  /* 0x0000000400007245 */ /* 0x004fc80000201000 */
[----:B------:R-:W-:-:S04]  /*7730*/  F2FP.BF16.F32.PACK_AB R0, RZ, R0 ;  /* 0x00000000ff00723e */ /* 0x000fc800000010ff */
[----:B------:R-:W-:-:S07]  /*7740*/  PRMT R24, R0, 0x7610, R24 ;  /* 0x0000761000187816 */ /* 0x000fce0000000018 */
.L_x_638:
        /* <DEDUP_REMOVED lines=21> */
.L_x_669:
[----:B------:R-:W2:Y:S02]  /*78a0*/  LDG.E.U8 R4, desc[UR36][R4.64] ;  /* 0x0000002404047981 */ /* 0x000ea4000c1e1100 */
[----:B--2---:R-:W-:-:S04]  /*78b0*/  I2FP.F32.U32 R0, R4 ;  /* 0x0000000400007245 */ /* 0x004fc80000201000 */
[----:B------:R-:W-:Y:S01]  /*78c0*/  F2FP.BF16.F32.PACK_AB R0, RZ, R0 ;  /* 0x00000000ff00723e */ /* 0x000fe200000010ff */
[----:B------:R-:W-:Y:S06]  /*78d0*/  BRA `(.L_x_632) ;  /* 0x0000000c00887947 */ /* 0x000fec0003800000 */
.L_x_668:
        /* <DEDUP_REMOVED lines=10> */
.L_x_672:
[----:B------:R-:W2:Y:S02]  /*7980*/  LDG.E R4, desc[UR36][R4.64] ;  /* 0x0000002404047981 */ /* 0x000ea4000c1e1900 */
[----:B--2---:R-:W-:-:S04]  /*7990*/  I2FP.F32.S32 R0, R4 ;  /* 0x0000000400007245 */ /* 0x004fc80000201400 */
[----:B------:R-:W-:Y:S01]  /*79a0*/  F2FP.BF16.F32.PACK_AB R0, RZ, R0 ;  /* 0x00000000ff00723e */ /* 0x000fe200000010ff */
[----:B------:R-:W-:Y:S06]  /*79b0*/  BRA `(.L_x_632) ;  /* 0x0000000c00507947 */ /* 0x000fec0003800000 */
.L_x_671:
[----:B------:R-:W2:Y:S02]  /*79c0*/  LDG.E.U16 R4, desc[UR36][R4.64] ;  /* 0x0000002404047981 */ /* 0x000ea4000c1e1500 */
[----:B--2---:R-:W0:Y:S02]  /*79d0*/  I2F.S16 R0, R4 ;  /* 0x0000000400007306 */ /* 0x004e240000101400 */
[----:B0-----:R-:W-:Y:S01]  /*79e0*/  F2FP.BF16.F32.PACK_AB R0, RZ, R0 ;  /* 0x00000000ff00723e */ /* 0x001fe200000010ff */
[----:B------:R-:W-:Y:S06]  /*79f0*/  BRA `(.L_x_632) ;  /* 0x0000000c00407947 */ /* 0x000fec0003800000 */
.L_x_667:
        /* <DEDUP_REMOVED lines=9> */
.L_x_674:
[----:B------:R-:W2:Y:S02]  /*7a90*/  LDG.E.U16 R0, desc[UR36][R4.64] ;  /* 0x0000002404007981 */ /* 0x000ea4000c1e1500 */
[----:B--2---:R-:W-:-:S05]  /*7aa0*/  HADD2.F32 R0, -RZ, R0.H0_H0 ;  /* 0x20000000ff007230 */ /* 0x004fca0000004100 */
[----:B------:R-:W-:Y:S01]  /*7ab0*/  F2FP.BF16.F32.PACK_AB R0, RZ, R0 ;  /* 0x00000000ff00723e */ /* 0x000fe200000010ff */
[----:B------:R-:W-:Y:S06]  /*7ac0*/  BRA `(.L_x_632) ;  /* 0x0000000c000c7947 */ /* 0x000fec0003800000 */
.L_x_673:
        /* <DEDUP_REMOVED lines=9> */
.L_x_676:
[----:B------:R-:W2:Y:S02]  /*7b60*/  LDG.E.U16 R4, desc[UR36][R4.64] ;  /* 0x0000002404047981 */ /* 0x000ea4000c1e1500 */
[----:B--2---:R-:W-:-:S05]  /*7b70*/  HADD2.F32 R0, -RZ, R4.H0_H0 ;  /* 0x20000004ff007230 */ /* 0x004fca0000004100 */
[----:B------:R-:W-:Y:S01]  /*7b80*/  F2FP.BF16.F32.PACK_AB R0, RZ, R0 ;  /* 0x00000000ff00723e */ /* 0x000fe200000010ff */
[----:B------:R-:W-:Y:S06]  /*7b90*/  BRA `(.L_x_632) ;  /* 0x0000000800d87947 */ /* 0x000fec0003800000 */
.L_x_675:
        /* <DEDUP_REMOVED lines=8> */
.L_x_666:
        /* <DEDUP_REMOVED lines=13> */
.L_x_679:
        /* <DEDUP_REMOVED lines=8> */
.L_x_678:
        /* <DEDUP_REMOVED lines=27> */
.L_x_681:
        /* <DEDUP_REMOVED lines=12> */
[----:B------:R-:W-:Y:S01]  /*7fe0*/  F2FP.BF16.F32.PACK_AB R0, RZ, R0 ;  /* 0x00000000ff00723e */ /* 0x000fe200000010ff */
[----:B------:R-:W-:Y:S06]  /*7ff0*/  BRA `(.L_x_632) ;  /* 0x0000000400c07947 */ /* 0x000fec0003800000 */
.L_x_680:
[----:B------:R1:W5:Y:S01]  /*8000*/  LDG.E.U16 R0, desc[UR36][R4.64] ;  /* 0x0000002404007981 */ /* 0x000362000c1e1500 */
[----:B------:R-:W-:Y:S05]  /*8010*/  BRA `(.L_x_632) ;  /* 0x0000000400b87947 */ /* 0x000fea0003800000 */
.L_x_677:
        /* <DEDUP_REMOVED lines=12> */
.L_x_684:
        /* <DEDUP_REMOVED lines=21> */
.L_x_688:
[----:B------:R-:W-:Y:S05]  /*8230*/  BSYNC.RECONVERGENT B1 ;  /* 0x0000000000017941 */ /* 0x000fea0003800200 */
.L_x_687:
[----:B------:R-:W-:Y:S01]  /*8240*/  IMAD.SHL.U32 R0, R0, 0x100000, RZ ;  /* 0x0010000000007824 */ /* 0x000fe200078e00ff */
[----:B------:R-:W-:-:S04]  /*8250*/  LEA R3, R3, 0x3b800000, 0x17 ;  /* 0x3b80000003037811 */ /* 0x000fc800078eb8ff */
[----:B------:R-:W-:-:S07]  /*8260*/  LOP3.LUT R0, R3, R0, R7, 0xfe, !PT ;  /* 0x0000000003007212 */ /* 0x000fce00078efe07 */
.L_x_686:
[----:B------:R-:W-:Y:S05]  /*8270*/  BSYNC.RECONVERGENT B0 ;  /* 0x0000000000007941 */ /* 0x000fea0003800200 */
.L_x_685:
[----:B------:R-:W-:Y:S01]  /*8280*/  F2FP.BF16.F32.PACK_AB R0, RZ, R0 ;  /* 0x00000000ff00723e */ /* 0x000fe200000010ff */
[----:B------:R-:W-:Y:S06]  /*8290*/  BRA `(.L_x_632) ;  /* 0x0000000400187947 */ /* 0x000fec0003800000 */
.L_x_683:
        /* <DEDUP_REMOVED lines=21> */
.L_x_692:
[----:B------:R-:W-:Y:S05]  /*83f0*/  BSYNC.RECONVERGENT B1 ;  /* 0x0000000000017941 */ /* 0x000fea0003800200 */
.L_x_691:
[----:B------:R-:W-:Y:S01]  /*8400*/  IMAD.SHL.U32 R0, R0, 0x200000, RZ ;  /* 0x0020000000007824 */ /* 0x000fe200078e00ff */
[----:B------:R-:W-:-:S04]  /*8410*/  LEA R3, R3, 0x37800000, 0x17 ;  /* 0x3780000003037811 */ /* 0x000fc800078eb8ff */
[----:B------:R-:W-:-:S07]  /*8420*/  LOP3.LUT R0, R3, R0, R7, 0xfe, !PT ;  /* 0x0000000003007212 */ /* 0x000fce00078efe07 */
.L_x_690:
[----:B------:R-:W-:Y:S05]  /*8430*/  BSYNC.RECONVERGENT B0 ;  /* 0x0000000000007941 */ /* 0x000fea0003800200 */
.L_x_689:
[----:B------:R-:W-:Y:S01]  /*8440*/  F2FP.BF16.F32.PACK_AB R0, RZ, R0 ;  /* 0x00000000ff00723e */ /* 0x000fe200000010ff */
[----:B------:R-:W-:Y:S06]  /*8450*/  BRA `(.L_x_632) ;  /* 0x0000000000a87947 */ /* 0x000fec0003800000 */
.L_x_682:
        /* <DEDUP_REMOVED lines=14> */
.L_x_696:
[----:B------:R-:W-:Y:S05]  /*8540*/  BSYNC.RECONVERGENT B0 ;  /* 0x0000000000007941 */ /* 0x000fea0003800200 */
.L_x_695:
[----:B------:R-:W-:Y:S01]  /*8550*/  F2FP.BF16.F32.PACK_AB R0, RZ, R0 ;  /* 0x00000000ff00723e */ /* 0x000fe200000010ff */
[----:B------:R-:W-:Y:S06]  /*8560*/  BRA `(.L_x_632) ;  /* 0x0000000000647947 */ /* 0x000fec0003800000 */
.L_x_670:
        /* <DEDUP_REMOVED lines=16> */
.L_x_697:
[----:B------:R-:W-:Y:S01]  /*8670*/  PRMT R0, RZ, 0x7610, R0 ;  /* 0x00007610ff007816 */ /* 0x000fe20000000000 */
[----:B------:R-:W-:Y:S06]  /*8680*/  BRA `(.L_x_632) ;  /* 0x00000000001c7947 */ /* 0x000fec0003800000 */
.L_x_694:
[----:B------:R-:W2:Y:S02]  /*8690*/  LDG.E.64 R4, desc[UR36][R4.64] ;  /* 0x0000002404047981 */ /* 0x000ea4000c1e1b00 */
[----:B--2---:R-:W0:Y:S02]  /*86a0*/  I2F.U64 R0, R4 ;  /* 0x0000000400007312 */ /* 0x004e240000301000 */
[----:B0-----:R-:W-:Y:S01]  /*86b0*/  F2FP.BF16.F32.PACK_AB R0, RZ, R0 ;  /* 0x00000000ff00723e */ /* 0x001fe200000010ff */
[----:B------:R-:W-:Y:S06]  /*86c0*/  BRA `(.L_x_632) ;  /* 0x00000000000c7947 */ /* 0x000fec0003800000 */
.L_x_693:
[----:B------:R-:W2:Y:S02]  /*86d0*/  LDG.E R4, desc[UR36][R4.64] ;  /* 0x0000002404047981 */ /* 0x000ea4000c1e1900 */
[----:B--2---:R-:W-:-:S04]  /*86e0*/  I2FP.F32.U32 R0, R4 ;  /* 0x0000000400007245 */ /* 0x004fc80000201000 */
[----:B------:R-:W-:-:S07]  /*86f0*/  F2FP.BF16.F32.PACK_AB R0, RZ, R0 ;  /* 0x00000000ff00723e */ /* 0x000fce00000010ff */
.L_x_632:
[----:B------:R-:W-:Y:S05]  /*8700*/  BSYNC.RECONVERGENT B6 ;  /* 0x0000000000067941 */ /* 0x000fea0003800200 */
.L_x_631:
[----:B------:R-:W2:Y:S01]  /*8710*/  LDC.U8 R17, c[0x0][0x3c8] ;  /* 0x0000f200ff117b82 */ /* 0x000ea20000000000 */
[CC--:B------:R-:W-:Y:S01]  /*8720*/  ISETP.GE.AND P2, PT, R25.reuse, R16.reuse, PT ;  /* 0x000000101900720c */ /* 0x0c0fe20003f46270 */
[C---:B------:R-:W-:Y:S01]  /*8730*/  VIADD R3, R25.reuse, 0x100 ;  /* 0x0000010019037836 */ /* 0x040fe20000000000 */
[----:B------:R-:W-:Y:S01]  /*8740*/  BSSY.RECONVERGENT B0, `(.L_x_698) ;  /* 0x0000013000007945 */ /* 0x000fe20003800200 */
[C---:B01----:R-:W-:Y:S02]  /*8750*/  VIADD R5, R25.reuse, 0x180 ;  /* 0x0000018019057836 */ /* 0x043fe40000000000 */
[----:B------:R-:W-:Y:S01]  /*8760*/  VIADD R23, R25, 0x80 ;  /* 0x0000008019177836 */ /* 0x000fe20000000000 */
[-C--:B------:R-:W-:Y:S02]  /*8770*/  ISETP.GE.AND P0, PT, R3, R16.reuse, PT ;  /* 0x000000100300720c */ /* 0x080fe40003f06270 */
[-C--:B------:R-:W-:Y:S02]  /*8780*/  ISETP.GE.AND P1, PT, R5, R16.reuse, PT ;  /* 0x000000100500720c */ /* 0x080fe40003f26270 */
[----:B------:R-:W-:-:S03]  /*8790*/  ISETP.GE.AND P3, PT, R23, R16, PT ;  /* 0x000000101700720c */ /* 0x000fc60003f66270 */
[----:B------:R-:W-:Y:S10]  /*87a0*/  @P2 BRA `(.L_x_699) ;  /* 0x0000000000302947 */ /* 0x000ff40003800000 */
[----:B-----5:R-:W-:-:S05]  /*87b0*/  IMAD.U32 R22, R22, 0x10000, RZ ;  /* 0x0001000016167824 */ /* 0x020fca00078e00ff */
[----:B------:R-:W-:-:S13]  /*87c0*/  FSETP.GTU.FTZ.AND P4, PT, R22, -3, PT ;  /* 0xc04000001600780b */ /* 0x000fda0003f9c000 */
[----:B------:R-:W-:Y:S01]  /*87d0*/  @!P4 PRMT R3, RZ, 0x7610, R3 ;  /* 0x00007610ff03c816 */ /* 0x000fe20000000003 */
[----:B------:R-:W-:Y:S06]  /*87e0*/  @!P4 BRA `(.L_x_699) ;  /* 0x000000000020c947 */ /* 0x000fec0003800000 */
[----:B------:R-:W-:Y:S01]  /*87f0*/  FSETP.GEU.FTZ.AND P4, PT, R22, 3, PT ;  /* 0x404000001600780b */ /* 0x000fe20003f9e000 */
[----:B------:R-:W-:-:S12]  /*8800*/  IMAD.U32 R28, R28, 0x10000, RZ ;  /* 0x000100001c1c7824 */ /* 0x000fd800078e00ff */
[----:B------:R-:W-:-:S04]  /*8810*/  @!P4 IMAD.MOV.U32 R3, RZ, RZ, 0x3eaaaaab ;  /* 0x3eaaaaabff03c424 */ /* 0x000fc800078e00ff */
[----:B------:R-:W-:-:S04]  /*8820*/  @!P4 FFMA.FTZ R3, R22, R3, 0.5 ;  /* 0x3f0000001603c423 */ /* 0x000fc80000010003 */
[----:B------:R-:W-:Y:S01]  /*8830*/  @!P4 FMUL.FTZ R3, R28, R3 ;  /* 0x000000031c03c220 */ /* 0x000fe20000410000 */
[----:B------:R-:W-:-:S04]  /*8840*/  @P4 F2FP.BF16.F32.PACK_AB R28, RZ, R28 ;  /* 0x0000001cff1c423e */ /* 0x000fc800000010ff */
[----:B------:R-:W-:-:S04]  /*8850*/  @!P4 F2FP.BF16.F32.PACK_AB R3, RZ, R3 ;  /* 0x00000003ff03c23e */ /* 0x000fc800000010ff */
[----:B------:R-:W-:-:S07]  /*8860*/  @P4 PRMT R3, R28, 0x7610, R3 ;  /* 0x000076101c034816 */ /* 0x000fce0000000003 */
.L_x_699:
[----:B------:R-:W-:Y:S05]  /*8870*/  BSYNC.RECONVERGENT B0 ;  /* 0x0000000000007941 */ /* 0x000fea0003800200 */
.L_x_698:
[----:B------:R-:W-:Y:S04]  /*8880*/  BSSY.RECONVERGENT B0, `(.L_x_700) ;  /* 0x000000e000007945 */ /* 0x000fe80003800200 */
[----:B------:R-:W-:Y:S05]  /*8890*/  @P3 BRA `(.L_x_701) ;  /* 0x0000000000303947 */ /* 0x000fea0003800000 */
[----:B-----5:R-:W-:-:S05]  /*88a0*/  IMAD.U32 R27, R27, 0x10000, RZ ;  /* 0x000100001b1b7824 */ /* 0x020fca00078e00ff */
[----:B------:R-:W-:-:S13]  /*88b0*/  FSETP.GTU.FTZ.AND P3, PT, R27, -3, PT ;  /* 0xc04000001b00780b */ /* 0x000fda0003f7c000 */
[----:B------:R-:W-:Y:S01]  /*88c0*/  @!P3 PRMT R22, RZ, 0x7610, R22 ;  /* 0x00007610ff16b816 */ /* 0x000fe20000000016 */
[----:B------:R-:W-:Y:S06]  /*88d0*/  @!P3 BRA `(.L_x_701) ;  /* 0x000000000020b947 */ /* 0x000fec0003800000 */
[----:B------:R-:W-:Y:S01]  /*88e0*/  FSETP.GEU.FTZ.AND P3, PT, R27, 3, PT ;  /* 0x404000001b00780b */ /* 0x000fe20003f7e000 */
[----:B------:R-:W-:-:S12]  /*88f0*/  IMAD.U32 R5, R18, 0x10000, RZ ;  /* 0x0001000012057824 */ /* 0x000fd800078e00ff */
[----:B------:R-:W-:Y:S01]  /*8900*/  @!P3 IMAD.MOV.U32 R4, RZ, RZ, 0x3eaaaaab ;  /* 0x3eaaaaabff04b424 */ /* 0x000fe200078e00ff */
[----:B------:R-:W-:-:S03]  /*8910*/  @P3 F2FP.BF16.F32.PACK_AB R22, RZ, R5 ;  /* 0x00000005ff16323e */ /* 0x000fc600000010ff */
[----:B------:R-:W-:-:S04]  /*8920*/  @!P3 FFMA.FTZ R4, R27, R4, 0.5 ;  /* 0x3f0000001b04b423 */ /* 0x000fc80000010004 */
[----:B------:R-:W-:-:S05]  /*8930*/  @!P3 FMUL.FTZ R4, R5, R4 ;  /* 0x000000040504b220 */ /* 0x000fca0000410000 */
[----:B------:R-:W-:-:S04]  /*8940*/  @!P3 F2FP.BF16.F32.PACK_AB R4, RZ, R4 ;  /* 0x00000004ff04b23e */ /* 0x000fc800000010ff */
[----:B------:R-:W-:-:S07]  /*8950*/  @!P3 PRMT R22, R4, 0x7610, R22 ;  /* 0x000076100416b816 */ /* 0x000fce0000000016 */
.L_x_701:
[----:B------:R-:W-:Y:S05]  /*8960*/  BSYNC.RECONVERGENT B0 ;  /* 0x0000000000007941 */ /* 0x000fea0003800200 */
.L_x_700:
        /* <DEDUP_REMOVED lines=14> */
.L_x_703:
[----:B------:R-:W-:Y:S05]  /*8a50*/  BSYNC.RECONVERGENT B0 ;  /* 0x0000000000007941 */ /* 0x000fea0003800200 */
.L_x_702:
        /* <DEDUP_REMOVED lines=14> */
.L_x_705:
[----:B------:R-:W-:Y:S05]  /*8b40*/  BSYNC.RECONVERGENT B0 ;  /* 0x0000000000007941 */ /* 0x000fea0003800200 */
.L_x_704:
[----:B------:R-:W-:Y:S04]  /*8b50*/  BSSY.RECONVERGENT B6, `(.L_x_706) ;  /* 0x000010e000067945 */ /* 0x000fe80003800200 */
[----:B------:R-:W-:Y:S05]  /*8b60*/  @P2 BRA `(.L_x_707) ;  /* 0x0000001000302947 */ /* 0x000fea0003800000 */
[----:B------:R-:W0:Y:S01]  /*8b70*/  LDCU UR4, c[0x0][0x3cc] ;  /* 0x00007980ff0477ac */ /* 0x000e220008000800 */
[----:B------:R-:W1:Y:S01]  /*8b80*/  LDC.64 R8, c[0x0][0x3a0] ;  /* 0x0000e800ff087b82 */ /* 0x000e620000000a00 */
[----:B-----5:R-:W-:Y:S01]  /*8b90*/  IMAD R0, R2, 0x200, R25 ;  /* 0x0000020002007824 */ /* 0x020fe200078e0219 */
[----:B--2---:R-:W-:-:S03]  /*8ba0*/  PRMT R4, R17, 0x9910, RZ ;  /* 0x0000991011047816 */ /* 0x004fc600000000ff */
[----:B0-----:R-:W-:Y:S02]  /*8bb0*/  IMAD R5, R0, UR4, RZ ;  /* 0x0000000400057c24 */ /* 0x001fe4000f8e02ff */
[----:B------:R-:W-:-:S05]  /*8bc0*/  IMAD.MOV.U32 R0, RZ, RZ, R4 ;  /* 0x000000ffff007224 */ /* 0x000fca00078e0004 */
[----:B------:R-:W-:Y:S02]  /*8bd0*/  ISETP.GT.AND P0, PT, R0, 0x9, PT ;  /* 0x000000090000780c */ /* 0x000fe40003f04270 */
[----:B-1----:R-:W-:-:S05]  /*8be0*/  IADD3 R8, P1, PT, R5, R8, RZ ;  /* 0x0000000805087210 */ /* 0x002fca0007f3e0ff */
[----:B------:R-:W-:-:S06]  /*8bf0*/  IMAD.X R9, RZ, RZ, R9, P1 ;  /* 0x000000ffff097224 */ /* 0x000fcc00008e0609 */
[----:B------:R-:W-:Y:S05]  /*8c00*/  @P0 BRA `(.L_x_708) ;  /* 0x0000000400340947 */ /* 0x000fea0003800000 */
[----:B------:R-:W-:-:S13]  /*8c10*/  ISETP.GT.AND P0, PT, R0, 0x4, PT ;  /* 0x000000040000780c */ /* 0x000fda0003f04270 */
[----:B------:R-:W-:Y:S05]  /*8c20*/  @P0 BRA `(.L_x_709) ;  /* 0x0000000000940947 */ /* 0x000fea0003800000 */
[----:B------:R-:W-:-:S13]  /*8c30*/  ISETP.GT.AND P0, PT, R0, 0x1, PT ;  /* 0x000000010000780c */ /* 0x000fda0003f04270 */
[----:B------:R-:W-:Y:S05]  /*8c40*/  @P0 BRA `(.L_x_710) ;  /* 0x0000000000380947 */ /* 0x000fea0003800000 */
[----:B------:R-:W-:-:S13]  /*8c50*/  ISETP.NE.AND P0, PT, R17, RZ, PT ;  /* 0x000000ff1100720c */ /* 0x000fda0003f05270 */
[----:B------:R-:W-:Y:S05]  /*8c60*/  @!P0 BRA `(.L_x_711) ;  /* 0x00000000001c8947 */ /* 0x000fea0003800000 */
[----:B------:R-:W-:-:S13]  /*8c70*/  ISETP.NE.AND P0, PT, R0, 0x1, PT ;  /* 0x000000010000780c */ /* 0x000fda0003f05270 */
[----:B------:R-:W-:Y:S05]  /*8c80*/  @P0 BRA `(.L_x_712) ;  /* 0x0000000c00380947 */ /* 0x000fea0003800000 */
[----:B------:R-:W-:Y:S02]  /*8c90*/  IMAD.U32 R3, R3, 0x10000, RZ ;  /* 0x0001000003037824 */ /* 0x000fe400078e00ff */
[----:B------:R-:W-:-:S04]  /*8ca0*/  IMAD.MOV.U32 R25, RZ, RZ, R23 ;  /* 0x000000ffff197224 */ /* 0x000fc800078e0017 */
[----:B------:R-:W0:Y:S02]  /*8cb0*/  F2I.FTZ.TRUNC.NTZ R3, R3 ;  /* 0x0000000300037305 */ /* 0x000e24000021f100 */
[----:B0-----:R0:W-:Y:S01]  /*8cc0*/  STG.E.U8 desc[UR36][R8.64], R3 ;  /* 0x0000000308007986 */ /* 0x0011e2000c101124 */
[----:B------:R-:W-:Y:S05]  /*8cd0*/  BRA `(.L_x_707) ;  /* 0x0000000c00d47947 */ /* 0x000fea0003800000 */
.L_x_711:
[----:B------:R-:W-:Y:S02]  /*8ce0*/  IMAD.U32 R5, R3, 0x10000, RZ ;  /* 0x0001000003057824 */ /* 0x000fe400078e00ff */
[----:B------:R-:W-:-:S04]  /*8cf0*/  IMAD.MOV.U32 R25, RZ, RZ, R23 ;  /* 0x000000ffff197224 */ /* 0x000fc800078e0017 */
[----:B------:R-:W0:Y:S02]  /*8d00*/  F2I.S64.TRUNC R4, R5 ;  /* 0x0000000500047311 */ /* 0x000e24000020d900 */
[----:B0-----:R0:W-:Y:S01]  /*8d10*/  STG.E.U8 desc[UR36][R8.64], R4 ;  /* 0x0000000408007986 */ /* 0x0011e2000c101124 */
[----:B------:R-:W-:Y:S05]  /*8d20*/  BRA `(.L_x_707) ;  /* 0x0000000c00c07947 */ /* 0x000fea0003800000 */
.L_x_710:
[----:B------:R-:W-:-:S13]  /*8d30*/  ISETP.NE.AND P0, PT, R0, 0x2, PT ;  /* 0x000000020000780c */ /* 0x000fda0003f05270 */
[----:B------:R-:W-:Y:S05]  /*8d40*/  @!P0 BRA `(.L_x_713) ;  /* 0x0000000000388947 */ /* 0x000fea0003800000 */
[----:B------:R-:W-:-:S13]  /*8d50*/  ISETP.NE.AND P0, PT, R0, 0x3, PT ;  /* 0x000000030000780c */ /* 0x000fda0003f05270 */
[----:B------:R-:W-:Y:S05]  /*8d60*/  @!P0 BRA `(.L_x_714) ;  /* 0x00000000001c8947 */ /* 0x000fea0003800000 */
[----:B------:R-:W-:-:S13]  /*8d70*/  ISETP.NE.AND P0, PT, R0, 0x4, PT ;  /* 0x000000040000780c */ /* 0x000fda0003f05270 */
[----:B------:R-:W-:Y:S05]  /*8d80*/  @P0 BRA `(.L_x_712) ;  /* 0x0000000800f80947 */ /* 0x000fea0003800000 */
[----:B------:R-:W-:Y:S02]  /*8d90*/  IMAD.U32 R4, R3, 0x10000, RZ ;  /* 0x0001000003047824 */ /* 0x000fe400078e00ff */
[----:B------:R-:W-:-:S04]  /*8da0*/  IMAD.MOV.U32 R25, RZ, RZ, R23 ;  /* 0x000000ffff197224 */ /* 0x000fc800078e0017 */
[----:B------:R-:W0:Y:S02]  /*8db0*/  F2I.S64.TRUNC R4, R4 ;  /* 0x0000000400047311 */ /* 0x000e24000020d900 */
[----:B0-----:R0:W-:Y:S01]  /*8dc0*/  STG.E.64 desc[UR36][R8.64], R4 ;  /* 0x0000000408007986 */ /* 0x0011e2000c101b24 */
[----:B------:R-:W-:Y:S05]  /*8dd0*/  BRA `(.L_x_707) ;  /* 0x0000000c00947947 */ /* 0x000fea0003800000 */
.L_x_714:
[----:B------:R-:W-:Y:S02]  /*8de0*/  IMAD.U32 R3, R3, 0x10000, RZ ;  /* 0x0001000003037824 */ /* 0x000fe400078e00ff */
[----:B------:R-:W-:-:S04]  /*8df0*/  IMAD.MOV.U32 R25, RZ, RZ, R23 ;  /* 0x000000ffff197224 */ /* 0x000fc800078e0017 */
[----:B------:R-:W0:Y:S02]  /*8e00*/  F2I.FTZ.TRUNC.NTZ R3, R3 ;  /* 0x0000000300037305 */ /* 0x000e24000021f100 */
[----:B0-----:R0:W-:Y:S01]  /*8e10*/  STG.E desc[UR36][R8.64], R3 ;  /* 0x0000000308007986 */ /* 0x0011e2000c101924 */
[----:B------:R-:W-:Y:S05]  /*8e20*/  BRA `(.L_x_707) ;  /* 0x0000000c00807947 */ /* 0x000fea0003800000 */
.L_x_713:
[----:B------:R-:W-:Y:S02]  /*8e30*/  IMAD.U32 R3, R3, 0x10000, RZ ;  /* 0x0001000003037824 */ /* 0x000fe400078e00ff */
[----:B------:R-:W-:-:S04]  /*8e40*/  IMAD.MOV.U32 R25, RZ, RZ, R23 ;  /* 0x000000ffff197224 */ /* 0x000fc800078e0017 */
[----:B------:R-:W0:Y:S02]  /*8e50*/  F2I.FTZ.TRUNC.NTZ R3, R3 ;  /* 0x0000000300037305 */ /* 0x000e24000021f100 */
[----:B0-----:R0:W-:Y:S01]  /*8e60*/  STG.E.U16 desc[UR36][R8.64], R3 ;  /* 0x0000000308007986 */ /* 0x0011e2000c101524 */
[----:B------:R-:W-:Y:S05]  /*8e70*/  BRA `(.L_x_707) ;  /* 0x0000000c006c7947 */ /* 0x000fea0003800000 */
.L_x_709:
[----:B------:R-:W-:-:S13]  /*8e80*/  ISETP.GT.AND P0, PT, R0, 0x6, PT ;  /* 0x000000060000780c */ /* 0x000fda0003f04270 */
[----:B------:R-:W-:Y:S05]  /*8e90*/  @P0 BRA `(.L_x_715) ;  /* 0x0000000000340947 */ /* 0x000fea0003800000 */
[----:B------:R-:W-:-:S13]  /*8ea0*/  ISETP.NE.AND P0, PT, R0, 0x5, PT ;  /* 0x000000050000780c */ /* 0x000fda0003f05270 */
[----:B------:R-:W-:Y:S05]  /*8eb0*/  @!P0 BRA `(.L_x_716) ;  /* 0x0000000000188947 */ /* 0x000fea0003800000 */
[----:B------:R-:W-:-:S13]  /*8ec0*/  ISETP.NE.AND P0, PT, R0, 0x6, PT ;  /* 0x000000060000780c */ /* 0x000fda0003f05270 */
[----:B------:R-:W-:Y:S05]  /*8ed0*/  @P0 BRA `(.L_x_712) ;  /* 0x0000000800a40947 */ /* 0x000fea0003800000 */
[----:B------:R-:W-:Y:S02]  /*8ee0*/  IMAD.U32 R3, R3, 0x10000, RZ ;  /* 0x0001000003037824 */ /* 0x000fe400078e00ff */
[----:B------:R-:W-:-:S03]  /*8ef0*/  IMAD.MOV.U32 R25, RZ, RZ, R23 ;  /* 0x000000ffff197224 */ /* 0x000fc600078e0017 */
[----:B------:R1:W-:Y:S01]  /*8f00*/  STG.E desc[UR36][R8.64], R3 ;  /* 0x0000000308007986 */ /* 0x0003e2000c101924 */
[----:B------:R-:W-:Y:S05]  /*8f10*/  BRA `(.L_x_707) ;  /* 0x0000000c00447947 */ /* 0x000fea0003800000 */
.L_x_716:
[----:B------:R-:W-:Y:S02]  /*8f20*/  IMAD.U32 R0, R3, 0x10000, RZ ;  /* 0x0001000003007824 */ /* 0x000fe400078e00ff */
[----:B------:R-:W-:-:S03]  /*8f30*/  IMAD.MOV.U32 R25, RZ, RZ, R23 ;  /* 0x000000ffff197224 */ /* 0x000fc600078e0017 */
[----:B------:R-:W-:-:S05]  /*8f40*/  F2FP.F16.F32.PACK_AB R0, RZ, R0 ;  /* 0x00000000ff00723e */ /* 0x000fca00000000ff */
[----:B------:R0:W-:Y:S01]  /*8f50*/  STG.E.U16 desc[UR36][R8.64], R0 ;  /* 0x0000000008007986 */ /* 0x0001e2000c101524 */
[----:B------:R-:W-:Y:S05]  /*8f60*/  BRA `(.L_x_707) ;  /* 0x0000000c00307947 */ /* 0x000fea0003800000 */
.L_x_715:
[----:B------:R-:W-:-:S13]  /*8f70*/  ISETP.NE.AND P0, PT, R0, 0x7, PT ;  /* 0x000000070000780c */ /* 0x000fda0003f05270 */
[----:B------:R-:W-:Y:S05]  /*8f80*/  @!P0 BRA `(.L_x_717) ;  /* 0x00000000003c8947 */ /* 0x000fea0003800000 */
[----:B------:R-:W-:-:S13]  /*8f90*/  ISETP.NE.AND P0, PT, R0, 0x8, PT ;  /* 0x000000080000780c */ /* 0x000fda0003f05270 */
[----:B------:R-:W-:Y:S05]  /*8fa0*/  @!P0 BRA `(.L_x_718) ;  /* 0x00000000001c8947 */ /* 0x000fea0003800000 */
[----:B------:R-:W-:-:S13]  /*8fb0*/  ISETP.NE.AND P0, PT, R0, 0x9, PT ;  /* 0x000000090000780c */ /* 0x000fda0003f05270 */
[----:B------:R-:W-:Y:S05]  /*8fc0*/  @P0 BRA `(.L_x_712) ;  /* 0x0000000800680947 */ /* 0x000fea0003800000 */
[----:B------:R-:W-:Y:S02]  /*8fd0*/  IMAD.U32 R4, R3, 0x10000, RZ ;  /* 0x0001000003047824 */ /* 0x000fe400078e00ff */
[----:B------:R-:W-:Y:S02]  /*8fe0*/  IMAD.MOV.U32 R5, RZ, RZ, RZ ;  /* 0x000000ffff057224 */ /* 0x000fe400078e00ff */
[----:B------:R-:W-:-:S03]  /*8ff0*/  IMAD.MOV.U32 R25, RZ, RZ, R23 ;  /* 0x000000ffff197224 */ /* 0x000fc600078e0017 */
[----:B------:R3:W-:Y:S01]  /*9000*/  STG.E.64 desc[UR36][R8.64], R4 ;  /* 0x0000000408007986 */ /* 0x0007e2000c101b24 */
[----:B------:R-:W-:Y:S05]  /*9010*/  BRA `(.L_x_707) ;  /* 0x0000000c00047947 */ /* 0x000fea0003800000 */
.L_x_718:
[----:B------:R-:W-:Y:S02]  /*9020*/  IMAD.U32 R3, R3, 0x10000, RZ ;  /* 0x0001000003037824 */ /* 0x000fe400078e00ff */
[----:B------:R-:W-:-:S03]  /*9030*/  IMAD.MOV.U32 R25, RZ, RZ, R23 ;  /* 0x000000ffff197224 */ /* 0x000fc600078e0017 */
[----:B------:R-:W-:-:S04]  /*9040*/  F2FP.F16.F32.PACK_AB R3, RZ, R3 ;  /* 0x00000003ff03723e */ /* 0x000fc800000000ff */
[----:B------:R-:W-:-:S05]  /*9050*/  PRMT R3, R3, 0x5410, RZ ;  /* 0x0000541003037816 */ /* 0x000fca00000000ff */
[----:B------:R4:W-:Y:S01]  /*9060*/  STG.E desc[UR36][R8.64], R3 ;  /* 0x0000000308007986 */ /* 0x0009e2000c101924 */
[----:B------:R-:W-:Y:S05]  /*9070*/  BRA `(.L_x_707) ;  /* 0x0000000800ec7947 */ /* 0x000fea0003800000 */
.L_x_717:
[----:B------:R-:W-:Y:S02]  /*9080*/  IMAD.U32 R4, R3, 0x10000, RZ ;  /* 0x0001000003047824 */ /* 0x000fe400078e00ff */
[----:B------:R-:W-:Y:S02]  /*9090*/  IMAD.MOV.U32 R25, RZ, RZ, R23 ;  /* 0x000000ffff197224 */ /* 0x000fe400078e0017 */
[----:B------:R-:W-:-:S06]  /*90a0*/  FMUL.FTZ R4, R4, 1 ;  /* 0x3f80000004047820 */ /* 0x000fcc0000410000 */
[----:B------:R-:W0:Y:S02]  /*90b0*/  F2F.F64.F32 R4, R4 ;  /* 0x0000000400047310 */ /* 0x000e240000201800 */
[----:B0-----:R0:W-:Y:S01]  /*90c0*/  STG.E.64 desc[UR36][R8.64], R4 ;  /* 0x0000000408007986 */ /* 0x0011e2000c101b24 */
[----:B------:R-:W-:Y:S05]  /*90d0*/  BRA `(.L_x_707) ;  /* 0x0000000800d47947 */ /* 0x000fea0003800000 */
.L_x_708:
[----:B------:R-:W-:-:S13]  /*90e0*/  ISETP.GT.AND P0, PT, R0, 0x18, PT ;  /* 0x000000180000780c */ /* 0x000fda0003f04270 */
[----:B------:R-:W-:Y:S05]  /*90f0*/  @P0 BRA `(.L_x_719) ;  /* 0x0000000400080947 */ /* 0x000fea0003800000 */
        /* <DEDUP_REMOVED lines=8> */
[----:B------:R-:W-:-:S04]  /*9180*/  FSETP.NEU.FTZ.AND P0, PT, R3, RZ, PT ;  /* 0x000000ff0300720b */ /* 0x000fc80003f1d000 */
[----:B------:R-:W-:-:S05]  /*9190*/  SEL R3, RZ, 0x1, !P0 ;  /* 0x00000001ff037807 */ /* 0x000fca0004000000 */
[----:B------:R0:W-:Y:S01]  /*91a0*/  STG.E.U8 desc[UR36][R8.64], R3 ;  /* 0x0000000308007986 */ /* 0x0001e2000c101124 */
[----:B------:R-:W-:Y:S05]  /*91b0*/  BRA `(.L_x_707) ;  /* 0x00000008009c7947 */ /* 0x000fea0003800000 */
.L_x_721:
[----:B------:R-:W-:Y:S01]  /*91c0*/  IMAD.U32 R3, R3, 0x10000, RZ ;  /* 0x0001000003037824 */ /* 0x000fe200078e00ff */
[----:B------:R-:W-:Y:S01]  /*91d0*/  CS2R R6, SRZ ;  /* 0x0000000000067805 */ /* 0x000fe2000001ff00 */
[----:B------:R-:W-:Y:S02]  /*91e0*/  IMAD.MOV.U32 R25, RZ, RZ, R23 ;  /* 0x000000ffff197224 */ /* 0x000fe400078e0017 */
[----:B------:R-:W-:-:S04]  /*91f0*/  FMUL.FTZ R3, R3, 1 ;  /* 0x3f80000003037820 */ /* 0x000fc80000410000 */
[----:B------:R-:W0:Y:S02]  /*9200*/  F2F.F64.F32 R4, R3 ;  /* 0x0000000300047310 */ /* 0x000e240000201800 */
[----:B0-----:R0:W-:Y:S01]  /*9210*/  STG.E.128 desc[UR36][R8.64], R4 ;  /* 0x0000000408007986 */ /* 0x0011e2000c101d24 */
[----:B------:R-:W-:Y:S05]  /*9220*/  BRA `(.L_x_707) ;  /* 0x0000000800807947 */ /* 0x000fea0003800000 */
.L_x_720:
[----:B------:R-:W-:-:S13]  /*9230*/  ISETP.NE.AND P0, PT, R0, 0xf, PT ;  /* 0x0000000f0000780c */ /* 0x000fda0003f05270 */
[----:B------:R-:W-:Y:S05]  /*9240*/  @!P0 BRA `(.L_x_722) ;  /* 0x0000000000a88947 */ /* 0x000fea0003800000 */
[----:B------:R-:W-:-:S13]  /*9250*/  ISETP.NE.AND P0, PT, R0, 0x17, PT ;  /* 0x000000170000780c */ /* 0x000fda0003f05270 */
[----:B------:R-:W-:Y:S05]  /*9260*/  @!P0 BRA `(.L_x_723) ;  /* 0x0000000000508947 */ /* 0x000fea0003800000 */
[----:B------:R-:W-:-:S13]  /*9270*/  ISETP.NE.AND P0, PT, R0, 0x18, PT ;  /* 0x000000180000780c */ /* 0x000fda0003f05270 */
[----:B------:R-:W-:Y:S05]  /*9280*/  @P0 BRA `(.L_x_712) ;  /* 0x0000000400b80947 */ /* 0x000fea0003800000 */
        /* <DEDUP_REMOVED lines=13> */
.L_x_725:
[----:B------:R-:W-:Y:S05]  /*9360*/  BSYNC.RECONVERGENT B0 ;  /* 0x0000000000007941 */ /* 0x000fea0003800200 */
.L_x_724:
[----:B------:R-:W-:Y:S01]  /*9370*/  LOP3.LUT R5, R0, 0x80, R5, 0xf8, !PT ;  /* 0x0000008000057812 */ /* 0x000fe200078ef805 */
[----:B------:R-:W-:-:S04]  /*9380*/  IMAD.MOV.U32 R25, RZ, RZ, R23 ;  /* 0x000000ffff197224 */ /* 0x000fc800078e0017 */
[----:B------:R0:W-:Y:S01]  /*9390*/  STG.E.U8 desc[UR36][R8.64], R5 ;  /* 0x0000000508007986 */ /* 0x0001e2000c101124 */
[----:B------:R-:W-:Y:S05]  /*93a0*/  BRA `(.L_x_707) ;  /* 0x0000000800207947 */ /* 0x000fea0003800000 */
.L_x_723:
        /* <DEDUP_REMOVED lines=15> */
.L_x_727:
[----:B------:R-:W-:Y:S05]  /*94a0*/  BSYNC.RECONVERGENT B0 ;  /* 0x0000000000007941 */ /* 0x000fea0003800200 */
.L_x_726:
[----:B------:R-:W-:Y:S01]  /*94b0*/  LOP3.LUT R5, R0, 0x80, R5, 0xf8, !PT ;  /* 0x0000008000057812 */ /* 0x000fe200078ef805 */
[----:B------:R-:W-:-:S04]  /*94c0*/  IMAD.MOV.U32 R25, RZ, RZ, R23 ;  /* 0x000000ffff197224 */ /* 0x000fc800078e0017 */
[----:B------:R0:W-:Y:S01]  /*94d0*/  STG.E.U8 desc[UR36][R8.64], R5 ;  /* 0x0000000508007986 */ /* 0x0001e2000c101124 */
[----:B------:R-:W-:Y:S05]  /*94e0*/  BRA `(.L_x_707) ;  /* 0x0000000400d07947 */ /* 0x000fea0003800000 */
.L_x_722:
[----:B------:R0:W-:Y:S01]  /*94f0*/  STG.E.U16 desc[UR36][R8.64], R3 ;  /* 0x0000000308007986 */ /* 0x0001e2000c101524 */
[----:B------:R-:W-:Y:S01]  /*9500*/  IMAD.MOV.U32 R25, RZ, RZ, R23 ;  /* 0x000000ffff197224 */ /* 0x000fe200078e0017 */
[----:B------:R-:W-:Y:S06]  /*9510*/  BRA `(.L_x_707) ;  /* 0x0000000400c47947 */ /* 0x000fec0003800000 */
.L_x_719:
[----:B------:R-:W-:-:S13]  /*9520*/  ISETP.GT.AND P0, PT, R0, 0x1b, PT ;  /* 0x0000001b0000780c */ /* 0x000fda0003f04270 */
[----:B------:R-:W-:Y:S05]  /*9530*/  @P0 BRA `(.L_x_728) ;  /* 0x0000000000f40947 */ /* 0x000fea0003800000 */
        /* <DEDUP_REMOVED lines=8> */
[----:B------:R-:W0:Y:S02]  /*95c0*/  F2I.FTZ.U32.TRUNC.NTZ R3, R3 ;  /* 0x0000000300037305 */ /* 0x000e24000021f000 */
[----:B0-----:R0:W-:Y:S01]  /*95d0*/  STG.E.U16 desc[UR36][R8.64], R3 ;  /* 0x0000000308007986 */ /* 0x0011e2000c101524 */
[----:B------:R-:W-:Y:S05]  /*95e0*/  BRA `(.L_x_707) ;  /* 0x0000000400907947 */ /* 0x000fea0003800000 */
.L_x_730:
        /* <DEDUP_REMOVED lines=8> */
[----:B------:R-:W-:Y:S01]  /*9670*/  FADD.FTZ R0, R0, 8192 ;  /* 0x4600000000007421 */ /* 0x000fe20000010000 */
[----:B------:R-:W-:-:S04]  /*9680*/  PRMT R4, RZ, 0x7610, R4 ;  /* 0x00007610ff047816 */ /* 0x000fc80000000004 */
[----:B------:R-:W-:-:S13]  /*9690*/  LOP3.LUT P0, R0, R0, 0xff, RZ, 0xc0, !PT ;  /* 0x000000ff00007812 */ /* 0x000fda000780c0ff */
[----:B------:R-:W-:Y:S05]  /*96a0*/  @!P0 BRA `(.L_x_732) ;  /* 0x0000000000248947 */ /* 0x000fea0003800000 */
[----:B------:R-:W-:Y:S05]  /*96b0*/  BRA `(.L_x_734) ;  /* 0x0000000000147947 */ /* 0x000fea0003800000 */
.L_x_733:
[----:B------:R-:W-:-:S04]  /*96c0*/  SHF.R.U32.HI R0, RZ, 0x14, R3 ;  /* 0x00000014ff007819 */ /* 0x000fc80000011603 */
[----:B------:R-:W-:-:S04]  /*96d0*/  LOP3.LUT R0, R0, 0x1, RZ, 0xc0, !PT ;  /* 0x0000000100007812 */ /* 0x000fc800078ec0ff */
[----:B------:R-:W-:-:S04]  /*96e0*/  IADD3 R0, PT, PT, R3, 0x487ffff, R0 ;  /* 0x0487ffff03007810 */ /* 0x000fc80007ffe000 */
[----:B------:R-:W-:-:S04]  /*96f0*/  SHF.R.U32.HI R0, RZ, 0x14, R0 ;  /* 0x00000014ff007819 */ /* 0x000fc80000011600 */
[----:B------:R-:W-:-:S07]  /*9700*/  LOP3.LUT R0, R0, 0xff, RZ, 0xc0, !PT ;  /* 0x000000ff00007812 */ /* 0x000fce00078ec0ff */
.L_x_734:
[----:B------:R-:W-:-:S04]  /*9710*/  SHF.R.U32.HI R3, RZ, 0x18, R3 ;  /* 0x00000018ff037819 */ /* 0x000fc80000011603 */
[----:B------:R-:W-:-:S04]  /*9720*/  LOP3.LUT R0, R0, 0x80, R3, 0xf8, !PT ;  /* 0x0000008000007812 */ /* 0x000fc800078ef803 */
[----:B------:R-:W-:-:S07]  /*9730*/  PRMT R4, R0, 0x7610, R4 ;  /* 0x0000761000047816 */ /* 0x000fce0000000004 */
.L_x_732:
[----:B------:R-:W-:Y:S05]  /*9740*/  BSYNC.RECONVERGENT B0 ;  /* 0x0000000000007941 */ /* 0x000fea0003800200 */
.L_x_731:
[----:B------:R0:W-:Y:S01]  /*9750*/  STG.E.U8 desc[UR36][R8.64], R4 ;  /* 0x0000000408007986 */ /* 0x0001e2000c101124 */
[----:B------:R-:W-:Y:S01]  /*9760*/  IMAD.MOV.U32 R25, RZ, RZ, R23 ;  /* 0x000000ffff197224 */ /* 0x000fe200078e0017 */
[----:B------:R-:W-:Y:S06]  /*9770*/  BRA `(.L_x_707) ;  /* 0x00000004002c7947 */ /* 0x000fec0003800000 */
.L_x_729:
        /* <DEDUP_REMOVED lines=13> */
.L_x_737:
[----:B------:R-:W-:-:S04]  /*9850*/  SHF.R.U32.HI R0, RZ, 0x15, R3 ;  /* 0x00000015ff007819 */ /* 0x000fc80000011603 */
[----:B------:R-:W-:-:S04]  /*9860*/  LOP3.LUT R0, R0, 0x1, RZ, 0xc0, !PT ;  /* 0x0000000100007812 */ /* 0x000fc800078ec0ff */
[----:B------:R-:W-:-:S04]  /*9870*/  IADD3 R0, PT, PT, R3, 0x88fffff, R0 ;  /* 0x088fffff03007810 */ /* 0x000fc80007ffe000 */
[----:B------:R-:W-:-:S04]  /*9880*/  SHF.R.U32.HI R0, RZ, 0x15, R0 ;  /* 0x00000015ff007819 */ /* 0x000fc80000011600 */
[----:B------:R-:W-:-:S07]  /*9890*/  LOP3.LUT R0, R0, 0xff, RZ, 0xc0, !PT ;  /* 0x000000ff00007812 */ /* 0x000fce00078ec0ff */
.L_x_738:
[----:B------:R-:W-:-:S04]  /*98a0*/  SHF.R.U32.HI R3, RZ, 0x18, R3 ;  /* 0x00000018ff037819 */ /* 0x000fc80000011603 */
[----:B------:R-:W-:-:S04]  /*98b0*/  LOP3.LUT R0, R0, 0x80, R3, 0xf8, !PT ;  /* 0x0000008000007812 */ /* 0x000fc800078ef803 */
[----:B------:R-:W-:-:S07]  /*98c0*/  PRMT R4, R0, 0x7610, R4 ;  /* 0x0000761000047816 */ /* 0x000fce0000000004 */
.L_x_736:
[----:B------:R-:W-:Y:S05]  /*98d0*/  BSYNC.RECONVERGENT B0 ;  /* 0x0000000000007941 */ /* 0x000fea0003800200 */
.L_x_735:
[----:B------:R0:W-:Y:S01]  /*98e0*/  STG.E.U8 desc[UR36][R8.64], R4 ;  /* 0x0000000408007986 */ /* 0x0001e2000c101124 */
[----:B------:R-:W-:Y:S01]  /*98f0*/  IMAD.MOV.U32 R25, RZ, RZ, R23 ;  /* 0x000000ffff197224 */ /* 0x000fe200078e0017 */
[----:B------:R-:W-:Y:S06]  /*9900*/  BRA `(.L_x_707) ;  /* 0x0000000000c87947 */ /* 0x000fec0003800000 */
.L_x_728:
[----:B------:R-:W-:-:S13]  /*9910*/  ISETP.NE.AND P0, PT, R0, 0x1c, PT ;  /* 0x0000001c0000780c */ /* 0x000fda0003f05270 */
[----:B------:R-:W-:Y:S05]  /*9920*/  @!P0 BRA `(.L_x_739) ;  /* 0x0000000000b08947 */ /* 0x000fea0003800000 */
[----:B------:R-:W-:-:S13]  /*9930*/  ISETP.NE.AND P0, PT, R0, 0x1d, PT ;  /* 0x0000001d0000780c */ /* 0x000fda0003f05270 */
[----:B------:R-:W-:Y:S05]  /*9940*/  @!P0 BRA `(.L_x_740) ;  /* 0x0000000000948947 */ /* 0x000fea0003800000 */
[----:B------:R-:W-:-:S13]  /*9950*/  ISETP.NE.AND P0, PT, R0, 0x2c, PT ;  /* 0x0000002c0000780c */ /* 0x000fda0003f05270 */
[----:B------:R-:W-:Y:S05]  /*9960*/  @!P0 BRA `(.L_x_741) ;  /* 0x0000000000488947 */ /* 0x000fea0003800000 */
.L_x_712:
        /* <DEDUP_REMOVED lines=16> */
.L_x_742:
[----:B------:R-:W-:Y:S01]  /*9a70*/  IMAD.MOV.U32 R25, RZ, RZ, R23 ;  /* 0x000000ffff197224 */ /* 0x000fe200078e0017 */
[----:B------:R-:W-:Y:S06]  /*9a80*/  BRA `(.L_x_707) ;  /* 0x0000000000687947 */ /* 0x000fec0003800000 */
.L_x_741:
[----:B------:R-:W-:Y:S02]  /*9a90*/  IMAD.U32 R4, R3, 0x10000, RZ ;  /* 0x0001000003047824 */ /* 0x000fe400078e00ff */
[----:B------:R-:W-:-:S03]  /*9aa0*/  IMAD.MOV.U32 R25, RZ, RZ, R23 ;  /* 0x000000ffff197224 */ /* 0x000fc600078e0017 */
        /* <DEDUP_REMOVED lines=15> */
.L_x_740:
[----:B------:R-:W-:Y:S02]  /*9ba0*/  IMAD.U32 R4, R3, 0x10000, RZ ;  /* 0x0001000003047824 */ /* 0x000fe400078e00ff */
[----:B------:R-:W-:-:S04]  /*9bb0*/  IMAD.MOV.U32 R25, RZ, RZ, R23 ;  /* 0x000000ffff197224 */ /* 0x000fc800078e0017 */
[----:B------:R-:W0:Y:S02]  /*9bc0*/  F2I.U64.TRUNC R4, R4 ;  /* 0x0000000400047311 */ /* 0x000e24000020d800 */
[----:B0-----:R0:W-:Y:S01]  /*9bd0*/  STG.E.64 desc[UR36][R8.64], R4 ;  /* 0x0000000408007986 */ /* 0x0011e2000c101b24 */
[----:B------:R-:W-:Y:S05]  /*9be0*/  BRA `(.L_x_707) ;  /* 0x0000000000107947 */ /* 0x000fea0003800000 */
.L_x_739:
[----:B------:R-:W-:Y:S02]  /*9bf0*/  IMAD.U32 R3, R3, 0x10000, RZ ;  /* 0x0001000003037824 */ /* 0x000fe400078e00ff */
[----:B------:R-:W-:-:S04]  /*9c00*/  IMAD.MOV.U32 R25, RZ, RZ, R23 ;  /* 0x000000ffff197224 */ /* 0x000fc800078e0017 */
[----:B------:R-:W0:Y:S02]  /*9c10*/  F2I.FTZ.U32.TRUNC.NTZ R3, R3 ;  /* 0x0000000300037305 */ /* 0x000e24000021f000 */
[----:B0-----:R0:W-:Y:S02]  /*9c20*/  STG.E desc[UR36][R8.64], R3 ;  /* 0x0000000308007986 */ /* 0x0011e4000c101924 */
.L_x_707:
[----:B------:R-:W-:Y:S05]  /*9c30*/  BSYNC.RECONVERGENT B6 ;  /* 0x0000000000067941 */ /* 0x000fea0003800200 */
.L_x_706:
[----:B------:R-:W-:Y:S01]  /*9c40*/  ISETP.GE.AND P0, PT, R25, R16, PT ;  /* 0x000000101900720c */ /* 0x000fe20003f06270 */
[----:B------:R-:W-:-:S12]  /*9c50*/  BSSY.RECONVERGENT B6, `(.L_x_743) ;  /* 0x00001f0000067945 */ /* 0x000fd80003800200 */
[----:B------:R-:W-:Y:S05]  /*9c60*/  @P0 BRA `(.L_x_744) ;  /* 0x0000001c00b80947 */ /* 0x000fea0003800000 */
[----:B------:R-:W2:Y:S01]  /*9c70*/  LDCU UR4, c[0x0][0x3cc] ;  /* 0x00007980ff0477ac */ /* 0x000ea20008000800 */
[----:B01-34-:R-:W0:Y:S01]  /*9c80*/  LDC.64 R8, c[0x0][0x3a0] ;  /* 0x0000e800ff087b82 */ /* 0x01be220000000a00 */
[----:B-----5:R-:W-:Y:S01]  /*9c90*/  IMAD R0, R2, 0x200, R25 ;  /* 0x0000020002007824 */ /* 0x020fe200078e0219 */
[----:B--2---:R-:W-:-:S03]  /*9ca0*/  PRMT R4, R17, 0x9910, RZ ;  /* 0x0000991011047816 */ /* 0x004fc600000000ff */
[----:B------:R-:W-:Y:S02]  /*9cb0*/  IMAD R3, R0, UR4, RZ ;  /* 0x0000000400037c24 */ /* 0x000fe4000f8e02ff */
[----:B------:R-:W-:-:S05]  /*9cc0*/  IMAD.MOV.U32 R0, RZ, RZ, R4 ;  /* 0x000000ffff007224 */ /* 0x000fca00078e0004 */
[----:B------:R-:W-:Y:S02]  /*9cd0*/  ISETP.GT.AND P1, PT, R0, 0x9, PT ;  /* 0x000000090000780c */ /* 0x000fe40003f24270 */
[----:B0-----:R-:W-:-:S05]  /*9ce0*/  IADD3 R8, P0, PT, R3, R8, RZ ;  /* 0x0000000803087210 */ /* 0x001fca0007f1e0ff */
        /* <DEDUP_REMOVED lines=10> */
[----:B------:R-:W-:-:S04]  /*9d90*/  IMAD.U32 R22, R22, 0x10000, RZ ;  /* 0x0001000016167824 */ /* 0x000fc800078e00ff */
[----:B------:R-:W0:Y:S02]  /*9da0*/  F2I.FTZ.TRUNC.NTZ R3, R22 ;  /* 0x0000001600037305 */ /* 0x000e24000021f100 */
[----:B0-----:R0:W-:Y:S01]  /*9db0*/  STG.E.U8 desc[UR36][R8.64], R3 ;  /* 0x0000000308007986 */ /* 0x0011e2000c101124 */
[----:B------:R-:W-:Y:S05]  /*9dc0*/  BRA `(.L_x_750) ;  /* 0x0000000c007c7947 */ /* 0x000fea0003800000 */
.L_x_748:
[----:B------:R-:W-:-:S06]  /*9dd0*/  IMAD.U32 R5, R22, 0x10000, RZ ;  /* 0x0001000016057824 */ /* 0x000fcc00078e00ff */
[----:B------:R-:W0:Y:S02]  /*9de0*/  F2I.S64.TRUNC R4, R5 ;  /* 0x0000000500047311 */ /* 0x000e24000020d900 */
[----:B0-----:R0:W-:Y:S01]  /*9df0*/  STG.E.U8 desc[UR36][R8.64], R4 ;  /* 0x0000000408007986 */ /* 0x0011e2000c101124 */
[----:B------:R-:W-:Y:S05]  /*9e00*/  BRA `(.L_x_750) ;  /* 0x0000000c006c7947 */ /* 0x000fea0003800000 */
.L_x_747:
[----:B------:R-:W-:-:S13]  /*9e10*/  ISETP.NE.AND P0, PT, R0, 0x2, PT ;  /* 0x000000020000780c */ /* 0x000fda0003f05270 */
[----:B------:R-:W-:Y:S05]  /*9e20*/  @!P0 BRA `(.L_x_751) ;  /* 0x0000000000308947 */ /* 0x000fea0003800000 */
[----:B------:R-:W-:-:S13]  /*9e30*/  ISETP.NE.AND P0, PT, R0, 0x3, PT ;  /* 0x000000030000780c */ /* 0x000fda0003f05270 */
[----:B------:R-:W-:Y:S05]  /*9e40*/  @!P0 BRA `(.L_x_752) ;  /* 0x0000000000188947 */ /* 0x000fea0003800000 */
[----:B------:R-:W-:-:S13]  /*9e50*/  ISETP.NE.AND P0, PT, R0, 0x4, PT ;  /* 0x000000040000780c */ /* 0x000fda0003f05270 */
[----:B------:R-:W-:Y:S05]  /*9e60*/  @P0 BRA `(.L_x_749) ;  /* 0x0000000800780947 */ /* 0x000fea0003800000 */
[----:B------:R-:W-:-:S06]  /*9e70*/  IMAD.U32 R4, R22, 0x10000, RZ ;  /* 0x0001000016047824 */ /* 0x000fcc00078e00ff */
[----:B------:R-:W0:Y:S02]  /*9e80*/  F2I.S64.TRUNC R4, R4 ;  /* 0x0000000400047311 */ /* 0x000e24000020d900 */
[----:B0-----:R0:W-:Y:S01]  /*9e90*/  STG.E.64 desc[UR36][R8.64], R4 ;  /* 0x0000000408007986 */ /* 0x0011e2000c101b24 */
[----:B------:R-:W-:Y:S05]  /*9ea0*/  BRA `(.L_x_750) ;  /* 0x0000000c00447947 */ /* 0x000fea0003800000 */
.L_x_752:
[----:B------:R-:W-:-:S04]  /*9eb0*/  IMAD.U32 R22, R22, 0x10000, RZ ;  /* 0x0001000016167824 */ /* 0x000fc800078e00ff */
[----:B------:R-:W0:Y:S02]  /*9ec0*/  F2I.FTZ.TRUNC.NTZ R3, R22 ;  /* 0x0000001600037305 */ /* 0x000e24000021f100 */
[----:B0-----:R0:W-:Y:S01]  /*9ed0*/  STG.E desc[UR36][R8.64], R3 ;  /* 0x0000000308007986 */ /* 0x0011e2000c101924 */
[----:B------:R-:W-:Y:S05]  /*9ee0*/  BRA `(.L_x_750) ;  /* 0x0000000c00347947 */ /* 0x000fea0003800000 */
.L_x_751:
[----:B------:R-:W-:-:S04]  /*9ef0*/  IMAD.U32 R22, R22, 0x10000, RZ ;  /* 0x0001000016167824 */ /* 0x000fc800078e00ff */
[----:B------:R-:W0:Y:S02]  /*9f00*/  F2I.FTZ.TRUNC.NTZ R3, R22 ;  /* 0x0000001600037305 */ /* 0x000e24000021f100 */
[----:B0-----:R0:W-:Y:S01]  /*9f10*/  STG.E.U16 desc[UR36][R8.64], R3 ;  /* 0x0000000308007986 */ /* 0x0011e2000c101524 */
[----:B------:R-:W-:Y:S05]  /*9f20*/  BRA `(.L_x_750) ;  /* 0x0000000c00247947 */ /* 0x000fea0003800000 */
.L_x_746:
[----:B------:R-:W-:-:S13]  /*9f30*/  ISETP.GT.AND P0, PT, R0, 0x6, PT ;  /* 0x000000060000780c */ /* 0x000fda0003f04270 */
[----:B------:R-:W-:Y:S05]  /*9f40*/  @P0 BRA `(.L_x_753) ;  /* 0x00000000002c0947 */ /* 0x000fea0003800000 */
[----:B------:R-:W-:-:S13]  /*9f50*/  ISETP.NE.AND P0, PT, R0, 0x5, PT ;  /* 0x000000050000780c */ /* 0x000fda0003f05270 */
[----:B------:R-:W-:Y:S05]  /*9f60*/  @!P0 BRA `(.L_x_754) ;  /* 0x0000000000148947 */ /* 0x000fea0003800000 */
[----:B------:R-:W-:-:S13]  /*9f70*/  ISETP.NE.AND P0, PT, R0, 0x6, PT ;  /* 0x000000060000780c */ /* 0x000fda0003f05270 */
[----:B------:R-:W-:Y:S05]  /*9f80*/  @P0 BRA `(.L_x_749) ;  /* 0x0000000800300947 */ /* 0x000fea0003800000 */
[----:B------:R-:W-:-:S05]  /*9f90*/  IMAD.U32 R3, R22, 0x10000, RZ ;  /* 0x0001000016037824 */ /* 0x000fca00078e00ff */
[----:B------:R1:W-:Y:S01]  /*9fa0*/  STG.E desc[UR36][R8.64], R3 ;  /* 0x0000000308007986 */ /* 0x0003e2000c101924 */
[----:B------:R-:W-:Y:S05]  /*9fb0*/  BRA `(.L_x_750) ;  /* 0x0000000c00007947 */ /* 0x000fea0003800000 */
.L_x_754:
[----:B------:R-:W-:-:S05]  /*9fc0*/  IMAD.U32 R0, R22, 0x10000, RZ ;  /* 0x0001000016007824 */ /* 0x000fca00078e00ff */
[----:B------:R-:W-:-:S05]  /*9fd0*/  F2FP.F16.F32.PACK_AB R0, RZ, R0 ;  /* 0x00000000ff00723e */ /* 0x000fca00000000ff */
[----:B------:R0:W-:Y:S01]  /*9fe0*/  STG.E.U16 desc[UR36][R8.64], R0 ;  /* 0x0000000008007986 */ /* 0x0001e2000c101524 */
[----:B------:R-:W-:Y:S05]  /*9ff0*/  BRA `(.L_x_750) ;  /* 0x0000000800f07947 */ /* 0x000fea0003800000 */
.L_x_753:
[----:B------:R-:W-:-:S13]  /*a000*/  ISETP.NE.AND P0, PT, R0, 0x7, PT ;  /* 0x000000070000780c */ /* 0x000fda0003f05270 */
[----:B------:R-:W-:Y:S05]  /*a010*/  @!P0 BRA `(.L_x_755) ;  /* 0x0000000000348947 */ /* 0x000fea0003800000 */
[----:B------:R-:W-:-:S13]  /*a020*/  ISETP.NE.AND P0, PT, R0, 0x8, PT ;  /* 0x000000080000780c */ /* 0x000fda0003f05270 */
[----:B------:R-:W-:Y:S05]  /*a030*/  @!P0 BRA `(.L_x_756) ;  /* 0x0000000000188947 */ /* 0x000fea0003800000 */
[----:B------:R-:W-:-:S13]  /*a040*/  ISETP.NE.AND P0, PT, R0, 0x9, PT ;  /* 0x000000090000780c */ /* 0x000fda0003f05270 */
[----:B------:R-:W-:Y:S05]  /*a050*/  @P0 BRA `(.L_x_749) ;  /* 0x0000000400fc0947 */ /* 0x000fea0003800000 */
[----:B------:R-:W-:Y:S02]  /*a060*/  IMAD.U32 R22, R22, 0x10000, RZ ;  /* 0x0001000016167824 */ /* 0x000fe400078e00ff */
[----:B------:R-:W-:-:S05]  /*a070*/  IMAD.MOV.U32 R23, RZ, RZ, RZ ;  /* 0x000000ffff177224 */ /* 0x000fca00078e00ff */
[----:B------:R3:W-:Y:S01]  /*a080*/  STG.E.64 desc[UR36][R8.64], R22 ;  /* 0x0000001608007986 */ /* 0x0007e2000c101b24 */
[----:B------:R-:W-:Y:S05]  /*a090*/  BRA `(.L_x_750) ;  /* 0x0000000800c87947 */ /* 0x000fea0003800000 */
.L_x_756:
[----:B------:R-:W-:-:S05]  /*a0a0*/  IMAD.U32 R22, R22, 0x10000, RZ ;  /* 0x0001000016167824 */ /* 0x000fca00078e00ff */
[----:B------:R-:W-:-:S04]  /*a0b0*/  F2FP.F16.F32.PACK_AB R3, RZ, R22 ;  /* 0x00000016ff03723e */ /* 0x000fc800000000ff */
[----:B------:R-:W-:-:S05]  /*a0c0*/  PRMT R3, R3, 0x5410, RZ ;  /* 0x0000541003037816 */ /* 0x000fca00000000ff */
[----:B------:R2:W-:Y:S01]  /*a0d0*/  STG.E desc[UR36][R8.64], R3 ;  /* 0x0000000308007986 */ /* 0x0005e2000c101924 */
[----:B------:R-:W-:Y:S05]  /*a0e0*/  BRA `(.L_x_750) ;  /* 0x0000000800b47947 */ /* 0x000fea0003800000 */
.L_x_755:
[----:B------:R-:W-:-:S04]  /*a0f0*/  IMAD.U32 R4, R22, 0x10000, RZ ;  /* 0x0001000016047824 */ /* 0x000fc800078e00ff */
[----:B------:R-:W-:-:S06]  /*a100*/  FMUL.FTZ R4, R4, 1 ;  /* 0x3f80000004047820 */ /* 0x000fcc0000410000 */
[----:B------:R-:W0:Y:S02]  /*a110*/  F2F.F64.F32 R4, R4 ;  /* 0x0000000400047310 */ /* 0x000e240000201800 */
[----:B0-----:R4:W-:Y:S01]  /*a120*/  STG.E.64 desc[UR36][R8.64], R4 ;  /* 0x0000000408007986 */ /* 0x0019e2000c101b24 */
[----:B------:R-:W-:Y:S05]  /*a130*/  BRA `(.L_x_750) ;  /* 0x0000000800a07947 */ /* 0x000fea0003800000 */
.L_x_745:
[----:B------:R-:W-:-:S13]  /*a140*/  ISETP.GT.AND P0, PT, R0, 0x18, PT ;  /* 0x000000180000780c */ /* 0x000fda0003f04270 */
[----:B------:R-:W-:Y:S05]  /*a150*/  @!P0 BRA `(.L_x_757) ;  /* 0x0000000400608947 */ /* 0x000fea0003800000 */
        /* <DEDUP_REMOVED lines=8> */
[----:B------:R-:W-:-:S06]  /*a1e0*/  IMAD.U32 R3, R22, 0x10000, RZ ;  /* 0x0001000016037824 */ /* 0x000fcc00078e00ff */
[----:B------:R-:W0:Y:S02]  /*a1f0*/  F2I.FTZ.U32.TRUNC.NTZ R3, R3 ;  /* 0x0000000300037305 */ /* 0x000e24000021f000 */
[----:B0-----:R0:W-:Y:S01]  /*a200*/  STG.E.U16 desc[UR36][R8.64], R3 ;  /* 0x0000000308007986 */ /* 0x0011e2000c101524 */
[----:B------:R-:W-:Y:S05]  /*a210*/  BRA `(.L_x_750) ;  /* 0x0000000800687947 */ /* 0x000fea0003800000 */
.L_x_760:
        /* <DEDUP_REMOVED lines=17> */
.L_x_763:
[----:B------:R-:W-:-:S04]  /*a330*/  SHF.R.U32.HI R3, RZ, 0x18, R5 ;  /* 0x00000018ff037819 */ /* 0x000fc80000011605 */
[----:B------:R-:W-:-:S04]  /*a340*/  LOP3.LUT R0, R0, 0x80, R3, 0xf8, !PT ;  /* 0x0000008000007812 */ /* 0x000fc800078ef803 */
[----:B------:R-:W-:-:S07]  /*a350*/  PRMT R4, R0, 0x7610, R4 ;  /* 0x0000761000047816 */ /* 0x000fce0000000004 */
.L_x_762:
[----:B------:R-:W-:Y:S05]  /*a360*/  BSYNC.RECONVERGENT B0 ;  /* 0x0000000000007941 */ /* 0x000fea0003800200 */
.L_x_761:
[----:B------:R0:W-:Y:S01]  /*a370*/  STG.E.U8 desc[UR36][R8.64], R4 ;  /* 0x0000000408007986 */ /* 0x0001e2000c101124 */
[----:B------:R-:W-:Y:S05]  /*a380*/  BRA `(.L_x_750) ;  /* 0x00000008000c7947 */ /* 0x000fea0003800000 */
.L_x_759:
        /* <DEDUP_REMOVED lines=17> */
.L_x_766:
[----:B------:R-:W-:-:S04]  /*a4a0*/  SHF.R.U32.HI R3, RZ, 0x18, R5 ;  /* 0x00000018ff037819 */ /* 0x000fc80000011605 */
[----:B------:R-:W-:-:S04]  /*a4b0*/  LOP3.LUT R0, R0, 0x80, R3, 0xf8, !PT ;  /* 0x0000008000007812 */ /* 0x000fc800078ef803 */
[----:B------:R-:W-:-:S07]  /*a4c0*/  PRMT R4, R0, 0x7610, R4 ;  /* 0x0000761000047816 */ /* 0x000fce0000000004 */
.L_x_765:
[----:B------:R-:W-:Y:S05]  /*a4d0*/  BSYNC.RECONVERGENT B0 ;  /* 0x0000000000007941 */ /* 0x000fea0003800200 */
.L_x_764:
[----:B------:R0:W-:Y:S01]  /*a4e0*/  STG.E.U8 desc[UR36][R8.64], R4 ;  /* 0x0000000408007986 */ /* 0x0001e2000c101124 */
[----:B------:R-:W-:Y:S05]  /*a4f0*/  BRA `(.L_x_750) ;  /* 0x0000000400b07947 */ /* 0x000fea0003800000 */
.L_x_758:
[----:B------:R-:W-:-:S13]  /*a500*/  ISETP.NE.AND P0, PT, R0, 0x1c, PT ;  /* 0x0000001c0000780c */ /* 0x000fda0003f05270 */
[----:B------:R-:W-:Y:S05]  /*a510*/  @!P0 BRA `(.L_x_767) ;  /* 0x0000000000608947 */ /* 0x000fea0003800000 */
[----:B------:R-:W-:-:S13]  /*a520*/  ISETP.NE.AND P0, PT, R0, 0x1d, PT ;  /* 0x0000001d0000780c */ /* 0x000fda0003f05270 */
[----:B------:R-:W-:Y:S05]  /*a530*/  @!P0 BRA `(.L_x_768) ;  /* 0x0000000000488947 */ /* 0x000fea0003800000 */
[----:B------:R-:W-:-:S13]  /*a540*/  ISETP.NE.AND P0, PT, R0, 0x2c, PT ;  /* 0x0000002c0000780c */ /* 0x000fda0003f05270 */
[----:B------:R-:W-:Y:S05]  /*a550*/  @P0 BRA `(.L_x_749) ;  /* 0x0000000000bc0947 */ /* 0x000fea0003800000 */
        /* <DEDUP_REMOVED lines=16> */
.L_x_768:
[----:B------:R-:W-:-:S06]  /*a660*/  IMAD.U32 R4, R22, 0x10000, RZ ;  /* 0x0001000016047824 */ /* 0x000fcc00078e00ff */
[----:B------:R-:W0:Y:S02]  /*a670*/  F2I.U64.TRUNC R4, R4 ;  /* 0x0000000400047311 */ /* 0x000e24000020d800 */
[----:B0-----:R0:W-:Y:S01]  /*a680*/  STG.E.64 desc[UR36][R8.64], R4 ;  /* 0x0000000408007986 */ /* 0x0011e2000c101b24 */
[----:B------:R-:W-:Y:S05]  /*a690*/  BRA `(.L_x_750) ;  /* 0x0000000400487947 */ /* 0x000fea0003800000 */
.L_x_767:
[----:B------:R-:W-:-:S04]  /*a6a0*/  IMAD.U32 R22, R22, 0x10000, RZ ;  /* 0x0001000016167824 */ /* 0x000fc800078e00ff */
[----:B------:R-:W0:Y:S02]  /*a6b0*/  F2I.FTZ.U32.TRUNC.NTZ R3, R22 ;  /* 0x0000001600037305 */ /* 0x000e24000021f000 */
[----:B0-----:R0:W-:Y:S01]  /*a6c0*/  STG.E desc[UR36][R8.64], R3 ;  /* 0x0000000308007986 */ /* 0x0011e2000c101924 */
[----:B------:R-:W-:Y:S05]  /*a6d0*/  BRA `(.L_x_750) ;  /* 0x0000000400387947 */ /* 0x000fea0003800000 */
.L_x_757:
[----:B------:R-:W-:-:S13]  /*a6e0*/  ISETP.GT.AND P0, PT, R0, 0xe, PT ;  /* 0x0000000e0000780c */ /* 0x000fda0003f04270 */
[----:B------:R-:W-:Y:S05]  /*a6f0*/  @P0 BRA `(.L_x_769) ;  /* 0x00000000003c0947 */ /* 0x000fea0003800000 */
[----:B------:R-:W-:-:S13]  /*a700*/  ISETP.NE.AND P0, PT, R0, 0xa, PT ;  /* 0x0000000a0000780c */ /* 0x000fda0003f05270 */
[----:B------:R-:W-:Y:S05]  /*a710*/  @!P0 BRA `(.L_x_770) ;  /* 0x00000000001c8947 */ /* 0x000fea0003800000 */
[----:B------:R-:W-:-:S13]  /*a720*/  ISETP.NE.AND P0, PT, R0, 0xb, PT ;  /* 0x0000000b0000780c */ /* 0x000fda0003f05270 */
[----:B------:R-:W-:Y:S05]  /*a730*/  @P0 BRA `(.L_x_749) ;  /* 0x0000000000440947 */ /* 0x000fea0003800000 */
[----:B------:R-:W-:-:S05]  /*a740*/  IMAD.U32 R22, R22, 0x10000, RZ ;  /* 0x0001000016167824 */ /* 0x000fca00078e00ff */
[----:B------:R-:W-:-:S04]  /*a750*/  FSETP.NEU.FTZ.AND P0, PT, R22, RZ, PT ;  /* 0x000000ff1600720b */ /* 0x000fc80003f1d000 */
[----:B------:R-:W-:-:S05]  /*a760*/  SEL R3, RZ, 0x1, !P0 ;  /* 0x00000001ff037807 */ /* 0x000fca0004000000 */
[----:B------:R0:W-:Y:S01]  /*a770*/  STG.E.U8 desc[UR36][R8.64], R3 ;  /* 0x0000000308007986 */ /* 0x0001e2000c101124 */
[----:B------:R-:W-:Y:S05]  /*a780*/  BRA `(.L_x_750) ;  /* 0x00000004000c7947 */ /* 0x000fea0003800000 */
.L_x_770:
[----:B------:R-:W-:Y:S01]  /*a790*/  IMAD.U32 R22, R22, 0x10000, RZ ;  /* 0x0001000016167824 */ /* 0x000fe200078e00ff */
[----:B------:R-:W-:-:S03]  /*a7a0*/  CS2R R6, SRZ ;  /* 0x0000000000067805 */ /* 0x000fc6000001ff00 */
[----:B------:R-:W-:-:S06]  /*a7b0*/  FMUL.FTZ R4, R22, 1 ;  /* 0x3f80000016047820 */ /* 0x000fcc0000410000 */
[----:B------:R-:W0:Y:S02]  /*a7c0*/  F2F.F64.F32 R4, R4 ;  /* 0x0000000400047310 */ /* 0x000e240000201800 */
[----:B0-----:R0:W-:Y:S01]  /*a7d0*/  STG.E.128 desc[UR36][R8.64], R4 ;  /* 0x0000000408007986 */ /* 0x0011e2000c101d24 */
[----:B------:R-:W-:Y:S05]  /*a7e0*/  BRA `(.L_x_750) ;  /* 0x0000000000f47947 */ /* 0x000fea0003800000 */
.L_x_769:
[----:B------:R-:W-:-:S13]  /*a7f0*/  ISETP.NE.AND P0, PT, R0, 0xf, PT ;  /* 0x0000000f0000780c */ /* 0x000fda0003f05270 */
[----:B------:R-:W-:Y:S05]  /*a800*/  @!P0 BRA `(.L_x_771) ;  /* 0x0000000000e88947 */ /* 0x000fea0003800000 */
[----:B------:R-:W-:-:S13]  /*a810*/  ISETP.NE.AND P0, PT, R0, 0x17, PT ;  /* 0x000000170000780c */ /* 0x000fda0003f05270 */
[----:B------:R-:W-:Y:S05]  /*a820*/  @!P0 BRA `(.L_x_772) ;  /* 0x0000000000908947 */ /* 0x000fea0003800000 */
[----:B------:R-:W-:-:S13]  /*a830*/  ISETP.NE.AND P0, PT, R0, 0x18, PT ;  /* 0x000000180000780c */ /* 0x000fda0003f05270 */
[----:B------:R-:W-:Y:S05]  /*a840*/  @!P0 BRA `(.L_x_773) ;  /* 0x0000000000448947 */ /* 0x000fea0003800000 */
.L_x_749:
        /* <DEDUP_REMOVED lines=16> */
.L_x_774:
[----:B------:R-:W-:Y:S05]  /*a950*/  BRA `(.L_x_750) ;  /* 0x0000000000987947 */ /* 0x000fea0003800000 */
.L_x_773:
        /* <DEDUP_REMOVED lines=13> */
.L_x_776:
[----:B------:R-:W-:Y:S05]  /*aa30*/  BSYNC.RECONVERGENT B0 ;  /* 0x0000000000007941 */ /* 0x000fea0003800200 */
.L_x_775:
[----:B------:R-:W-:-:S05]  /*aa40*/  LOP3.LUT R3, R0, 0x80, R3, 0xf8, !PT ;  /* 0x0000008000037812 */ /* 0x000fca00078ef803 */
[----:B------:R0:W-:Y:S01]  /*aa50*/  STG.E.U8 desc[UR36][R8.64], R3 ;  /* 0x0000000308007986 */ /* 0x0001e2000c101124 */
[----:B------:R-:W-:Y:S05]  /*aa60*/  BRA `(.L_x_750) ;  /* 0x0000000000547947 */ /* 0x000fea0003800000 */
.L_x_772:
        /* <DEDUP_REMOVED lines=12> */
.L_x_778:
[----:B------:R-:W-:Y:S01]  /*ab30*/  IMAD.MOV.U32 R0, RZ, RZ, 0x7f ;  /* 0x0000007fff007424 */ /* 0x000fe200078e00ff */
[----:B------:R-:W-:-:S04]  /*ab40*/  ISETP.GT.U32.AND P0, PT, R4, 0x7f800000, PT ;  /* 0x7f8000000400780c */ /* 0x000fc80003f04070 */
[----:B------:R-:W-:-:S09]  /*ab50*/  SEL R0, R0, 0x7c, P0 ;  /* 0x0000007c00007807 */ /* 0x000fd20000000000 */
.L_x_779:
[----:B------:R-:W-:Y:S05]  /*ab60*/  BSYNC.RECONVERGENT B0 ;  /* 0x0000000000007941 */ /* 0x000fea0003800200 */
.L_x_777:
[----:B------:R-:W-:-:S04]  /*ab70*/  SHF.R.U32.HI R3, RZ, 0x18, R3 ;  /* 0x00000018ff037819 */ /* 0x000fc80000011603 */
[----:B------:R-:W-:-:S05]  /*ab80*/  LOP3.LUT R3, R0, 0x80, R3, 0xf8, !PT ;  /* 0x0000008000037812 */ /* 0x000fca00078ef803 */
[----:B------:R0:W-:Y:S01]  /*ab90*/  STG.E.U8 desc[UR36][R8.64], R3 ;  /* 0x0000000308007986 */ /* 0x0001e2000c101124 */
[----:B------:R-:W-:Y:S05]  /*aba0*/  BRA `(.L_x_750) ;  /* 0x0000000000047947 */ /* 0x000fea0003800000 */
.L_x_771:
[----:B------:R0:W-:Y:S02]  /*abb0*/  STG.E.U16 desc[UR36][R8.64], R22 ;  /* 0x0000001608007986 */ /* 0x0001e4000c101524 */
.L_x_750:
[----:B------:R-:W-:-:S05]  /*abc0*/  VIADD R25, R25, 0x80 ;  /* 0x0000008019197836 */ /* 0x000fca0000000000 */
[----:B------:R-:W-:-:S13]  /*abd0*/  ISETP.GE.AND P0, PT, R25, R16, PT ;  /* 0x000000101900720c */ /* 0x000fda0003f06270 */
[----:B------:R-:W-:Y:S05]  /*abe0*/  @P0 BRA `(.L_x_744) ;  /* 0x0000000c00d80947 */ /* 0x000fea0003800000 */
[----:B------:R-:W5:Y:S01]  /*abf0*/  LDCU UR4, c[0x0][0x3cc] ;  /* 0x00007980ff0477ac */ /* 0x000f620008000800 */
[----:B01234-:R-:W0:Y:S01]  /*ac00*/  LDC.64 R8, c[0x0][0x3a0] ;  /* 0x0000e800ff087b82 */ /* 0x01fe220000000a00 */
[----:B------:R-:W-:Y:S01]  /*ac10*/  IMAD R0, R2, 0x200, R25 ;  /* 0x0000020002007824 */ /* 0x000fe200078e0219 */
[----:B------:R-:W-:-:S03]  /*ac20*/  PRMT R4, R17, 0x9910, RZ ;  /* 0x0000991011047816 */ /* 0x000fc600000000ff */
[----:B-----5:R-:W-:Y:S02]  /*ac30*/  IMAD R3, R0, UR4, RZ ;  /* 0x0000000400037c24 */ /* 0x020fe4000f8e02ff */
        /* <DEDUP_REMOVED lines=17> */
.L_x_783:
[----:B------:R-:W-:-:S06]  /*ad50*/  IMAD.U32 R5, R18, 0x10000, RZ ;  /* 0x0001000012057824 */ /* 0x000fcc00078e00ff */
[----:B------:R-:W0:Y:S02]  /*ad60*/  F2I.S64.TRUNC R4, R5 ;  /* 0x0000000500047311 */ /* 0x000e24000020d900 */
[----:B0-----:R4:W-:Y:S01]  /*ad70*/  STG.E.U8 desc[UR36][R8.64], R4 ;  /* 0x0000000408007986 */ /* 0x0019e2000c101124 */
[----:B------:R-:W-:Y:S05]  /*ad80*/  BRA `(.L_x_785) ;  /* 0x0000000c006c7947 */ /* 0x000fea0003800000 */
.L_x_782:
        /* <DEDUP_REMOVED lines=10> */
.L_x_787:
[----:B------:R-:W-:-:S04]  /*ae30*/  IMAD.U32 R18, R18, 0x10000, RZ ;  /* 0x0001000012127824 */ /* 0x000fc800078e00ff */
[----:B------:R-:W0:Y:S02]  /*ae40*/  F2I.FTZ.TRUNC.NTZ R3, R18 ;  /* 0x0000001200037305 */ /* 0x000e24000021f100 */
[----:B0-----:R2:W-:Y:S01]  /*ae50*/  STG.E desc[UR36][R8.64], R3 ;  /* 0x0000000308007986 */ /* 0x0015e2000c101924 */
[----:B------:R-:W-:Y:S05]  /*ae60*/  BRA `(.L_x_785) ;  /* 0x0000000c00347947 */ /* 0x000fea0003800000 */
.L_x_786:
[----:B------:R-:W-:-:S04]  /*ae70*/  IMAD.U32 R18, R18, 0x10000, RZ ;  /* 0x0001000012127824 */ /* 0x000fc800078e00ff */
[----:B------:R-:W0:Y:S02]  /*ae80*/  F2I.FTZ.TRUNC.NTZ R3, R18 ;  /* 0x0000001200037305 */ /* 0x000e24000021f100 */
[----:B0-----:R0:W-:Y:S01]  /*ae90*/  STG.E.U16 desc[UR36][R8.64], R3 ;  /* 0x0000000308007986 */ /* 0x0011e2000c101524 */
[----:B------:R-:W-:Y:S05]  /*aea0*/  BRA `(.L_x_785) ;  /* 0x0000000c00247947 */ /* 0x000fea0003800000 */
.L_x_781:
        /* <DEDUP_REMOVED lines=9> */
.L_x_789:
[----:B------:R-:W-:-:S05]  /*af40*/  IMAD.U32 R0, R18, 0x10000, RZ ;  /* 0x0001000012007824 */ /* 0x000fca00078e00ff */
[----:B------:R-:W-:-:S05]  /*af50*/  F2FP.F16.F32.PACK_AB R0, RZ, R0 ;  /* 0x00000000ff00723e */ /* 0x000fca00000000ff */
[----:B------:R0:W-:Y:S01]  /*af60*/  STG.E.U16 desc[UR36][R8.64], R0 ;  /* 0x0000000008007986 */ /* 0x0001e2000c101524 */
[----:B------:R-:W-:Y:S05]  /*af70*/  BRA `(.L_x_785) ;  /* 0x0000000800f07947 */ /* 0x000fea0003800000 */
.L_x_788:
        /* <DEDUP_REMOVED lines=10> */
.L_x_791:
[----:B------:R-:W-:-:S05]  /*b020*/  IMAD.U32 R18, R18, 0x10000, RZ ;  /* 0x0001000012127824 */ /* 0x000fca00078e00ff */
[----:B------:R-:W-:-:S04]  /*b030*/  F2FP.F16.F32.PACK_AB R3, RZ, R18 ;  /* 0x00000012ff03723e */ /* 0x000fc800000000ff */
[----:B------:R-:W-:-:S05]  /*b040*/  PRMT R3, R3, 0x5410, RZ ;  /* 0x0000541003037816 */ /* 0x000fca00000000ff */
[----:B------:R0:W-:Y:S01]  /*b050*/  STG.E desc[UR36][R8.64], R3 ;  /* 0x0000000308007986 */ /* 0x0001e2000c101924 */
[----:B------:R-:W-:Y:S05]  /*b060*/  BRA `(.L_x_785) ;  /* 0x0000000800b47947 */ /* 0x000fea0003800000 */
.L_x_790:
[----:B------:R-:W-:-:S04]  /*b070*/  IMAD.U32 R4, R18, 0x10000, RZ ;  /* 0x0001000012047824 */ /* 0x000fc800078e00ff */
[----:B------:R-:W-:-:S06]  /*b080*/  FMUL.FTZ R4, R4, 1 ;  /* 0x3f80000004047820 */ /* 0x000fcc0000410000 */
[----:B------:R-:W0:Y:S02]  /*b090*/  F2F.F64.F32 R4, R4 ;  /* 0x0000000400047310 */ /* 0x000e240000201800 */
[----:B0-----:R0:W-:Y:S01]  /*b0a0*/  STG.E.64 desc[UR36][R8.64], R4 ;  /* 0x0000000408007986 */ /* 0x0011e2000c101b24 */
[----:B------:R-:W-:Y:S05]  /*b0b0*/  BRA `(.L_x_785) ;  /* 0x0000000800a07947 */ /* 0x000fea0003800000 */
.L_x_780:
        /* <DEDUP_REMOVED lines=14> */
.L_x_795:
        /* <DEDUP_REMOVED lines=17> */
.L_x_798:
[----:B------:R-:W-:-:S04]  /*b2b0*/  SHF.R.U32.HI R3, RZ, 0x18, R5 ;  /* 0x00000018ff037819 */ /* 0x000fc80000011605 */
[----:B------:R-:W-:-:S04]  /*b2c0*/  LOP3.LUT R0, R0, 0x80, R3, 0xf8, !PT ;  /* 0x0000008000007812 */ /* 0x000fc800078ef803 */
[----:B------:R-:W-:-:S07]  /*b2d0*/  PRMT R4, R0, 0x7610, R4 ;  /* 0x0000761000047816 */ /* 0x000fce0000000004 */
.L_x_797:
[----:B------:R-:W-:Y:S05]  /*b2e0*/  BSYNC.RECONVERGENT B0 ;  /* 0x0000000000007941 */ /* 0x000fea0003800200 */
.L_x_796:
[----:B------:R0:W-:Y:S01]  /*b2f0*/  STG.E.U8 desc[UR36][R8.64], R4 ;  /* 0x0000000408007986 */ /* 0x0001e2000c101124 */
[----:B------:R-:W-:Y:S05]  /*b300*/  BRA `(.L_x_785) ;  /* 0x00000008000c7947 */ /* 0x000fea0003800000 */
.L_x_794:
        /* <DEDUP_REMOVED lines=17> */
.L_x_801:
[----:B------:R-:W-:-:S04]  /*b420*/  SHF.R.U32.HI R3, RZ, 0x18, R5 ;  /* 0x00000018ff037819 */ /* 0x000fc80000011605 */
[----:B------:R-:W-:-:S04]  /*b430*/  LOP3.LUT R0, R0, 0x80, R3, 0xf8, !PT ;  /* 0x0000008000007812 */ /* 0x000fc800078ef803 */
[----:B------:R-:W-:-:S07]  /*b440*/  PRMT R4, R0, 0x7610, R4 ;  /* 0x0000761000047816 */ /* 0x000fce0000000004 */
.L_x_800:
[----:B------:R-:W-:Y:S05]  /*b450*/  BSYNC.RECONVERGENT B0 ;  /* 0x0000000000007941 */ /* 0x000fea0003800200 */
.L_x_799:
[----:B------:R0:W-:Y:S01]  /*b460*/  STG.E.U8 desc[UR36][R8.64], R4 ;  /* 0x0000000408007986 */ /* 0x0001e2000c101124 */
[----:B------:R-:W-:Y:S05]  /*b470*/  BRA `(.L_x_785) ;  /* 0x0000000400b07947 */ /* 0x000fea0003800000 */
.L_x_793:
        /* <DEDUP_REMOVED lines=22> */
.L_x_803:
[----:B------:R-:W-:-:S06]  /*b5e0*/  IMAD.U32 R4, R18, 0x10000, RZ ;  /* 0x0001000012047824 */ /* 0x000fcc00078e00ff */
[----:B------:R-:W0:Y:S02]  /*b5f0*/  F2I.U64.TRUNC R4, R4 ;  /* 0x0000000400047311 */ /* 0x000e24000020d800 */
[----:B0-----:R0:W-:Y:S01]  /*b600*/  STG.E.64 desc[UR36][R8.64], R4 ;  /* 0x0000000408007986 */ /* 0x0011e2000c101b24 */
[----:B------:R-:W-:Y:S05]  /*b610*/  BRA `(.L_x_785) ;  /* 0x0000000400487947 */ /* 0x000fea0003800000 */
.L_x_802:
[----:B------:R-:W-:-:S04]  /*b620*/  IMAD.U32 R18, R18, 0x10000, RZ ;  /* 0x0001000012127824 */ /* 0x000fc800078e00ff */
[----:B------:R-:W0:Y:S02]  /*b630*/  F2I.FTZ.U32.TRUNC.NTZ R3, R18 ;  /* 0x0000001200037305 */ /* 0x000e24000021f000 */
[----:B0-----:R0:W-:Y:S01]  /*b640*/  STG.E desc[UR36][R8.64], R3 ;  /* 0x0000000308007986 */ /* 0x0011e2000c101924 */
[----:B------:R-:W-:Y:S05]  /*b650*/  BRA `(.L_x_785) ;  /* 0x0000000400387947 */ /* 0x000fea0003800000 */
.L_x_792:
        /* <DEDUP_REMOVED lines=11> */
.L_x_805:
[----:B------:R-:W-:Y:S01]  /*b710*/  IMAD.U32 R18, R18, 0x10000, RZ ;  /* 0x0001000012127824 */ /* 0x000fe200078e00ff */
[----:B------:R-:W-:-:S03]  /*b720*/  CS2R R6, SRZ ;  /* 0x0000000000067805 */ /* 0x000fc6000001ff00 */
[----:B------:R-:W-:-:S06]  /*b730*/  FMUL.FTZ R4, R18, 1 ;  /* 0x3f80000012047820 */ /* 0x000fcc0000410000 */
[----:B------:R-:W0:Y:S02]  /*b740*/  F2F.F64.F32 R4, R4 ;  /* 0x0000000400047310 */ /* 0x000e240000201800 */
[----:B0-----:R0:W-:Y:S01]  /*b750*/  STG.E.128 desc[UR36][R8.64], R4 ;  /* 0x0000000408007986 */ /* 0x0011e2000c101d24 */
[----:B------:R-:W-:Y:S05]  /*b760*/  BRA `(.L_x_785) ;  /* 0x0000000000f47947 */ /* 0x000fea0003800000 */
.L_x_804:
[----:B------:R-:W-:-:S13]  /*b770*/  ISETP.NE.AND P0, PT, R0, 0xf, PT ;  /* 0x0000000f0000780c */ /* 0x000fda0003f05270 */
[----:B------:R-:W-:Y:S05]  /*b780*/  @!P0 BRA `(.L_x_806) ;  /* 0x0000000000e88947 */ /* 0x000fea0003800000 */
[----:B------:R-:W-:-:S13]  /*b790*/  ISETP.NE.AND P0, PT, R0, 0x17, PT ;  /* 0x000000170000780c */ /* 0x000fda0003f05270 */
[----:B------:R-:W-:Y:S05]  /*b7a0*/  @!P0 BRA `(.L_x_807) ;  /* 0x0000000000908947 */ /* 0x000fea0003800000 */
[----:B------:R-:W-:-:S13]  /*b7b0*/  ISETP.NE.AND P0, PT, R0, 0x18, PT ;  /* 0x000000180000780c */ /* 0x000fda0003f05270 */
[----:B------:R-:W-:Y:S05]  /*b7c0*/  @!P0 BRA `(.L_x_808) ;  /* 0x0000000000448947 */ /* 0x000fea0003800000 */
.L_x_784:
        /* <DEDUP_REMOVED lines=16> */
.L_x_809:
[----:B------:R-:W-:Y:S05]  /*b8d0*/  BRA `(.L_x_785) ;  /* 0x0000000000987947 */ /* 0x000fea0003800000 */
.L_x_808:
        /* <DEDUP_REMOVED lines=13> */
.L_x_811:
[----:B------:R-:W-:Y:S05]  /*b9b0*/  BSYNC.RECONVERGENT B0 ;  /* 0x0000000000007941 */ /* 0x000fea0003800200 */
.L_x_810:
[----:B------:R-:W-:-:S05]  /*b9c0*/  LOP3.LUT R3, R0, 0x80, R3, 0xf8, !PT ;  /* 0x0000008000037812 */ /* 0x000fca00078ef803 */
[----:B------:R0:W-:Y:S01]  /*b9d0*/  STG.E.U8 desc[UR36][R8.64], R3 ;  /* 0x0000000308007986 */ /* 0x0001e2000c101124 */
[----:B------:R-:W-:Y:S05]  /*b9e0*/  BRA `(.L_x_785) ;  /* 0x0000000000547947 */ /* 0x000fea0003800000 */
.L_x_807:
        /* <DEDUP_REMOVED lines=12> */
.L_x_813:
[----:B------:R-:W-:Y:S01]  /*bab0*/  IMAD.MOV.U32 R0, RZ, RZ, 0x7f ;  /* 0x0000007fff007424 */ /* 0x000fe200078e00ff */
[----:B------:R-:W-:-:S04]  /*bac0*/  ISETP.GT.U32.AND P0, PT, R4, 0x7f800000, PT ;  /* 0x7f8000000400780c */ /* 0x000fc80003f04070 */
[----:B------:R-:W-:-:S09]  /*bad0*/  SEL R0, R0, 0x7c, P0 ;  /* 0x0000007c00007807 */ /* 0x000fd20000000000 */
.L_x_814:
[----:B------:R-:W-:Y:S05]  /*bae0*/  BSYNC.RECONVERGENT B0 ;  /* 0x0000000000007941 */ /* 0x000fea0003800200 */
.L_x_812:
[----:B------:R-:W-:-:S04]  /*baf0*/  SHF.R.U32.HI R3, RZ, 0x18, R3 ;  /* 0x00000018ff037819 */ /* 0x000fc80000011603 */
[----:B------:R-:W-:-:S05]  /*bb00*/  LOP3.LUT R3, R0, 0x80, R3, 0xf8, !PT ;  /* 0x0000008000037812 */ /* 0x000fca00078ef803 */
[----:B------:R0:W-:Y:S01]  /*bb10*/  STG.E.U8 desc[UR36][R8.64], R3 ;  /* 0x0000000308007986 */ /* 0x0001e2000c101124 */
[----:B------:R-:W-:Y:S05]  /*bb20*/  BRA `(.L_x_785) ;  /* 0x0000000000047947 */ /* 0x000fea0003800000 */
.L_x_806:
[----:B------:R0:W-:Y:S02]  /*bb30*/  STG.E.U16 desc[UR36][R8.64], R18 ;  /* 0x0000001208007986 */ /* 0x0001e4000c101524 */
.L_x_785:
[----:B------:R-:W-:-:S07]  /*bb40*/  VIADD R25, R25, 0x80 ;  /* 0x0000008019197836 */ /* 0x000fce0000000000 */
.L_x_744:
[----:B------:R-:W-:Y:S05]  /*bb50*/  BSYNC.RECONVERGENT B6 ;  /* 0x0000000000067941 */ /* 0x000fea0003800200 */
.L_x_743:
[----:B------:R-:W-:-:S13]  /*bb60*/  ISETP.GE.AND P0, PT, R25, R16, PT ;  /* 0x000000101900720c */ /* 0x000fda0003f06270 */
[----:B------:R-:W-:Y:S05]  /*bb70*/  @P0 EXIT ;  /* 0x000000000000094d */ /* 0x000fea0003800000 */
[----:B01-34-:R-:W0:Y:S01]  /*bb80*/  LDC.64 R4, c[0x0][0x3a0] ;  /* 0x0000e800ff047b82 */ /* 0x01be220000000a00 */
[----:B------:R-:W1:Y:S01]  /*bb90*/  LDCU UR4, c[0x0][0x3cc] ;  /* 0x00007980ff0477ac */ /* 0x000e620008000800 */
[----:B--2--5:R-:W-:Y:S01]  /*bba0*/  PRMT R0, R17, 0x9910, RZ ;  /* 0x0000991011007816 */ /* 0x024fe200000000ff */
[----:B------:R-:W-:-:S03]  /*bbb0*/  IMAD R2, R2, 0x200, R25 ;  /* 0x0000020002027824 */ /* 0x000fc600078e0219 */
[----:B------:R-:W-:Y:S01]  /*bbc0*/  ISETP.GT.AND P1, PT, R0, 0x9, PT ;  /* 0x000000090000780c */ /* 0x000fe20003f24270 */
[----:B-1----:R-:W-:-:S05]  /*bbd0*/  IMAD R3, R2, UR4, RZ ;  /* 0x0000000402037c24 */ /* 0x002fca000f8e02ff */
[----:B0-----:R-:W-:-:S05]  /*bbe0*/  IADD3 R2, P0, PT, R3, R4, RZ ;  /* 0x0000000403027210 */ /* 0x001fca0007f1e0ff */
[----:B------:R-:W-:Y:S02]  /*bbf0*/  IMAD.X R3, RZ, RZ, R5, P0 ;  /* 0x000000ffff037224 */ /* 0x000fe400000e0605 */
[----:B------:R-:W-:Y:S06]  /*bc00*/  @P1 BRA `(.L_x_815) ;  /* 0x00000004000c1947 */ /* 0x000fec0003800000 */
        /* <DEDUP_REMOVED lines=8> */
[----:B------:R-:W-:-:S06]  /*bc90*/  IMAD.U32 R19, R19, 0x10000, RZ ;  /* 0x0001000013137824 */ /* 0x000fcc00078e00ff */
[----:B------:R-:W0:Y:S02]  /*bca0*/  F2I.FTZ.TRUNC.NTZ R19, R19 ;  /* 0x0000001300137305 */ /* 0x000e24000021f100 */
[----:B0-----:R-:W-:Y:S01]  /*bcb0*/  STG.E.U8 desc[UR36][R2.64], R19 ;  /* 0x0000001302007986 */ /* 0x001fe2000c101124 */
[----:B------:R-:W-:Y:S05]  /*bcc0*/  EXIT ;  /* 0x000000000000794d */ /* 0x000fea0003800000 */
.L_x_818:
[----:B------:R-:W-:-:S06]  /*bcd0*/  IMAD.U32 R5, R19, 0x10000, RZ ;  /* 0x0001000013057824 */ /* 0x000fcc00078e00ff */
[----:B------:R-:W0:Y:S02]  /*bce0*/  F2I.S64.TRUNC R4, R5 ;  /* 0x0000000500047311 */ /* 0x000e24000020d900 */
[----:B0-----:R-:W-:Y:S01]  /*bcf0*/  STG.E.U8 desc[UR36][R2.64], R4 ;  /* 0x0000000402007986 */ /* 0x001fe2000c101124 */
[----:B------:R-:W-:Y:S05]  /*bd00*/  EXIT ;  /* 0x000000000000794d */ /* 0x000fea0003800000 */
.L_x_817:
        /* <DEDUP_REMOVED lines=8> */
[----:B0-----:R-:W-:Y:S01]  /*bd90*/  STG.E.64 desc[UR36][R2.64], R4 ;  /* 0x0000000402007986 */ /* 0x001fe2000c101b24 */
[----:B------:R-:W-:Y:S05]  /*bda0*/  EXIT ;  /* 0x000000000000794d */ /* 0x000fea0003800000 */
.L_x_821:
[----:B------:R-:W-:-:S06]  /*bdb0*/  IMAD.U32 R19, R19, 0x10000, RZ ;  /* 0x0001000013137824 */ /* 0x000fcc00078e00ff */
[----:B------:R-:W0:Y:S02]  /*bdc0*/  F2I.FTZ.TRUNC.NTZ R19, R19 ;  /* 0x0000001300137305 */ /* 0x000e24000021f100 */
[----:B0-----:R-:W-:Y:S01]  /*bdd0*/  STG.E desc[UR36][R2.64], R19 ;  /* 0x0000001302007986 */ /* 0x001fe2000c101924 */
[----:B------:R-:W-:Y:S05]  /*bde0*/  EXIT ;  /* 0x000000000000794d */ /* 0x000fea0003800000 */
.L_x_820:
[----:B------:R-:W-:-:S06]  /*bdf0*/  IMAD.U32 R19, R19, 0x10000, RZ ;  /* 0x0001000013137824 */ /* 0x000fcc00078e00ff */
[----:B------:R-:W0:Y:S02]  /*be00*/  F2I.FTZ.TRUNC.NTZ R19, R19 ;  /* 0x0000001300137305 */ /* 0x000e24000021f100 */
[----:B0-----:R-:W-:Y:S01]  /*be10*/  STG.E.U16 desc[UR36][R2.64], R19 ;  /* 0x0000001302007986 */ /* 0x001fe2000c101524 */
[----:B------:R-:W-:Y:S05]  /*be20*/  EXIT ;  /* 0x000000000000794d */ /* 0x000fea0003800000 */
.L_x_816:
[----:B------:R-:W-:-:S13]  /*be30*/  ISETP.GT.AND P0, PT, R0, 0x6, PT ;  /* 0x000000060000780c */ /* 0x000fda0003f04270 */
[----:B------:R-:W-:Y:S05]  /*be40*/  @P0 BRA `(.L_x_822) ;  /* 0x00000000002c0947 */ /* 0x000fea0003800000 */
[----:B------:R-:W-:-:S13]  /*be50*/  ISETP.NE.AND P0, PT, R0, 0x5, PT ;  /* 0x000000050000780c */ /* 0x000fda0003f05270 */
[----:B------:R-:W-:Y:S05]  /*be60*/  @!P0 BRA `(.L_x_823) ;  /* 0x0000000000148947 */ /* 0x000fea0003800000 */
[----:B------:R-:W-:-:S13]  /*be70*/  ISETP.NE.AND P0, PT, R0, 0x6, PT ;  /* 0x000000060000780c */ /* 0x000fda0003f05270 */
[----:B------:R-:W-:Y:S05]  /*be80*/  @P0 BRA `(.L_x_819) ;  /* 0x0000000800300947 */ /* 0x000fea0003800000 */
[----:B------:R-:W-:-:S05]  /*be90*/  IMAD.U32 R19, R19, 0x10000, RZ ;  /* 0x0001000013137824 */ /* 0x000fca00078e00ff */
[----:B------:R-:W-:Y:S01]  /*bea0*/  STG.E desc[UR36][R2.64], R19 ;  /* 0x0000001302007986 */ /* 0x000fe2000c101924 */
[----:B------:R-:W-:Y:S05]  /*beb0*/  EXIT ;  /* 0x000000000000794d */ /* 0x000fea0003800000 */
.L_x_823:
[----:B------:R-:W-:-:S05]  /*bec0*/  IMAD.U32 R0, R19, 0x10000, RZ ;  /* 0x0001000013007824 */ /* 0x000fca00078e00ff */
[----:B------:R-:W-:-:S05]  /*bed0*/  F2FP.F16.F32.PACK_AB R0, RZ, R0 ;  /* 0x00000000ff00723e */ /* 0x000fca00000000ff */
[----:B------:R-:W-:Y:S01]  /*bee0*/  STG.E.U16 desc[UR36][R2.64], R0 ;  /* 0x0000000002007986 */ /* 0x000fe2000c101524 */
[----:B------:R-:W-:Y:S05]  /*bef0*/  EXIT ;  /* 0x000000000000794d */ /* 0x000fea0003800000 */
.L_x_822:
        /* <DEDUP_REMOVED lines=8> */
[----:B------:R-:W-:Y:S01]  /*bf80*/  STG.E.64 desc[UR36][R2.64], R4 ;  /* 0x0000000402007986 */ /* 0x000fe2000c101b24 */
[----:B------:R-:W-:Y:S05]  /*bf90*/  EXIT ;  /* 0x000000000000794d */ /* 0x000fea0003800000 */
.L_x_825:
[----:B------:R-:W-:-:S05]  /*bfa0*/  IMAD.U32 R19, R19, 0x10000, RZ ;  /* 0x0001000013137824 */ /* 0x000fca00078e00ff */
[----:B------:R-:W-:-:S04]  /*bfb0*/  F2FP.F16.F32.PACK_AB R5, RZ, R19 ;  /* 0x00000013ff05723e */ /* 0x000fc800000000ff */
[----:B------:R-:W-:-:S05]  /*bfc0*/  PRMT R5, R5, 0x5410, RZ ;  /* 0x0000541005057816 */ /* 0x000fca00000000ff */
[----:B------:R-:W-:Y:S01]  /*bfd0*/  STG.E desc[UR36][R2.64], R5 ;  /* 0x0000000502007986 */ /* 0x000fe2000c101924 */
[----:B------:R-:W-:Y:S05]  /*bfe0*/  EXIT ;  /* 0x000000000000794d */ /* 0x000fea0003800000 */
.L_x_824:
[----:B------:R-:W-:-:S04]  /*bff0*/  IMAD.U32 R4, R19, 0x10000, RZ ;  /* 0x0001000013047824 */ /* 0x000fc800078e00ff */
[----:B------:R-:W-:-:S06]  /*c000*/  FMUL.FTZ R4, R4, 1 ;  /* 0x3f80000004047820 */ /* 0x000fcc0000410000 */
[----:B------:R-:W0:Y:S02]  /*c010*/  F2F.F64.F32 R4, R4 ;  /* 0x0000000400047310 */ /* 0x000e240000201800 */
[----:B0-----:R-:W-:Y:S01]  /*c020*/  STG.E.64 desc[UR36][R2.64], R4 ;  /* 0x0000000402007986 */ /* 0x001fe2000c101b24 */
[----:B------:R-:W-:Y:S05]  /*c030*/  EXIT ;  /* 0x000000000000794d */ /* 0x000fea0003800000 */
.L_x_815:
        /* <DEDUP_REMOVED lines=12> */
[----:B0-----:R-:W-:Y:S01]  /*c100*/  STG.E.U16 desc[UR36][R2.64], R5 ;  /* 0x0000000502007986 */ /* 0x001fe2000c101524 */
[----:B------:R-:W-:Y:S05]  /*c110*/  EXIT ;  /* 0x000000000000794d */ /* 0x000fea0003800000 */
.L_x_829:
        /* <DEDUP_REMOVED lines=18> */
.L_x_832:
[----:B------:R-:W-:-:S04]  /*c240*/  SHF.R.U32.HI R5, RZ, 0x18, R5 ;  /* 0x00000018ff057819 */ /* 0x000fc80000011605 */
[----:B------:R-:W-:-:S07]  /*c250*/  LOP3.LUT R0, R0, 0x80, R5, 0xf8, !PT ;  /* 0x0000008000007812 */ /* 0x000fce00078ef805 */
.L_x_831:
[----:B------:R-:W-:Y:S05]  /*c260*/  BSYNC.RECONVERGENT B0 ;  /* 0x0000000000007941 */ /* 0x000fea0003800200 */
.L_x_830:
[----:B------:R-:W-:Y:S01]  /*c270*/  STG.E.U8 desc[UR36][R2.64], R0 ;  /* 0x0000000002007986 */ /* 0x000fe2000c101124 */
[----:B------:R-:W-:Y:S05]  /*c280*/  EXIT ;  /* 0x000000000000794d */ /* 0x000fea0003800000 */
.L_x_828:
        /* <DEDUP_REMOVED lines=18> */
.L_x_835:
[----:B------:R-:W-:-:S04]  /*c3b0*/  SHF.R.U32.HI R5, RZ, 0x18, R5 ;  /* 0x00000018ff057819 */ /* 0x000fc80000011605 */
[----:B------:R-:W-:-:S07]  /*c3c0*/  LOP3.LUT R0, R0, 0x80, R5, 0xf8, !PT ;  /* 0x0000008000007812 */ /* 0x000fce00078ef805 */
.L_x_834:
[----:B------:R-:W-:Y:S05]  /*c3d0*/  BSYNC.RECONVERGENT B0 ;  /* 0x0000000000007941 */ /* 0x000fea0003800200 */
.L_x_833:
[----:B------:R-:W-:Y:S01]  /*c3e0*/  STG.E.U8 desc[UR36][R2.64], R0 ;  /* 0x0000000002007986 */ /* 0x000fe2000c101124 */
[----:B------:R-:W-:Y:S05]  /*c3f0*/  EXIT ;  /* 0x000000000000794d */ /* 0x000fea0003800000 */
.L_x_827:
[----:B------:R-:W-:-:S13]  /*c400*/  ISETP.NE.AND P0, PT, R0, 0x1c, PT ;  /* 0x0000001c0000780c */ /* 0x000fda0003f05270 */
[----:B------:R-:W-:Y:S05]  /*c410*/  @!P0 BRA `(.L_x_836) ;  /* 0x0000000000608947 */ /* 0x000fea0003800000 */
[----:B------:R-:W-:-:S13]  /*c420*/  ISETP.NE.AND P0, PT, R0, 0x1d, PT ;  /* 0x0000001d0000780c */ /* 0x000fda0003f05270 */
[----:B------:R-:W-:Y:S05]  /*c430*/  @!P0 BRA `(.L_x_837) ;  /* 0x0000000000488947 */ /* 0x000fea0003800000 */
[----:B------:R-:W-:-:S13]  /*c440*/  ISETP.NE.AND P0, PT, R0, 0x2c, PT ;  /* 0x0000002c0000780c */ /* 0x000fda0003f05270 */
[----:B------:R-:W-:Y:S05]  /*c450*/  @P0 BRA `(.L_x_819) ;  /* 0x0000000000bc0947 */ /* 0x000fea0003800000 */
[----:B------:R-:W-:Y:S02]  /*c460*/  IMAD.U32 R19, R19, 0x10000, RZ ;  /* 0x0001000013137824 */ /* 0x000fe400078e00ff */
[----:B------:R-:W-:-:S03]  /*c470*/  IMAD.MOV.U32 R5, RZ, RZ, 0xff ;  /* 0x000000ffff057424 */ /* 0x000fc600078e00ff */
[----:B------:R-:W-:-:S04]  /*c480*/  SHF.R.U32.HI R6, RZ, 0x17, R19 ;  /* 0x00000017ff067819 */ /* 0x000fc80000011613 */
[----:B------:R-:W-:-:S04]  /*c490*/  LOP3.LUT R4, R6, 0xff, RZ, 0xc0, !PT ;  /* 0x000000ff06047812 */ /* 0x000fc800078ec0ff */
[----:B------:R-:W-:-:S13]  /*c4a0*/  ISETP.NE.AND P2, PT, R4, 0xff, PT ;  /* 0x000000ff0400780c */ /* 0x000fda0003f45270 */
[--C-:B------:R-:W-:Y:S02]  /*c4b0*/  @P2 SHF.R.U32.HI R0, RZ, 0x16, R19.reuse ;  /* 0x00000016ff002819 */ /* 0x100fe40000011613 */
[----:B------:R-:W-:Y:S02]  /*c4c0*/  @P2 LOP3.LUT P0, RZ, R4, 0x3fffff, R19, 0xf8, !PT ;  /* 0x003fffff04ff2812 */ /* 0x000fe4000780f813 */
        /* <DEDUP_REMOVED lines=9> */
.L_x_837:
[----:B------:R-:W-:-:S06]  /*c560*/  IMAD.U32 R4, R19, 0x10000, RZ ;  /* 0x0001000013047824 */ /* 0x000fcc00078e00ff */
[----:B------:R-:W0:Y:S02]  /*c570*/  F2I.U64.TRUNC R4, R4 ;  /* 0x0000000400047311 */ /* 0x000e24000020d800 */
[----:B0-----:R-:W-:Y:S01]  /*c580*/  STG.E.64 desc[UR36][R2.64], R4 ;  /* 0x0000000402007986 */ /* 0x001fe2000c101b24 */
[----:B------:R-:W-:Y:S05]  /*c590*/  EXIT ;  /* 0x000000000000794d */ /* 0x000fea0003800000 */
.L_x_836:
[----:B------:R-:W-:-:S06]  /*c5a0*/  IMAD.U32 R19, R19, 0x10000, RZ ;  /* 0x0001000013137824 */ /* 0x000fcc00078e00ff */
[----:B------:R-:W0:Y:S02]  /*c5b0*/  F2I.FTZ.U32.TRUNC.NTZ R19, R19 ;  /* 0x0000001300137305 */ /* 0x000e24000021f000 */
[----:B0-----:R-:W-:Y:S01]  /*c5c0*/  STG.E desc[UR36][R2.64], R19 ;  /* 0x0000001302007986 */ /* 0x001fe2000c101924 */
[----:B------:R-:W-:Y:S05]  /*c5d0*/  EXIT ;  /* 0x000000000000794d */ /* 0x000fea0003800000 */
.L_x_826:
        /* <DEDUP_REMOVED lines=9> */
[----:B------:R-:W-:Y:S01]  /*c670*/  STG.E.U8 desc[UR36][R2.64], R5 ;  /* 0x0000000502007986 */ /* 0x000fe2000c101124 */
[----:B------:R-:W-:Y:S05]  /*c680*/  EXIT ;  /* 0x000000000000794d */ /* 0x000fea0003800000 */
.L_x_839:
[----:B------:R-:W-:Y:S01]  /*c690*/  IMAD.U32 R19, R19, 0x10000, RZ ;  /* 0x0001000013137824 */ /* 0x000fe200078e00ff */
[----:B------:R-:W-:-:S03]  /*c6a0*/  CS2R R6, SRZ ;  /* 0x0000000000067805 */ /* 0x000fc6000001ff00 */
[----:B------:R-:W-:-:S06]  /*c6b0*/  FMUL.FTZ R4, R19, 1 ;  /* 0x3f80000013047820 */ /* 0x000fcc0000410000 */
[----:B------:R-:W0:Y:S02]  /*c6c0*/  F2F.F64.F32 R4, R4 ;  /* 0x0000000400047310 */ /* 0x000e240000201800 */
[----:B0-----:R-:W-:Y:S01]  /*c6d0*/  STG.E.128 desc[UR36][R2.64], R4 ;  /* 0x0000000402007986 */ /* 0x001fe2000c101d24 */
[----:B------:R-:W-:Y:S05]  /*c6e0*/  EXIT ;  /* 0x000000000000794d */ /* 0x000fea0003800000 */
.L_x_838:
[----:B------:R-:W-:-:S13]  /*c6f0*/  ISETP.NE.AND P0, PT, R0, 0xf, PT ;  /* 0x0000000f0000780c */ /* 0x000fda0003f05270 */
[----:B------:R-:W-:Y:S05]  /*c700*/  @!P0 BRA `(.L_x_840) ;  /* 0x0000000000e88947 */ /* 0x000fea0003800000 */
[----:B------:R-:W-:-:S13]  /*c710*/  ISETP.NE.AND P0, PT, R0, 0x17, PT ;  /* 0x000000170000780c */ /* 0x000fda0003f05270 */
[----:B------:R-:W-:Y:S05]  /*c720*/  @!P0 BRA `(.L_x_841) ;  /* 0x0000000000908947 */ /* 0x000fea0003800000 */
[----:B------:R-:W-:-:S13]  /*c730*/  ISETP.NE.AND P0, PT, R0, 0x18, PT ;  /* 0x000000180000780c */ /* 0x000fda0003f05270 */
[----:B------:R-:W-:Y:S05]  /*c740*/  @!P0 BRA `(.L_x_842) ;  /* 0x0000000000448947 */ /* 0x000fea0003800000 */
.L_x_819:
        /* <DEDUP_REMOVED lines=10> */
[----:B---3--:R-:W-:Y:S02]  /*c7f0*/  IMAD.U32 R6, RZ, RZ, UR6 ;  /* 0x00000006ff067e24 */ /* 0x008fe4000f8e00ff */
[----:B------:R-:W-:Y:S02]  /*c800*/  IMAD.U32 R7, RZ, RZ, UR7 ;  /* 0x00000007ff077e24 */ /* 0x000fe4000f8e00ff */
[----:B----4-:R-:W-:Y:S02]  /*c810*/  IMAD.U32 R10, RZ, RZ, UR8 ;  /* 0x00000008ff0a7e24 */ /* 0x010fe4000f8e00ff */
[----:B-1----:R-:W-:-:S07]  /*c820*/  IMAD.U32 R11, RZ, RZ, UR9 ;  /* 0x00000009ff0b7e24 */ /* 0x002fce000f8e00ff */
[----:B------:R-:W-:-:S07]  /*c830*/  LEPC R20, `(.L_x_843) ;  /* 0x000000001014794e */ /* 0x000fce0000000000 */
[----:B--2---:R-:W-:Y:S05]  /*c840*/  CALL.ABS.NOINC R2 ;  /* 0x0000000002007343 */ /* 0x004fea0003c00000 */
.L_x_843:
[----:B------:R-:W-:Y:S05]  /*c850*/  EXIT ;  /* 0x000000000000794d */ /* 0x000fea0003800000 */
.L_x_842:
        /* <DEDUP_REMOVED lines=13> */
.L_x_845:
[----:B------:R-:W-:Y:S05]  /*c930*/  BSYNC.RECONVERGENT B0 ;  /* 0x0000000000007941 */ /* 0x000fea0003800200 */
.L_x_844:
[----:B------:R-:W-:-:S05]  /*c940*/  LOP3.LUT R5, R0, 0x80, R5, 0xf8, !PT ;  /* 0x0000008000057812 */ /* 0x000fca00078ef805 */
[----:B------:R-:W-:Y:S01]  /*c950*/  STG.E.U8 desc[UR36][R2.64], R5 ;  /* 0x0000000502007986 */ /* 0x000fe2000c101124 */
[----:B------:R-:W-:Y:S05]  /*c960*/  EXIT ;  /* 0x000000000000794d */ /* 0x000fea0003800000 */
.L_x_841:
        /* <DEDUP_REMOVED lines=12> */
.L_x_847:
[----:B------:R-:W-:Y:S01]  /*ca30*/  IMAD.MOV.U32 R0, RZ, RZ, 0x7f ;  /* 0x0000007fff007424 */ /* 0x000fe200078e00ff */
[----:B------:R-:W-:-:S04]  /*ca40*/  ISETP.GT.U32.AND P0, PT, R4, 0x7f800000, PT ;  /* 0x7f8000000400780c */ /* 0x000fc80003f04070 */
[----:B------:R-:W-:-:S09]  /*ca50*/  SEL R0, R0, 0x7c, P0 ;  /* 0x0000007c00007807 */ /* 0x000fd20000000000 */
.L_x_848:
[----:B------:R-:W-:Y:S05]  /*ca60*/  BSYNC.RECONVERGENT B0 ;  /* 0x0000000000007941 */ /* 0x000fea0003800200 */
.L_x_846:
[----:B------:R-:W-:-:S04]  /*ca70*/  SHF.R.U32.HI R5, RZ, 0x18, R5 ;  /* 0x00000018ff057819 */ /* 0x000fc80000011605 */
[----:B------:R-:W-:-:S05]  /*ca80*/  LOP3.LUT R5, R0, 0x80, R5, 0xf8, !PT ;  /* 0x0000008000057812 */ /* 0x000fca00078ef805 */
[----:B------:R-:W-:Y:S01]  /*ca90*/  STG.E.U8 desc[UR36][R2.64], R5 ;  /* 0x0000000502007986 */ /* 0x000fe2000c101124 */
[----:B------:R-:W-:Y:S05]  /*caa0*/  EXIT ;  /* 0x000000000000794d */ /* 0x000fea0003800000 */
.L_x_840:
[----:B------:R-:W-:Y:S01]  /*cab0*/  STG.E.U16 desc[UR36][R2.64], R19 ;  /* 0x0000001302007986 */ /* 0x000fe2000c101524 */
[----:B------:R-:W-:Y:S05]  /*cac0*/  EXIT ;  /* 0x000000000000794d */ /* 0x000fea0003800000 */
.L_x_849:
        /* <DEDUP_REMOVED lines=11> */
.L_x_6637:


//--------------------- .text._ZN2at6native18elementwise_kernelILi128ELi4EZNS0_22gpu_kernel_impl_nocastIZZZNS0_66_GLOBAL__N__a0cfb035_28_ActivationHardswishKernel_cu_9e10b42f_293225hardswish_backward_kernelERNS_14TensorIteratorEENKUlvE_clEvENKUlvE2_clEvEUlN3c108BFloat16ES9_E_EEvRNS_18TensorIteratorBaseERKT_EUliE_EEviT1_ --------------------------
	.section	.text._ZN2at6native18elementwise_kernelILi128ELi4EZNS0_22gpu_kernel_impl_nocastIZZZNS0_66_GLOBAL__N__a0cfb035_28_ActivationHardswishKernel_cu_9e10b42f_293225hardswish_backward_kernelERNS_14TensorIteratorEENKUlvE_clEvENKUlvE2_clEvEUlN3c108BFloat16ES9_E_EEvRNS_18TensorIteratorBaseERKT_EUliE_EEviT1_,"ax",@progbits
	.align	128
        .global         _ZN2at6native18elementwise_kernelILi128ELi4EZNS0_22gpu_kernel_impl_nocastIZZZNS0_66_GLOBAL__N__a0cfb035_28_ActivationHardswishKernel_cu_9e10b42f_293225hardswish_backward_kernelERNS_14TensorIteratorEENKUlvE_clEvENKUlvE2_clEvEUlN3c108BFloat16ES9_E_EEvRNS_18TensorIteratorBaseERKT_EUliE_EEviT1_
        .type           _ZN2at6native18elementwise_kernelILi128ELi4EZNS0_22gpu_kernel_impl_nocastIZZZNS0_66_GLOBAL__N__a0cfb035_28_ActivationHardswishKernel_cu_9e10b42f_293225hardswish_backward_kernelERNS_14TensorIteratorEENKUlvE_clEvENKUlvE2_clEvEUlN3c108BFloat16ES9_E_EEvRNS_18TensorIteratorBaseERKT_EUliE_EEviT1_,@function
        .size           _ZN2at6native18elementwise_kernelILi128ELi4EZNS0_22gpu_kernel_impl_nocastIZZZNS0_66_GLOBAL__N__a0cfb035_28_ActivationHardswishKernel_cu_9e10b42f_293225hardswish_backward_kernelERNS_14TensorIteratorEENKUlvE_clEvENKUlvE2_clEvEUlN3c108BFloat16ES9_E_EEvRNS_18TensorIteratorBaseERKT_EUliE_EEviT1_,(.L_x_6638 - _ZN2at6native18elementwise_kernelILi128ELi4EZNS0_22gpu_kernel_impl_nocastIZZZNS0_66_GLOBAL__N__a0cfb035_28_ActivationHardswishKernel_cu_9e10b42f_293225hardswish_backward_kernelERNS_14TensorIteratorEENKUlvE_clEvENKUlvE2_clEvEUlN3c108BFloat16ES9_E_EEvRNS_18TensorIteratorBaseERKT_EUliE_EEviT1_)
        .other          _ZN2at6native18elementwise_kernelILi128ELi4EZNS0_22gpu_kernel_impl_nocastIZZZNS0_66_GLOBAL__N__a0cfb035_28_ActivationHardswishKernel_cu_9e10b42f_293225hardswish_backward_kernelERNS_14TensorIteratorEENKUlvE_clEvENKUlvE2_clEvEUlN3c108BFloat16ES9_E_EEvRNS_18TensorIteratorBaseERKT_EUliE_EEviT1_,@"STO_CUDA_ENTRY STV_DEFAULT"
_ZN2at6native18elementwise_kernelILi128ELi4EZNS0_22gpu_kernel_impl_nocastIZZZNS0_66_GLOBAL__N__a0cfb035_28_ActivationHardswishKernel_cu_9e10b42f_293225hardswish_backward_kernelERNS_14TensorIteratorEENKUlvE_clEvENKUlvE2_clEvEUlN3c108BFloat16ES9_E_EEvRNS_18TensorIteratorBaseERKT_EUliE_EEviT1_:
.text._ZN2at6native18elementwise_kernelILi128ELi4EZNS0_22gpu_kernel_impl_nocastIZZZNS0_66_GLOBAL__N__a0cfb035_28_ActivationHardswishKernel_cu_9e10b42f_293225hardswish_backward_kernelERNS_14TensorIteratorEENKUlvE_clEvENKUlvE2_clEvEUlN3c108BFloat16ES9_E_EEvRNS_18TensorIteratorBaseERKT_EUliE_EEviT1_:
[----:B------:R-:W-:Y:S08]  /*0000*/  LDC R1, c[0x0][0x37c] ;  /* 0x0000df00ff017b82 */ /* 0x000ff00000000800 */
[----:B------:R-:W0:Y:S01]  /*0010*/  LDC R2, c[0x0][0x388] ;  /* 0x0000e200ff027b82 */ /* 0x000e220000000800 */
[----:B------:R-:W1:Y:S01]  /*0020*/  S2R R3, SR_TID.X ;  /* 0x0000000000037919 */ /* 0x000e620000002100 */
[----:B------:R-:W2:Y:S06]  /*0030*/  LDCU.64 UR6, c[0x0][0x358] ;  /* 0x00006b00ff0677ac */ /* 0x000eac0008000a00 */
[----:B------:R-:W3:Y:S01]  /*0040*/  S2UR UR4, SR_CTAID.X ;  /* 0x00000000000479c3 */ /* 0x000ee20000002500 */
[----:B0-----:R-:W-:Y:S01]  /*0050*/  ISETP.NE.AND P0, PT, R2, RZ, PT ;  /* 0x000000ff0200720c */ /* 0x001fe20003f05270 */
[----:B---3--:R-:W-:-:S06]  /*0060*/  USHF.L.U32 UR4, UR4, 0x9, URZ ;  /* 0x0000000904047899 */ /* 0x008fcc00080006ff */
[----:B-1----:R-:W-:-:S06]  /*0070*/  LOP3.LUT R3, R3, UR4, RZ, 0xfc, !PT ;  /* 0x0000000403037c12 */ /* 0x002fcc000f8efcff */
[----:B--2---:R-:W-:Y:S05]  /*0080*/  @P0 BRA `(.L_x_850) ;  /* 0x0000000400700947 */ /* 0x004fea0003800000 */
[----:B------:R-:W0:Y:S01]  /*0090*/  LDCU UR4, c[0x0][0x380] ;  /* 0x00007000ff0477ac */ /* 0x000e220008000800 */
[----:B------:R-:W-:Y:S04]  /*00a0*/  BSSY.RECONVERGENT B0, `(.L_x_851) ;  /* 0x0000041000007945 */ /* 0x000fe80003800200 */
[----:B------:R-:W-:Y:S01]  /*00b0*/  BSSY.RELIABLE B1, `(.L_x_852) ;  /* 0x000002d000017945 */ /* 0x000fe20003800100 */
[----:B0-----:R-:W-:-:S13]  /*00c0*/  ISETP.GE.AND P0, PT, R3, UR4, PT ;  /* 0x0000000403007c0c */ /* 0x001fda000bf06270 */
[----:B------:R-:W-:Y:S05]  /*00d0*/  @P0 BRA `(.L_x_853) ;  /* 0x00000000009c0947 */ /* 0x000fea0003800000 */
[----:B------:R-:W0:Y:S02]  /*00e0*/  LDC.64 R4, c[0x0][0x5f8] ;  /* 0x00017e00ff047b82 */ /* 0x000e240000000a00 */
[----:B0-----:R-:W2:Y:S06]  /*00f0*/  LDG.E.U16 R4, desc[UR6][R4.64] ;  /* 0x0000000604047981 */ /* 0x001eac000c1e1500 */
[----:B------:R-:W0:Y:S01]  /*0100*/  LDC.64 R6, c[0x0][0x5e8] ;  /* 0x00017a00ff067b82 */ /* 0x000e220000000a00 */
[----:B--2---:R-:W-:-:S04]  /*0110*/  SHF.L.U32 R2, R4, 0x10, RZ ;  /* 0x0000001004027819 */ /* 0x004fc800000006ff */
[----:B------:R-:W-:-:S13]  /*0120*/  FSETP.GTU.FTZ.AND P0, PT, R2, -3, PT ;  /* 0xc04000000200780b */ /* 0x000fda0003f1c000 */
[----:B------:R-:W-:Y:S01]  /*0130*/  @!P0 PRMT R0, RZ, 0x7610, R0 ;  /* 0x00007610ff008816 */ /* 0x000fe20000000000 */
[----:B0-----:R-:W-:Y:S06]  /*0140*/  @!P0 BRA `(.L_x_854) ;  /* 0x0000000000248947 */ /* 0x001fec0003800000 */
[----:B------:R-:W0:Y:S02]  /*0150*/  LDC.64 R4, c[0x0][0x5f0] ;  /* 0x00017c00ff047b82 */ /* 0x000e240000000a00 */
[----:B0-----:R-:W2:Y:S01]  /*0160*/  LDG.E.U16 R4, desc[UR6][R4.64] ;  /* 0x0000000604047981 */ /* 0x001ea2000c1e1500 */
[----:B------:R-:W-:-:S13]  /*0170*/  FSETP.GEU.FTZ.AND P0, PT, R2, 3, PT ;  /* 0x404000000200780b */ /* 0x000fda0003f1e000 */
[----:B------:R-:W-:-:S05]  /*0180*/  @!P0 MOV R9, 0x3eaaaaab ;  /* 0x3eaaaaab00098802 */ /* 0x000fca0000000f00 */
[----:B------:R-:W-:Y:S01]  /*0190*/  @!P0 FFMA.FTZ R9, R2, R9, 0.5 ;  /* 0x3f00000002098423 */ /* 0x000fe20000010009 */
[----:B--2---:R-:W-:-:S05]  /*01a0*/  SHF.L.U32 R0, R4, 0x10, RZ ;  /* 0x0000001004007819 */ /* 0x004fca00000006ff */
[----:B------:R-:W-:Y:S01]  /*01b0*/  @!P0 FMUL.FTZ R9, R0, R9 ;  /* 0x0000000900098220 */ /* 0x000fe20000410000 */
[----:B------:R-:W-:-:S04]  /*01c0*/  @P0 F2FP.BF16.F32.PACK_AB R0, RZ, R0 ;  /* 0x00000000ff00023e */ /* 0x000fc800000010ff */
[----:B------:R-:W-:-:S07]  /*01d0*/  @!P0 F2FP.BF16.F32.PACK_AB R0, RZ, R9 ;  /* 0x00000009ff00823e */ /* 0x000fce00000010ff */
.L_x_854:
[----:B------:R0:W-:Y:S01]  /*01e0*/  STG.E.U16 desc[UR6][R6.64], R0 ;  /* 0x0000000006007986 */ /* 0x0001e2000c101506 */
[----:B------:R-:W-:-:S04]  /*01f0*/  IADD3 R3, PT, PT, R3, 0x80, RZ ;  /* 0x0000008003037810 */ /* 0x000fc80007ffe0ff */
[----:B------:R-:W-:-:S13]  /*0200*/  ISETP.GE.AND P0, PT, R3, UR4, PT ;  /* 0x0000000403007c0c */ /* 0x000fda000bf06270 */
[----:B------:R-:W-:Y:S05]  /*0210*/  @P0 BREAK.RELIABLE B1 ;  /* 0x0000000000010942 */ /* 0x000fea0003800100 */
[----:B0-----:R-:W-:Y:S05]  /*0220*/  @P0 BRA `(.L_x_855) ;  /* 0x0000000000a00947 */ /* 0x001fea0003800000 */
        /* <DEDUP_REMOVED lines=16> */
.L_x_856:
[----:B------:R0:W-:Y:S01]  /*0330*/  STG.E.U16 desc[UR6][R6.64], R0 ;  /* 0x0000000006007986 */ /* 0x0001e2000c101506 */
[----:B------:R-:W-:-:S07]  /*0340*/  IADD3 R3, PT, PT, R3, 0x80, RZ ;  /* 0x0000008003037810 */ /* 0x000fce0007ffe0ff */
.L_x_853:
[----:B------:R-:W-:-:S13]  /*0350*/  ISETP.GE.AND P0, PT, R3, UR4, PT ;  /* 0x0000000403007c0c */ /* 0x000fda000bf06270 */
[----:B------:R-:W-:Y:S05]  /*0360*/  @P0 BREAK.RELIABLE B1 ;  /* 0x0000000000010942 */ /* 0x000fea0003800100 */
[----:B------:R-:W-:Y:S05]  /*0370*/  @P0 BRA `(.L_x_855) ;  /* 0x00000000004c0947 */ /* 0x000fea0003800000 */
[----:B------:R-:W-:Y:S05]  /*0380*/  BSYNC.RELIABLE B1 ;  /* 0x0000000000017941 */ /* 0x000fea0003800100 */
.L_x_852:
[----:B------:R-:W1:Y:S02]  /*0390*/  LDC.64 R4, c[0x0][0x5f8] ;  /* 0x00017e00ff047b82 */ /* 0x000e640000000a00 */
[----:B-1----:R-:W2:Y:S06]  /*03a0*/  LDG.E.U16 R4, desc[UR6][R4.64] ;  /* 0x0000000604047981 */ /* 0x002eac000c1e1500 */
[----:B0-----:R-:W0:Y:S01]  /*03b0*/  LDC.64 R6, c[0x0][0x5e8] ;  /* 0x00017a00ff067b82 */ /* 0x001e220000000a00 */
        /* <DEDUP_REMOVED lines=13> */
.L_x_857:
[----:B------:R1:W-:Y:S01]  /*0490*/  STG.E.U16 desc[UR6][R6.64], R0 ;  /* 0x0000000006007986 */ /* 0x0003e2000c101506 */
[----:B------:R-:W-:-:S07]  /*04a0*/  IADD3 R3, PT, PT, R3, 0x80, RZ ;  /* 0x0000008003037810 */ /* 0x000fce0007ffe0ff */
.L_x_855:
[----:B------:R-:W-:Y:S05]  /*04b0*/  BSYNC.RECONVERGENT B0 ;  /* 0x0000000000007941 */ /* 0x000fea0003800200 */
.L_x_851:
[----:B------:R-:W-:Y:S05]  /*04c0*/  WARPSYNC.ALL ;  /* 0x0000000000007948 */ /* 0x000fea0003800000 */
[----:B------:R-:W-:-:S13]  /*04d0*/  ISETP.GE.AND P0, PT, R3, UR4, PT ;  /* 0x0000000403007c0c */ /* 0x000fda000bf06270 */
[----:B------:R-:W-:Y:S05]  /*04e0*/  @P0 EXIT ;  /* 0x000000000000094d */ /* 0x000fea0003800000 */
[----:B------:R-:W2:Y:S02]  /*04f0*/  LDC.64 R4, c[0x0][0x5f8] ;  /* 0x00017e00ff047b82 */ /* 0x000ea40000000a00 */
[----:B--2---:R-:W2:Y:S06]  /*0500*/  LDG.E.U16 R4, desc[UR6][R4.64] ;  /* 0x0000000604047981 */ /* 0x004eac000c1e1500 */
[----:B------:R-:W0:Y:S02]  /*0510*/  LDC.64 R2, c[0x0][0x5f0] ;  /* 0x00017c00ff027b82 */ /* 0x000e240000000a00 */
[----:B01----:R0:W5:Y:S01]  /*0520*/  LDG.E.U16 R0, desc[UR6][R2.64] ;  /* 0x0000000602007981 */ /* 0x003162000c1e1500 */
[----:B--2---:R-:W-:-:S04]  /*0530*/  SHF.L.U32 R8, R4, 0x10, RZ ;  /* 0x0000001004087819 */ /* 0x004fc800000006ff */
[----:B------:R-:W-:-:S13]  /*0540*/  FSETP.GTU.FTZ.AND P0, PT, R8, -3, PT ;  /* 0xc04000000800780b */ /* 0x000fda0003f1c000 */
[----:B------:R-:W1:Y:S02]  /*0550*/  @!P0 LDC.64 R6, c[0x0][0x5e8] ;  /* 0x00017a00ff068b82 */ /* 0x000e640000000a00 */
[----:B-1----:R0:W-:Y:S01]  /*0560*/  @!P0 STG.E.U16 desc[UR6][R6.64], RZ ;  /* 0x000000ff06008986 */ /* 0x0021e2000c101506 */
[----:B------:R-:W-:Y:S05]  /*0570*/  @!P0 EXIT ;  /* 0x000000000000894d */ /* 0x000fea0003800000 */
[----:B------:R-:W-:Y:S02]  /*0580*/  FSETP.GEU.FTZ.AND P0, PT, R8, 3, PT ;  /* 0x404000000800780b */ /* 0x000fe40003f1e000 */
[----:B-----5:R-:W-:-:S11]  /*0590*/  SHF.L.U32 R0, R0, 0x10, RZ ;  /* 0x0000001000007819 */ /* 0x020fd600000006ff */
[----:B0-----:R-:W0:Y:S01]  /*05a0*/  @P0 LDC.64 R2, c[0x0][0x5e8] ;  /* 0x00017a00ff020b82 */ /* 0x001e220000000a00 */
[----:B------:R-:W-:-:S05]  /*05b0*/  @P0 F2FP.BF16.F32.PACK_AB R4, RZ, R0 ;  /* 0x00000000ff04023e */ /* 0x000fca00000010ff */
[----:B0-----:R0:W-:Y:S01]  /*05c0*/  @P0 STG.E.U16 desc[UR6][R2.64], R4 ;  /* 0x0000000402000986 */ /* 0x0011e2000c101506 */
[----:B------:R-:W-:Y:S05]  /*05d0*/  @P0 EXIT ;  /* 0x000000000000094d */ /* 0x000fea0003800000 */
[----:B0-----:R-:W0:Y:S01]  /*05e0*/  LDC.64 R2, c[0x0][0x5e8] ;  /* 0x00017a00ff027b82 */ /* 0x001e220000000a00 */
[----:B------:R-:W-:-:S05]  /*05f0*/  HFMA2 R5, -RZ, RZ, 1.666015625, -0.052093505859375 ;  /* 0x3eaaaaabff057431 */ /* 0x000fca00000001ff */
[----:B------:R-:W-:-:S04]  /*0600*/  FFMA.FTZ R5, R8, R5, 0.5 ;  /* 0x3f00000008057423 */ /* 0x000fc80000010005 */
[----:B------:R-:W-:-:S05]  /*0610*/  FMUL.FTZ R5, R0, R5 ;  /* 0x0000000500057220 */ /* 0x000fca0000410000 */
[----:B------:R-:W-:-:S05]  /*0620*/  F2FP.BF16.F32.PACK_AB R5, RZ, R5 ;  /* 0x00000005ff05723e */ /* 0x000fca00000010ff */
[----:B0-----:R-:W-:Y:S01]  /*0630*/  STG.E.U16 desc[UR6][R2.64], R5 ;  /* 0x0000000502007986 */ /* 0x001fe2000c101506 */
[----:B------:R-:W-:Y:S05]  /*0640*/  EXIT ;  /* 0x000000000000794d */ /* 0x000fea0003800000 */
.L_x_850:
[----:B------:R-:W0:Y:S01]  /*0650*/  LDCU UR4, c[0x0][0x380] ;  /* 0x00007000ff0477ac */ /* 0x000e220008000800 */
[----:B------:R-:W-:Y:S01]  /*0660*/  IADD3 R2, PT, PT, R2, -0x1, RZ ;  /* 0xffffffff02027810 */ /* 0x000fe20007ffe0ff */
[----:B------:R-:W-:Y:S04]  /*0670*/  BSSY.RECONVERGENT B1, `(.L_x_858) ;  /* 0x000046c000017945 */ /* 0x000fe80003800200 */
[----:B------:R-:W-:Y:S01]  /*0680*/  BSSY.RELIABLE B0, `(.L_x_859) ;  /* 0x00002f5000007945 */ /* 0x000fe20003800100 */
[----:B------:R-:W-:-:S04]  /*0690*/  VIMNMX.U32 R0, PT, PT, R2, 0x18, PT ;  /* 0x0000001802007848 */ /* 0x000fc80003fe0000 */
[----:B------:R-:W-:Y:S02]  /*06a0*/  IADD3 R0, PT, PT, R0, 0x1, RZ ;  /* 0x0000000100007810 */ /* 0x000fe40007ffe0ff */
[----:B0-----:R-:W-:-:S13]  /*06b0*/  ISETP.GE.AND P0, PT, R3, UR4, PT ;  /* 0x0000000403007c0c */ /* 0x001fda000bf06270 */
[----:B------:R-:W-:Y:S05]  /*06c0*/  @P0 BRA `(.L_x_860) ;  /* 0x0000002c00b40947 */ /* 0x000fea0003800000 */
[----:B------:R-:W0:Y:S01]  /*06d0*/  LDCU.64 UR8, c[0x0][0x390] ;  /* 0x00007200ff0877ac */ /* 0x000e220008000a00 */
[----:B------:R-:W-:Y:S02]  /*06e0*/  MOV R4, RZ ;  /* 0x000000ff00047202 */ /* 0x000fe40000000f00 */
[----:B------:R-:W-:Y:S01]  /*06f0*/  MOV R5, R3 ;  /* 0x0000000300057202 */ /* 0x000fe20000000f00 */
[----:B------:R-:W1:Y:S01]  /*0700*/  LDCU UR5, c[0x0][0x38c] ;  /* 0x00007180ff0577ac */ /* 0x000e620008000800 */
[----:B------:R-:W-:Y:S01]  /*0710*/  ISETP.NE.AND P0, PT, R2, RZ, PT ;  /* 0x000000ff0200720c */ /* 0x000fe20003f05270 */
[----:B------:R-:W2:Y:S01]  /*0720*/  LDCU.64 UR10, c[0x0][0x4b8] ;  /* 0x00009700ff0a77ac */ /* 0x000ea20008000a00 */
[----:B0-----:R-:W-:Y:S01]  /*0730*/  IMAD.HI.U32 R8, R3, UR8, R4 ;  /* 0x0000000803087c27 */ /* 0x001fe2000f8e0004 */
[----:B------:R-:W0:Y:S04]  /*0740*/  LDCU UR8, c[0x0][0x4c0] ;  /* 0x00009800ff0877ac */ /* 0x000e280008000800 */
[----:B------:R-:W-:-:S04]  /*0750*/  SHF.R.U32.HI R9, RZ, UR9, R8 ;  /* 0x00000009ff097c19 */ /* 0x000fc80008011608 */
[----:B------:R-:W-:-:S05]  /*0760*/  IADD3 R6, PT, PT, -R9, RZ, RZ ;  /* 0x000000ff09067210 */ /* 0x000fca0007ffe1ff */
[----:B-1----:R-:W-:-:S04]  /*0770*/  IMAD R6, R6, UR5, R3 ;  /* 0x0000000506067c24 */ /* 0x002fc8000f8e0203 */
[C---:B--2---:R-:W-:Y:S02]  /*0780*/  IMAD R5, R6.reuse, UR10, RZ ;  /* 0x0000000a06057c24 */ /* 0x044fe4000f8e02ff */
[C---:B------:R-:W-:Y:S02]  /*0790*/  IMAD R4, R6.reuse, UR11, RZ ;  /* 0x0000000b06047c24 */ /* 0x040fe4000f8e02ff */
[----:B0-----:R-:W-:Y:S01]  /*07a0*/  IMAD R6, R6, UR8, RZ ;  /* 0x0000000806067c24 */ /* 0x001fe2000f8e02ff */
[----:B------:R-:W-:Y:S06]  /*07b0*/  @!P0 BRA `(.L_x_861) ;  /* 0x0000001400348947 */ /* 0x000fec0003800000 */
[----:B------:R-:W0:Y:S01]  /*07c0*/  LDCU.64 UR8, c[0x0][0x398] ;  /* 0x00007300ff0877ac */ /* 0x000e220008000a00 */
[----:B------:R-:W-:Y:S01]  /*07d0*/  HFMA2 R8, -RZ, RZ, 0, 0 ;  /* 0x00000000ff087431 */ /* 0x000fe200000001ff */
[----:B------:R-:W-:Y:S01]  /*07e0*/  ISETP.NE.AND P0, PT, R0, 0x2, PT ;  /* 0x000000020000780c */ /* 0x000fe20003f05270 */
[----:B------:R-:W1:Y:S01]  /*07f0*/  LDCU UR5, c[0x0][0x3a0] ;  /* 0x00007400ff0577ac */ /* 0x000e620008000800 */
[----:B------:R-:W2:Y:S01]  /*0800*/  LDCU UR10, c[0x0][0x4c4] ;  /* 0x00009880ff0a77ac */ /* 0x000ea20008000800 */
[----:B------:R-:W3:Y:S01]  /*0810*/  LDCU.64 UR12, c[0x0][0x4c8] ;  /* 0x00009900ff0c77ac */ /* 0x000ee20008000a00 */
[----:B0-----:R-:W-:-:S05]  /*0820*/  IMAD.HI.U32 R10, R9, UR9, R8 ;  /* 0x00000009090a7c27 */ /* 0x001fca000f8e0008 */
[----:B-1----:R-:W-:-:S04]  /*0830*/  SHF.R.U32.HI R11, RZ, UR5, R10 ;  /* 0x00000005ff0b7c19 */ /* 0x002fc8000801160a */
[----:B------:R-:W-:-:S05]  /*0840*/  IADD3 R7, PT, PT, -R11, RZ, RZ ;  /* 0x000000ff0b077210 */ /* 0x000fca0007ffe1ff */
[----:B------:R-:W-:-:S04]  /*0850*/  IMAD R9, R7, UR8, R9 ;  /* 0x0000000807097c24 */ /* 0x000fc8000f8e0209 */
[C---:B--2---:R-:W-:Y:S02]  /*0860*/  IMAD R5, R9.reuse, UR10, R5 ;  /* 0x0000000a09057c24 */ /* 0x044fe4000f8e0205 */
[C---:B---3--:R-:W-:Y:S02]  /*0870*/  IMAD R4, R9.reuse, UR12, R4 ;  /* 0x0000000c09047c24 */ /* 0x048fe4000f8e0204 */
[----:B------:R-:W-:Y:S01]  /*0880*/  IMAD R6, R9, UR13, R6 ;  /* 0x0000000d09067c24 */ /* 0x000fe2000f8e0206 */
[----:B------:R-:W-:Y:S06]  /*0890*/  @!P0 BRA `(.L_x_861) ;  /* 0x0000001000fc8947 */ /* 0x000fec0003800000 */
[----:B------:R-:W0:Y:S01]  /*08a0*/  LDCU.64 UR8, c[0x0][0x3a8] ;  /* 0x00007500ff0877ac */ /* 0x000e220008000a00 */
[----:B------:R-:W-:Y:S02]  /*08b0*/  MOV R10, RZ ;  /* 0x000000ff000a7202 */ /* 0x000fe40000000f00 */
[----:B------:R-:W-:Y:S01]  /*08c0*/  ISETP.NE.AND P0, PT, R0, 0x3, PT ;  /* 0x000000030000780c */ /* 0x000fe20003f05270 */
[----:B------:R-:W1:Y:S01]  /*08d0*/  LDCU UR5, c[0x0][0x3a4] ;  /* 0x00007480ff0577ac */ /* 0x000e620008000800 */
[----:B------:R-:W2:Y:S01]  /*08e0*/  LDCU.64 UR10, c[0x0][0x4d0] ;  /* 0x00009a00ff0a77ac */ /* 0x000ea20008000a00 */
        /* <DEDUP_REMOVED lines=8> */
[----:B------:R-:W-:Y:S06]  /*0970*/  @!P0 BRA `(.L_x_861) ;  /* 0x0000001000c48947 */ /* 0x000fec0003800000 */
[----:B------:R-:W0:Y:S01]  /*0980*/  LDCU.64 UR8, c[0x0][0x3b0] ;  /* 0x00007600ff0877ac */ /* 0x000e220008000a00 */
[----:B------:R-:W-:Y:S02]  /*0990*/  MOV R8, RZ ;  /* 0x000000ff00087202 */ /* 0x000fe40000000f00 */
        /* <DEDUP_REMOVED lines=13> */
[----:B------:R-:W-:Y:S01]  /*0a70*/  HFMA2 R10, -RZ, RZ, 0, 0 ;  /* 0x00000000ff0a7431 */ /* 0x000fe200000001ff */
[----:B------:R-:W-:Y:S01]  /*0a80*/  ISETP.NE.AND P0, PT, R0, 0x5, PT ;  /* 0x000000050000780c */ /* 0x000fe20003f05270 */
        /* <DEDUP_REMOVED lines=263> */
[----:B------:R-:W-:Y:S01]  /*1b00*/  ISETP.NE.AND P0, PT, R0, 0x18, PT ;  /* 0x000000180000780c */ /* 0x000fe20003f05270 */
[----:B------:R-:W0:Y:S01]  /*1b10*/  LDCU.64 UR8, c[0x0][0x4a0] ;  /* 0x00009400ff0877ac */ /* 0x000e220008000a00 */
[----:B------:R-:W-:Y:S01]  /*1b20*/  MOV R8, RZ ;  /* 0x000000ff00087202 */ /* 0x000fe20000000f00 */
[----:B------:R-:W1:Y:S01]  /*1b30*/  LDCU UR5, c[0x0][0x4a8] ;  /* 0x00009500ff0577ac */ /* 0x000e620008000800 */
[----:B------:R-:W2:Y:S09]  /*1b40*/  LDCU.64 UR10, c[0x0][0x5d0] ;  /* 0x0000ba00ff0a77ac */ /* 0x000eb20008000a00 */
[----:B------:R-:W3:Y:S01]  /*1b50*/  @P0 LDC.64 R14, c[0x0][0x4b0] ;  /* 0x00012c00ff0e0b82 */ /* 0x000ee20000000a00 */
[----:B0-----:R-:W-:Y:S01]  /*1b60*/  IMAD.HI.U32 R12, R9, UR9, R8 ;  /* 0x00000009090c7c27 */ /* 0x001fe2000f8e0008 */
[----:B------:R-:W0:Y:S06]  /*1b70*/  LDCU UR9, c[0x0][0x5cc] ;  /* 0x0000b980ff0977ac */ /* 0x000e2c0008000800 */
[----:B------:R-:W4:Y:S01]  /*1b80*/  @P0 LDC R17, c[0x0][0x4ac] ;  /* 0x00012b00ff110b82 */ /* 0x000f220000000800 */
[----:B-1----:R-:W-:-:S02]  /*1b90*/  SHF.R.U32.HI R13, RZ, UR5, R12 ;  /* 0x00000005ff0d7c19 */ /* 0x002fc4000801160c */
[----:B------:R-:W-:Y:S02]  /*1ba0*/  @P0 MOV R12, RZ ;  /* 0x000000ff000c0202 */ /* 0x000fe40000000f00 */
[----:B------:R-:W-:-:S03]  /*1bb0*/  IADD3 R7, PT, PT, -R13, RZ, RZ ;  /* 0x000000ff0d077210 */ /* 0x000fc60007ffe1ff */
[----:B------:R-:W1:Y:S02]  /*1bc0*/  @P0 LDC.64 R10, c[0x0][0x5d8] ;  /* 0x00017600ff0a0b82 */ /* 0x000e640000000a00 */
[----:B------:R-:W-:-:S06]  /*1bd0*/  IMAD R9, R7, UR8, R9 ;  /* 0x0000000807097c24 */ /* 0x000fcc000f8e0209 */
[----:B------:R-:W5:Y:S01]  /*1be0*/  @P0 LDC R16, c[0x0][0x5e0] ;  /* 0x00017800ff100b82 */ /* 0x000f620000000800 */
[----:B---3--:R-:W-:-:S04]  /*1bf0*/  @P0 IMAD.HI.U32 R8, R13, R14, R12 ;  /* 0x0000000e0d080227 */ /* 0x008fc800078e000c */
[C---:B0-----:R-:W-:Y:S01]  /*1c00*/  IMAD R5, R9.reuse, UR9, R5 ;  /* 0x0000000909057c24 */ /* 0x041fe2000f8e0205 */
[----:B------:R-:W-:Y:S01]  /*1c10*/  @P0 SHF.R.U32.HI R8, RZ, R15, R8 ;  /* 0x0000000fff080219 */ /* 0x000fe20000011608 */
[C---:B--2---:R-:W-:Y:S02]  /*1c20*/  IMAD R4, R9.reuse, UR10, R4 ;  /* 0x0000000a09047c24 */ /* 0x044fe4000f8e0204 */
[----:B------:R-:W-:Y:S01]  /*1c30*/  IMAD R6, R9, UR11, R6 ;  /* 0x0000000b09067c24 */ /* 0x000fe2000f8e0206 */
[----:B------:R-:W-:-:S05]  /*1c40*/  @P0 IADD3 R12, PT, PT, -R8, RZ, RZ ;  /* 0x000000ff080c0210 */ /* 0x000fca0007ffe1ff */
[----:B----4-:R-:W-:-:S04]  /*1c50*/  @P0 IMAD R13, R12, R17, R13 ;  /* 0x000000110c0d0224 */ /* 0x010fc800078e020d */
[C---:B-1----:R-:W-:Y:S02]  /*1c60*/  @P0 IMAD R5, R13.reuse, R10, R5 ;  /* 0x0000000a0d050224 */ /* 0x042fe400078e0205 */
[C---:B------:R-:W-:Y:S02]  /*1c70*/  @P0 IMAD R4, R13.reuse, R11, R4 ;  /* 0x0000000b0d040224 */ /* 0x040fe400078e0204 */
[----:B-----5:R-:W-:-:S07]  /*1c80*/  @P0 IMAD R6, R13, R16, R6 ;  /* 0x000000100d060224 */ /* 0x020fce00078e0206 */
.L_x_861:
[----:B------:R-:W0:Y:S02]  /*1c90*/  LDCU.128 UR8, c[0x0][0x5f0] ;  /* 0x0000be00ff0877ac */ /* 0x000e240008000c00 */
[----:B0-----:R-:W-:-:S04]  /*1ca0*/  IADD3 R8, P0, PT, R6, UR10, RZ ;  /* 0x0000000a06087c10 */ /* 0x001fc8000ff1e0ff */
[----:B------:R-:W-:-:S05]  /*1cb0*/  IADD3.X R9, PT, PT, RZ, UR11, RZ, P0, !PT ;  /* 0x0000000bff097c10 */ /* 0x000fca00087fe4ff */
[----:B------:R-:W2:Y:S01]  /*1cc0*/  LDG.E.U16 R8, desc[UR6][R8.64] ;  /* 0x0000000608087981 */ /* 0x000ea2000c1e1500 */
[----:B------:R-:W-:Y:S01]  /*1cd0*/  IADD3 R6, P1, PT, R4, UR8, RZ ;  /* 0x0000000804067c10 */ /* 0x000fe2000ff3e0ff */
[----:B------:R-:W-:Y:S03]  /*1ce0*/  BSSY.RECONVERGENT B2, `(.L_x_862) ;  /* 0x000000e000027945 */ /* 0x000fe60003800200 */
[----:B------:R-:W-:Y:S02]  /*1cf0*/  IADD3.X R7, PT, PT, RZ, UR9, RZ, P1, !PT ;  /* 0x00000009ff077c10 */ /* 0x000fe40008ffe4ff */
[----:B--2---:R-:W-:-:S04]  /*1d00*/  SHF.L.U32 R10, R8, 0x10, RZ ;  /* 0x00000010080a7819 */ /* 0x004fc800000006ff */
[----:B------:R-:W-:-:S13]  /*1d10*/  FSETP.GTU.FTZ.AND P0, PT, R10, -3, PT ;  /* 0xc04000000a00780b */ /* 0x000fda0003f1c000 */
[----:B------:R-:W-:Y:S01]  /*1d20*/  @!P0 PRMT R9, RZ, 0x7610, R9 ;  /* 0x00007610ff098816 */ /* 0x000fe20000000009 */
[----:B------:R-:W-:Y:S06]  /*1d30*/  @!P0 BRA `(.L_x_863) ;  /* 0x0000000000208947 */ /* 0x000fec0003800000 */
[----:B------:R-:W2:Y:S01]  /*1d40*/  LDG.E.U16 R6, desc[UR6][R6.64] ;  /* 0x0000000606067981 */ /* 0x000ea2000c1e1500 */
[----:B------:R-:W-:-:S13]  /*1d50*/  FSETP.GEU.FTZ.AND P0, PT, R10, 3, PT ;  /* 0x404000000a00780b */ /* 0x000fda0003f1e000 */
[----:B------:R-:W-:-:S05]  /*1d60*/  @!P0 MOV R9, 0x3eaaaaab ;  /* 0x3eaaaaab00098802 */ /* 0x000fca0000000f00 */
[----:B------:R-:W-:Y:S01]  /*1d70*/  @!P0 FFMA.FTZ R4, R10, R9, 0.5 ;  /* 0x3f0000000a048423 */ /* 0x000fe20000010009 */
[----:B--2---:R-:W-:-:S05]  /*1d80*/  SHF.L.U32 R11, R6, 0x10, RZ ;  /* 0x00000010060b7819 */ /* 0x004fca00000006ff */
[----:B------:R-:W-:-:S05]  /*1d90*/  @!P0 FMUL.FTZ R4, R11, R4 ;  /* 0x000000040b048220 */ /* 0x000fca0000410000 */
[----:B------:R-:W-:Y:S02]  /*1da0*/  @!P0 F2FP.BF16.F32.PACK_AB R9, RZ, R4 ;  /* 0x00000004ff09823e */ /* 0x000fe400000010ff */
[----:B------:R-:W-:-:S07]  /*1db0*/  @P0 F2FP.BF16.F32.PACK_AB R9, RZ, R11 ;  /* 0x0000000bff09023e */ /* 0x000fce00000010ff */
.L_x_863:
[----:B------:R-:W-:Y:S05]  /*1dc0*/  BSYNC.RECONVERGENT B2 ;  /* 0x0000000000027941 */ /* 0x000fea0003800200 */
.L_x_862:
[----:B------:R-:W0:Y:S01]  /*1dd0*/  LDCU.64 UR8, c[0x0][0x5e8] ;  /* 0x0000bd00ff0877ac */ /* 0x000e220008000a00 */
[----:B------:R-:W-:Y:S02]  /*1de0*/  IADD3 R3, PT, PT, R3, 0x80, RZ ;  /* 0x0000008003037810 */ /* 0x000fe40007ffe0ff */
[----:B0-----:R-:W-:-:S04]  /*1df0*/  IADD3 R4, P0, PT, R5, UR8, RZ ;  /* 0x0000000805047c10 */ /* 0x001fc8000ff1e0ff */
[----:B------:R-:W-:Y:S02]  /*1e00*/  IADD3.X R5, PT, PT, RZ, UR9, RZ, P0, !PT ;  /* 0x00000009ff057c10 */ /* 0x000fe400087fe4ff */
[----:B------:R-:W-:-:S03]  /*1e10*/  ISETP.GE.AND P0, PT, R3, UR4, PT ;  /* 0x0000000403007c0c */ /* 0x000fc6000bf06270 */
[----:B------:R0:W-:Y:S10]  /*1e20*/  STG.E.U16 desc[UR6][R4.64], R9 ;  /* 0x0000000904007986 */ /* 0x0001f4000c101506 */
[----:B------:R-:W-:Y:S05]  /*1e30*/  @P0 BREAK.RELIABLE B0 ;  /* 0x0000000000000942 */ /* 0x000fea0003800100 */
[----:B------:R-:W-:Y:S05]  /*1e40*/  @P0 BRA `(.L_x_864) ;  /* 0x0000002c00b80947 */ /* 0x000fea0003800000 */
[----:B------:R-:W1:Y:S01]  /*1e50*/  LDCU.64 UR8, c[0x0][0x390] ;  /* 0x00007200ff0877ac */ /* 0x000e620008000a00 */
[----:B0-----:R-:W-:Y:S01]  /*1e60*/  HFMA2 R4, -RZ, RZ, 0, 0 ;  /* 0x00000000ff047431 */ /* 0x001fe200000001ff */
[----:B------:R-:W-:Y:S01]  /*1e70*/  MOV R5, R3 ;  /* 0x0000000300057202 */ /* 0x000fe20000000f00 */
[----:B------:R-:W0:Y:S01]  /*1e80*/  LDCU UR5, c[0x0][0x38c] ;  /* 0x00007180ff0577ac */ /* 0x000e220008000800 */
[----:B------:R-:W-:Y:S01]  /*1e90*/  ISETP.NE.AND P0, PT, R2, RZ, PT ;  /* 0x000000ff0200720c */ /* 0x000fe20003f05270 */
[----:B------:R-:W2:Y:S01]  /*1ea0*/  LDCU.64 UR10, c[0x0][0x4b8] ;  /* 0x00009700ff0a77ac */ /* 0x000ea20008000a00 */
[----:B-1----:R-:W-:Y:S01]  /*1eb0*/  IMAD.HI.U32 R8, R3, UR8, R4 ;  /* 0x0000000803087c27 */ /* 0x002fe2000f8e0004 */
[----:B------:R-:W1:Y:S04]  /*1ec0*/  LDCU UR8, c[0x0][0x4c0] ;  /* 0x00009800ff0877ac */ /* 0x000e680008000800 */
[----:B------:R-:W-:-:S04]  /*1ed0*/  SHF.R.U32.HI R9, RZ, UR9, R8 ;  /* 0x00000009ff097c19 */ /* 0x000fc80008011608 */
[----:B------:R-:W-:-:S05]  /*1ee0*/  IADD3 R6, PT, PT, -R9, RZ, RZ ;  /* 0x000000ff09067210 */ /* 0x000fca0007ffe1ff */
[----:B0-----:R-:W-:-:S04]  /*1ef0*/  IMAD R6, R6, UR5, R3 ;  /* 0x0000000506067c24 */ /* 0x001fc8000f8e0203 */
[C---:B--2---:R-:W-:Y:S02]  /*1f00*/  IMAD R5, R6.reuse, UR10, RZ ;  /* 0x0000000a06057c24 */ /* 0x044fe4000f8e02ff */
[C---:B------:R-:W-:Y:S02]  /*1f10*/  IMAD R4, R6.reuse, UR11, RZ ;  /* 0x0000000b06047c24 */ /* 0x040fe4000f8e02ff */
[----:B-1----:R-:W-:Y:S01]  /*1f20*/  IMAD R6, R6, UR8, RZ ;  /* 0x0000000806067c24 */ /* 0x002fe2000f8e02ff */
        /* <DEDUP_REMOVED lines=311> */
[----:B------:R-:W-:Y:S01]  /*32a0*/  HFMA2 R8, -RZ, RZ, 0, 0 ;  /* 0x00000000ff087431 */ /* 0x000fe200000001ff */
        /* <DEDUP_REMOVED lines=22> */
.L_x_865:
        /* <DEDUP_REMOVED lines=16> */
[----:B------:R-:W-:Y:S01]  /*3510*/  @!P0 FMUL.FTZ R4, R9, R4 ;  /* 0x0000000409048220 */ /* 0x000fe20000410000 */
[----:B------:R-:W-:-:S04]  /*3520*/  @P0 F2FP.BF16.F32.PACK_AB R9, RZ, R9 ;  /* 0x00000009ff09023e */ /* 0x000fc800000010ff */
[----:B------:R-:W-:-:S07]  /*3530*/  @!P0 F2FP.BF16.F32.PACK_AB R9, RZ, R4 ;  /* 0x00000004ff09823e */ /* 0x000fce00000010ff */
.L_x_867:
[----:B------:R-:W-:Y:S05]  /*3540*/  BSYNC.RECONVERGENT B2 ;  /* 0x0000000000027941 */ /* 0x000fea0003800200 */
.L_x_866:
[----:B------:R-:W0:Y:S01]  /*3550*/  LDCU.64 UR8, c[0x0][0x5e8] ;  /* 0x0000bd00ff0877ac */ /* 0x000e220008000a00 */
[----:B------:R-:W-:Y:S02]  /*3560*/  IADD3 R3, PT, PT, R3, 0x80, RZ ;  /* 0x0000008003037810 */ /* 0x000fe40007ffe0ff */
[----:B0-----:R-:W-:-:S04]  /*3570*/  IADD3 R4, P0, PT, R5, UR8, RZ ;  /* 0x0000000805047c10 */ /* 0x001fc8000ff1e0ff */
[----:B------:R-:W-:-:S05]  /*3580*/  IADD3.X R5, PT, PT, RZ, UR9, RZ, P0, !PT ;  /* 0x00000009ff057c10 */ /* 0x000fca00087fe4ff */
[----:B------:R0:W-:Y:S04]  /*3590*/  STG.E.U16 desc[UR6][R4.64], R9 ;  /* 0x0000000904007986 */ /* 0x0001e8000c101506 */
.L_x_860:
[----:B------:R-:W-:-:S13]  /*35a0*/  ISETP.GE.AND P0, PT, R3, UR4, PT ;  /* 0x0000000403007c0c */ /* 0x000fda000bf06270 */
[----:B------:R-:W-:Y:S05]  /*35b0*/  @P0 BREAK.RELIABLE B0 ;  /* 0x0000000000000942 */ /* 0x000fea0003800100 */
[----:B------:R-:W-:Y:S05]  /*35c0*/  @P0 BRA `(.L_x_864) ;  /* 0x0000001400d80947 */ /* 0x000fea0003800000 */
[----:B------:R-:W-:Y:S05]  /*35d0*/  BSYNC.RELIABLE B0 ;  /* 0x0000000000007941 */ /* 0x000fea0003800100 */
.L_x_859:
        /* <DEDUP_REMOVED lines=348> */
.L_x_868:
        /* <DEDUP_REMOVED lines=19> */
.L_x_870:
[----:B------:R-:W-:Y:S05]  /*4cd0*/  BSYNC.RECONVERGENT B2 ;  /* 0x0000000000027941 */ /* 0x000fea0003800200 */
.L_x_869:
[----:B------:R-:W0:Y:S01]  /*4ce0*/  LDCU.64 UR8, c[0x0][0x5e8] ;  /* 0x0000bd00ff0877ac */ /* 0x000e220008000a00 */
[----:B------:R-:W-:Y:S02]  /*4cf0*/  IADD3 R3, PT, PT, R3, 0x80, RZ ;  /* 0x0000008003037810 */ /* 0x000fe40007ffe0ff */
[----:B0-----:R-:W-:-:S04]  /*4d00*/  IADD3 R4, P0, PT, R5, UR8, RZ ;  /* 0x0000000805047c10 */ /* 0x001fc8000ff1e0ff */
[----:B------:R-:W-:-:S05]  /*4d10*/  IADD3.X R5, PT, PT, RZ, UR9, RZ, P0, !PT ;  /* 0x00000009ff057c10 */ /* 0x000fca00087fe4ff */
[----:B------:R1:W-:Y:S04]  /*4d20*/  STG.E.U16 desc[UR6][R4.64], R9 ;  /* 0x0000000904007986 */ /* 0x0003e8000c101506 */
.L_x_864:
[----:B------:R-:W-:Y:S05]  /*4d30*/  BSYNC.RECONVERGENT B1 ;  /* 0x0000000000017941 */ /* 0x000fea0003800200 */
.L_x_858:
[----:B------:R-:W-:Y:S05]  /*4d40*/  WARPSYNC.ALL ;  /* 0x0000000000007948 */ /* 0x000fea0003800000 */
[----:B------:R-:W-:-:S13]  /*4d50*/  ISETP.GE.AND P0, PT, R3, UR4, PT ;  /* 0x0000000403007c0c */ /* 0x000fda000bf06270 */
[----:B------:R-:W-:Y:S05]  /*4d60*/  @P0 EXIT ;  /* 0x000000000000094d */ /* 0x000fea0003800000 */
[----:B------:R-:W2:Y:S01]  /*4d70*/  LDCU.64 UR4, c[0x0][0x390] ;  /* 0x00007200ff0477ac */ /* 0x000ea20008000a00 */
[----:B01----:R-:W-:Y:S01]  /*4d80*/  HFMA2 R4, -RZ, RZ, 0, 0 ;  /* 0x00000000ff047431 */ /* 0x003fe200000001ff */
[----:B------:R-:W-:Y:S01]  /*4d90*/  MOV R5, R3 ;  /* 0x0000000300057202 */ /* 0x000fe20000000f00 */
[----:B------:R-:W0:Y:S01]  /*4da0*/  LDCU UR8, c[0x0][0x38c] ;  /* 0x00007180ff0877ac */ /* 0x000e220008000800 */
[----:B------:R-:W-:Y:S01]  /*4db0*/  ISETP.NE.AND P0, PT, R2, RZ, PT ;  /* 0x000000ff0200720c */ /* 0x000fe20003f05270 */
[----:B------:R-:W1:Y:S01]  /*4dc0*/  LDCU.64 UR10, c[0x0][0x4b8] ;  /* 0x00009700ff0a77ac */ /* 0x000e620008000a00 */
[----:B--2---:R-:W-:Y:S01]  /*4dd0*/  IMAD.HI.U32 R6, R3, UR4, R4 ;  /* 0x0000000403067c27 */ /* 0x004fe2000f8e0004 */
[----:B------:R-:W2:Y:S04]  /*4de0*/  LDCU UR4, c[0x0][0x4c0] ;  /* 0x00009800ff0477ac */ /* 0x000ea80008000800 */
[----:B------:R-:W-:-:S04]  /*4df0*/  SHF.R.U32.HI R7, RZ, UR5, R6 ;  /* 0x00000005ff077c19 */ /* 0x000fc80008011606 */
[----:B------:R-:W-:-:S05]  /*4e00*/  IADD3 R4, PT, PT, -R7, RZ, RZ ;  /* 0x000000ff07047210 */ /* 0x000fca0007ffe1ff */
[----:B0-----:R-:W-:-:S04]  /*4e10*/  IMAD R4, R4, UR8, R3 ;  /* 0x0000000804047c24 */ /* 0x001fc8000f8e0203 */
[C---:B-1----:R-:W-:Y:S02]  /*4e20*/  IMAD R3, R4.reuse, UR10, RZ ;  /* 0x0000000a04037c24 */ /* 0x042fe4000f8e02ff */
[C---:B------:R-:W-:Y:S02]  /*4e30*/  IMAD R2, R4.reuse, UR11, RZ ;  /* 0x0000000b04027c24 */ /* 0x040fe4000f8e02ff */
[----:B--2---:R-:W-:Y:S01]  /*4e40*/  IMAD R4, R4, UR4, RZ ;  /* 0x0000000404047c24 */ /* 0x004fe2000f8e02ff */
        /* <DEDUP_REMOVED lines=313> */
[----:B------:R-:W2:Y:S09]  /*61e0*/  LDCU UR5, c[0x0][0x5cc] ;  /* 0x0000b980ff0577ac */ /* 0x000eb20008000800 */
[----:B------:R-:W3:Y:S01]  /*61f0*/  @P0 LDC.64 R12, c[0x0][0x4b0] ;  /* 0x00012c00ff0c0b82 */ /* 0x000ee20000000a00 */
[----:B------:R-:W4:Y:S01]  /*6200*/  LDCU.64 UR10, c[0x0][0x5d0] ;  /* 0x0000ba00ff0a77ac */ /* 0x000f220008000a00 */
[----:B0-----:R-:W-:-:S06]  /*6210*/  IMAD.HI.U32 R10, R7, UR9, R6 ;  /* 0x00000009070a7c27 */ /* 0x001fcc000f8e0006 */
[----:B------:R-:W0:Y:S01]  /*6220*/  @P0 LDC R15, c[0x0][0x4ac] ;  /* 0x00012b00ff0f0b82 */ /* 0x000e220000000800 */
[----:B-1----:R-:W-:Y:S02]  /*6230*/  SHF.R.U32.HI R11, RZ, UR4, R10 ;  /* 0x00000004ff0b7c19 */ /* 0x002fe4000801160a */
[----:B------:R-:W-:Y:S02]  /*6240*/  @P0 MOV R10, RZ ;  /* 0x000000ff000a0202 */ /* 0x000fe40000000f00 */
[----:B------:R-:W-:-:S03]  /*6250*/  IADD3 R5, PT, PT, -R11, RZ, RZ ;  /* 0x000000ff0b057210 */ /* 0x000fc60007ffe1ff */
[----:B------:R-:W1:Y:S02]  /*6260*/  @P0 LDC.64 R8, c[0x0][0x5d8] ;  /* 0x00017600ff080b82 */ /* 0x000e640000000a00 */
[----:B------:R-:W-:-:S06]  /*6270*/  IMAD R7, R5, UR8, R7 ;  /* 0x0000000805077c24 */ /* 0x000fcc000f8e0207 */
[----:B------:R-:W5:Y:S01]  /*6280*/  @P0 LDC R6, c[0x0][0x5e0] ;  /* 0x00017800ff060b82 */ /* 0x000f620000000800 */
[----:B---3--:R-:W-:-:S04]  /*6290*/  @P0 IMAD.HI.U32 R0, R11, R12, R10 ;  /* 0x0000000c0b000227 */ /* 0x008fc800078e000a */
[C---:B--2---:R-:W-:Y:S01]  /*62a0*/  IMAD R3, R7.reuse, UR5, R3 ;  /* 0x0000000507037c24 */ /* 0x044fe2000f8e0203 */
[----:B------:R-:W-:Y:S01]  /*62b0*/  @P0 SHF.R.U32.HI R0, RZ, R13, R0 ;  /* 0x0000000dff000219 */ /* 0x000fe20000011600 */
[C---:B----4-:R-:W-:Y:S02]  /*62c0*/  IMAD R2, R7.reuse, UR10, R2 ;  /* 0x0000000a07027c24 */ /* 0x050fe4000f8e0202 */
[----:B------:R-:W-:Y:S01]  /*62d0*/  IMAD R4, R7, UR11, R4 ;  /* 0x0000000b07047c24 */ /* 0x000fe2000f8e0204 */
[----:B------:R-:W-:-:S05]  /*62e0*/  @P0 IADD3 R10, PT, PT, -R0, RZ, RZ ;  /* 0x000000ff000a0210 */ /* 0x000fca0007ffe1ff */
[----:B0-----:R-:W-:-:S04]  /*62f0*/  @P0 IMAD R11, R15, R10, R11 ;  /* 0x0000000a0f0b0224 */ /* 0x001fc800078e020b */
[C---:B-1----:R-:W-:Y:S02]  /*6300*/  @P0 IMAD R3, R11.reuse, R8, R3 ;  /* 0x000000080b030224 */ /* 0x042fe400078e0203 */
[C---:B------:R-:W-:Y:S02]  /*6310*/  @P0 IMAD R2, R11.reuse, R9, R2 ;  /* 0x000000090b020224 */ /* 0x040fe400078e0202 */
[----:B-----5:R-:W-:-:S07]  /*6320*/  @P0 IMAD R4, R11, R6, R4 ;  /* 0x000000060b040224 */ /* 0x020fce00078e0204 */
.L_x_871:
[----:B------:R-:W0:Y:S01]  /*6330*/  LDCU.128 UR8, c[0x0][0x5f0] ;  /* 0x0000be00ff0877ac */ /* 0x000e220008000c00 */
[----:B------:R-:W1:Y:S01]  /*6340*/  LDCU.64 UR4, c[0x0][0x5e8] ;  /* 0x0000bd00ff0477ac */ /* 0x000e620008000a00 */
[----:B0-----:R-:W-:-:S04]  /*6350*/  IADD3 R4, P0, PT, R4, UR10, RZ ;  /* 0x0000000a04047c10 */ /* 0x001fc8000ff1e0ff */
[----:B------:R-:W-:-:S05]  /*6360*/  IADD3.X R5, PT, PT, RZ, UR11, RZ, P0, !PT ;  /* 0x0000000bff057c10 */ /* 0x000fca00087fe4ff */
[----:B------:R-:W2:Y:S01]  /*6370*/  LDG.E.U16 R4, desc[UR6][R4.64] ;  /* 0x0000000604047981 */ /* 0x000ea2000c1e1500 */
[----:B------:R-:W-:Y:S01]  /*6380*/  IADD3 R2, P2, PT, R2, UR8, RZ ;  /* 0x0000000802027c10 */ /* 0x000fe2000ff5e0ff */
[----:B------:R-:W-:Y:S01]  /*6390*/  BSSY.RECONVERGENT B1, `(.L_x_872) ;  /* 0x0000010000017945 */ /* 0x000fe20003800200 */
[----:B-1----:R-:W-:Y:S02]  /*63a0*/  IADD3 R6, P1, PT, R3, UR4, RZ ;  /* 0x0000000403067c10 */ /* 0x002fe4000ff3e0ff */
[----:B------:R-:W-:Y:S02]  /*63b0*/  IADD3.X R3, PT, PT, RZ, UR9, RZ, P2, !PT ;  /* 0x00000009ff037c10 */ /* 0x000fe400097fe4ff */
        /* <DEDUP_REMOVED lines=13> */
.L_x_873:
[----:B------:R-:W-:Y:S05]  /*6490*/  BSYNC.RECONVERGENT B1 ;  /* 0x0000000000017941 */ /* 0x000fea0003800200 */
.L_x_872:
[----:B------:R-:W-:Y:S01]  /*64a0*/  STG.E.U16 desc[UR6][R6.64], R0 ;  /* 0x0000000006007986 */ /* 0x000fe2000c101506 */
[----:B------:R-:W-:Y:S05]  /*64b0*/  EXIT ;  /* 0x000000000000794d */ /* 0x000fea0003800000 */
.L_x_874:
        /* <DEDUP_REMOVED lines=12> */
.L_x_6638:


//--------------------- .text._ZN2at6native27unrolled_elementwise_kernelIZZZNS0_66_GLOBAL__N__a0cfb035_28_ActivationHardswishKernel_cu_9e10b42f_293225hardswish_backward_kernelERNS_14TensorIteratorEENKUlvE_clEvENKUlvE2_clEvEUlN3c108BFloat16ES8_E_St5arrayIPcLm3EELi4E23TrivialOffsetCalculatorILi2EjESD_ILi1EjENS0_6memory15LoadWithoutCastENSG_16StoreWithoutCastEEEviT_T0_T2_T3_T4_T5_ --------------------------
	.section	.text._ZN2at6native27unrolled_elementwise_kernelIZZZNS0_66_GLOBAL__N__a0cfb035_28_ActivationHardswishKernel_cu_9e10b42f_293225hardswish_backward_kernelERNS_14TensorIteratorEENKUlvE_clEvENKUlvE2_clEvEUlN3c108BFloat16ES8_E_St5arrayIPcLm3EELi4E23TrivialOffsetCalculatorILi2EjESD_ILi1EjENS0_6memory15LoadWithoutCastENSG_16StoreWithoutCastEEEviT_T0_T2_T3_T4_T5_,"ax",@progbits
	.align	128
        .global         _ZN2at6native27unrolled_elementwise_kernelIZZZNS0_66_GLOBAL__N__a0cfb035_28_ActivationHardswishKernel_cu_9e10b42f_293225hardswish_backward_kernelERNS_14TensorIteratorEENKUlvE_clEvENKUlvE2_clEvEUlN3c108BFloat16ES8_E_St5arrayIPcLm3EELi4E23TrivialOffsetCalculatorILi2EjESD_ILi1EjENS0_6memory15LoadWithoutCastENSG_16StoreWithoutCastEEEviT_T0_T2_T3_T4_T5_
        .type           _ZN2at6native27unrolled_elementwise_kernelIZZZNS0_66_GLOBAL__N__a0cfb035_28_ActivationHardswishKernel_cu_9e10b42f_293225hardswish_backward_kernelERNS_14TensorIteratorEENKUlvE_clEvENKUlvE2_clEvEUlN3c108BFloat16ES8_E_St5arrayIPcLm3EELi4E23TrivialOffsetCalculatorILi2EjESD_ILi1EjENS0_6memory15LoadWithoutCastENSG_16StoreWithoutCastEEEviT_T0_T2_T3_T4_T5_,@function
        .size           _ZN2at6native27unrolled_elementwise_kernelIZZZNS0_66_GLOBAL__N__a0cfb035_28_ActivationHardswishKernel_cu_9e10b42f_293225hardswish_backward_kernelERNS_14TensorIteratorEENKUlvE_clEvENKUlvE2_clEvEUlN3c108BFloat16ES8_E_St5arrayIPcLm3EELi4E23TrivialOffsetCalculatorILi2EjESD_ILi1EjENS0_6memory15LoadWithoutCastENSG_16StoreWithoutCastEEEviT_T0_T2_T3_T4_T5_,(.L_x_6639 - _ZN2at6native27unrolled_elementwise_kernelIZZZNS0_66_GLOBAL__N__a0cfb035_28_ActivationHardswishKernel_cu_9e10b42f_293225hardswish_backward_kernelERNS_14TensorIteratorEENKUlvE_clEvENKUlvE2_clEvEUlN3c108BFloat16ES8_E_St5arrayIPcLm3EELi4E23TrivialOffsetCalculatorILi2EjESD_ILi1EjENS0_6memory15LoadWithoutCastENSG_16StoreWithoutCastEEEviT_T0_T2_T3_T4_T5_)
        .other          _ZN2at6native27unrolled_elementwise_kernelIZZZNS0_66_GLOBAL__N__a0cfb035_28_ActivationHardswishKernel_cu_9e10b42f_293225hardswish_backward_kernelERNS_14TensorIteratorEENKUlvE_clEvENKUlvE2_clEvEUlN3c108BFloat16ES8_E_St5arrayIPcLm3EELi4E23TrivialOffsetCalculatorILi2EjESD_ILi1EjENS0_6memory15LoadWithoutCastENSG_16StoreWithoutCastEEEviT_T0_T2_T3_T4_T5_,@"STO_CUDA_ENTRY STV_DEFAULT"
_ZN2at6native27unrolled_elementwise_kernelIZZZNS0_66_GLOBAL__N__a0cfb035_28_ActivationHardswishKernel_cu_9e10b42f_293225hardswish_backward_kernelERNS_14TensorIteratorEENKUlvE_clEvENKUlvE2_clEvEUlN3c108BFloat16ES8_E_St5arrayIPcLm3EELi4E23TrivialOffsetCalculatorILi2EjESD_ILi1EjENS0_6memory15LoadWithoutCastENSG_16StoreWithoutCastEEEviT_T0_T2_T3_T4_T5_:
.text._ZN2at6native27unrolled_elementwise_kernelIZZZNS0_66_GLOBAL__N__a0cfb035_28_ActivationHardswishKernel_cu_9e10b42f_293225hardswish_backward_kernelERNS_14TensorIteratorEENKUlvE_clEvENKUlvE2_clEvEUlN3c108BFloat16ES8_E_St5arrayIPcLm3EELi4E23TrivialOffsetCalculatorILi2EjESD_ILi1EjENS0_6memory15LoadWithoutCastENSG_16StoreWithoutCastEEEviT_T0_T2_T3_T4_T5_:
[----:B------:R-:W-:Y:S01]  /*0000*/  LDC R1, c[0x0][0x37c] ;  /* 0x0000df00ff017b82 */ /* 0x000fe20000000800 */
[----:B------:R-:W0:Y:S07]  /*0010*/  S2R R11, SR_CTAID.X ;  /* 0x00000000000b7919 */ /* 0x000e2e0000002500 */
[----:B------:R-:W0:Y:S01]  /*0020*/  LDC R0, c[0x0][0x380] ;  /* 0x0000e000ff007b82 */ /* 0x000e220000000800 */
[----:B------:R-:W1:Y:S01]  /*0030*/  LDCU.64 UR4, c[0x0][0x358] ;  /* 0x00006b00ff0477ac */ /* 0x000e620008000a00 */
[----:B------:R-:W2:Y:S01]  /*0040*/  S2R R10, SR_TID.X ;  /* 0x00000000000a7919 */ /* 0x000ea20000002100 */
[--C-:B0-----:R-:W-:Y:S01]  /*0050*/  IMAD R9, R11, -0x200, R0.reuse ;  /* 0xfffffe000b097824 */ /* 0x101fe200078e0200 */
[----:B------:R-:W-:Y:S01]  /*0060*/  PRMT R0, RZ, 0x7610, R0 ;  /* 0x00007610ff007816 */ /* 0x000fe20000000000 */
[----:B--2---:R-:W-:-:S03]  /*0070*/  IMAD.MOV.U32 R8, RZ, RZ, R10 ;  /* 0x000000ffff087224 */ /* 0x004fc600078e000a */
[----:B------:R-:W-:-:S13]  /*0080*/  ISETP.GE.AND P0, PT, R10, R9, PT ;  /* 0x000000090a00720c */ /* 0x000fda0003f06270 */
[----:B------:R-:W-:-:S05]  /*0090*/  @!P0 VIADD R10, R8, 0x80 ;  /* 0x00000080080a8836 */ /* 0x000fca0000000000 */
[----:B------:R-:W-:-:S13]  /*00a0*/  ISETP.GE.AND P1, PT, R10, R9, PT ;  /* 0x000000090a00720c */ /* 0x000fda0003f26270 */
[----:B------:R-:W-:Y:S01]  /*00b0*/  @!P1 IMAD R17, R11, 0x200, R10 ;  /* 0x000002000b119824 */ /* 0x000fe200078e020a */
[----:B------:R-:W0:Y:S01]  /*00c0*/  @!P1 LDC.64 R18, c[0x0][0x3a8] ;  /* 0x0000ea00ff129b82 */ /* 0x000e220000000a00 */
[----:B------:R-:W-:-:S05]  /*00d0*/  @!P1 VIADD R10, R10, 0x80 ;  /* 0x000000800a0a9836 */ /* 0x000fca0000000000 */
[C---:B------:R-:W-:Y:S02]  /*00e0*/  ISETP.GE.AND P3, PT, R10.reuse, R9, PT ;  /* 0x000000090a00720c */ /* 0x040fe40003f66270 */
[----:B------:R-:W2:Y:S11]  /*00f0*/  @!P1 LDC.64 R2, c[0x0][0x3b0] ;  /* 0x0000ec00ff029b82 */ /* 0x000eb60000000a00 */
[----:B------:R-:W3:Y:S01]  /*0100*/  @!P3 LDC.64 R4, c[0x0][0x3a8] ;  /* 0x0000ea00ff04bb82 */ /* 0x000ee20000000a00 */
[----:B------:R-:W-:Y:S01]  /*0110*/  @!P3 LEA R21, R11, R10, 0x9 ;  /* 0x0000000a0b15b211 */ /* 0x000fe200078e48ff */
[----:B------:R-:W-:-:S02]  /*0120*/  @!P3 VIADD R10, R10, 0x80 ;  /* 0x000000800a0ab836 */ /* 0x000fc40000000000 */
[----:B0-----:R-:W-:-:S03]  /*0130*/  @!P1 IMAD.WIDE.U32 R18, R17, 0x2, R18 ;  /* 0x0000000211129825 */ /* 0x001fc600078e0012 */
[----:B------:R-:W-:Y:S01]  /*0140*/  ISETP.GE.AND P2, PT, R10, R9, PT ;  /* 0x000000090a00720c */ /* 0x000fe20003f46270 */
[----:B------:R-:W0:Y:S01]  /*0150*/  @!P3 LDC.64 R6, c[0x0][0x3b0] ;  /* 0x0000ec00ff06bb82 */ /* 0x000e220000000a00 */
[----:B-1----:R1:W5:Y:S07]  /*0160*/  @!P1 LDG.E.U16 R0, desc[UR4][R18.64] ;  /* 0x0000000412009981 */ /* 0x00236e000c1e1500 */
[----:B-1----:R-:W1:Y:S01]  /*0170*/  @!P0 LDC.64 R18, c[0x0][0x3a8] ;  /* 0x0000ea00ff128b82 */ /* 0x002e620000000a00 */
[----:B------:R-:W-:Y:S01]  /*0180*/  @!P0 IMAD R25, R11, 0x200, R8 ;  /* 0x000002000b198824 */ /* 0x000fe200078e0208 */
[----:B------:R-:W-:-:S02]  /*0190*/  PRMT R24, RZ, 0x7610, R24 ;  /* 0x00007610ff187816 */ /* 0x000fc40000000018 */
[----:B------:R-:W-:Y:S02]  /*01a0*/  @!P2 IMAD R23, R11, 0x200, R10 ;  /* 0x000002000b17a824 */ /* 0x000fe400078e020a */
[C---:B---3--:R-:W-:Y:S02]  /*01b0*/  @!P3 IMAD.WIDE.U32 R4, R21.reuse, 0x2, R4 ;  /* 0x000000021504b825 */ /* 0x048fe400078e0004 */
[----:B------:R-:W3:Y:S02]  /*01c0*/  @!P2 LDC.64 R12, c[0x0][0x3a8] ;  /* 0x0000ea00ff0cab82 */ /* 0x000ee40000000a00 */
[----:B0-----:R-:W-:-:S06]  /*01d0*/  @!P3 IMAD.WIDE.U32 R6, R21, 0x2, R6 ;  /* 0x000000021506b825 */ /* 0x001fcc00078e0006 */
[----:B------:R-:W0:Y:S01]  /*01e0*/  @!P0 LDC.64 R20, c[0x0][0x3b0] ;  /* 0x0000ec00ff148b82 */ /* 0x000e220000000a00 */
[----:B-1----:R-:W-:-:S07]  /*01f0*/  @!P0 IMAD.WIDE.U32 R18, R25, 0x2, R18 ;  /* 0x0000000219128825 */ /* 0x002fce00078e0012 */
[----:B------:R-:W1:Y:S01]  /*0200*/  @!P2 LDC.64 R14, c[0x0][0x3b0] ;  /* 0x0000ec00ff0eab82 */ /* 0x000e620000000a00 */
[----:B------:R-:W5:Y:S01]  /*0210*/  @!P0 LDG.E.U16 R24, desc[UR4][R18.64] ;  /* 0x0000000412188981 */ /* 0x000f62000c1e1500 */
[----:B0-----:R-:W-:Y:S01]  /*0220*/  @!P0 IMAD.WIDE.U32 R20, R25, 0x2, R20 ;  /* 0x0000000219148825 */ /* 0x001fe200078e0014 */
[----:B------:R-:W-:-:S06]  /*0230*/  PRMT R25, RZ, 0x7610, R25 ;  /* 0x00007610ff197816 */ /* 0x000fcc0000000019 */
[----:B------:R-:W5:Y:S01]  /*0240*/  @!P0 LDG.E.U16 R25, desc[UR4][R20.64] ;  /* 0x0000000414198981 */ /* 0x000f62000c1e1500 */
[----:B------:R-:W-:Y:S01]  /*0250*/  ISETP.GE.AND P0, PT, R8, R9, PT ;  /* 0x000000090800720c */ /* 0x000fe20003f06270 */
[----:B--2---:R-:W-:Y:S01]  /*0260*/  @!P1 IMAD.WIDE.U32 R2, R17, 0x2, R2 ;  /* 0x0000000211029825 */ /* 0x004fe200078e0002 */
[----:B------:R-:W-:-:S06]  /*0270*/  PRMT R10, RZ, 0x7610, R10 ;  /* 0x00007610ff0a7816 */ /* 0x000fcc000000000a */
[----:B------:R0:W5:Y:S01]  /*0280*/  @!P1 LDG.E.U16 R10, desc[UR4][R2.64] ;  /* 0x00000004020a9981 */ /* 0x000162000c1e1500 */
[----:B------:R-:W-:-:S04]  /*0290*/  PRMT R16, RZ, 0x7610, R16 ;  /* 0x00007610ff107816 */ /* 0x000fc80000000010 */
[----:B0-----:R-:W0:Y:S01]  /*02a0*/  @!P0 LDC.64 R2, c[0x0][0x3a0] ;  /* 0x0000e800ff028b82 */ /* 0x001e220000000a00 */
[----:B---3--:R-:W-:-:S04]  /*02b0*/  @!P2 IMAD.WIDE.U32 R12, R23, 0x2, R12 ;  /* 0x00000002170ca825 */ /* 0x008fc800078e000c */
[--C-:B-1----:R-:W-:Y:S01]  /*02c0*/  @!P2 IMAD.WIDE.U32 R22, R23, 0x2, R14.reuse ;  /* 0x000000021716a825 */ /* 0x102fe200078e000e */
[----:B------:R-:W-:Y:S01]  /*02d0*/  PRMT R14, RZ, 0x7610, R14 ;  /* 0x00007610ff0e7816 */ /* 0x000fe2000000000e */
[----:B------:R1:W5:Y:S01]  /*02e0*/  @!P2 LDG.E.U16 R16, desc[UR4][R12.64] ;  /* 0x000000040c10a981 */ /* 0x000362000c1e1500 */
[----:B------:R-:W-:Y:S02]  /*02f0*/  PRMT R15, RZ, 0x7610, R15 ;  /* 0x00007610ff0f7816 */ /* 0x000fe4000000000f */
[----:B------:R-:W-:Y:S02]  /*0300*/  PRMT R17, RZ, 0x7610, R17 ;  /* 0x00007610ff117816 */ /* 0x000fe40000000011 */
[----:B------:R2:W5:Y:S01]  /*0310*/  @!P3 LDG.E.U16 R14, desc[UR4][R4.64] ;  /* 0x00000004040eb981 */ /* 0x000562000c1e1500 */
[----:B------:R-:W-:Y:S03]  /*0320*/  BSSY.RECONVERGENT B0, `(.L_x_875) ;  /* 0x0000019000007945 */ /* 0x000fe60003800200 */
[----:B------:R3:W5:Y:S01]  /*0330*/  @!P3 LDG.E.U16 R15, desc[UR4][R6.64] ;  /* 0x00000004060fb981 */ /* 0x000762000c1e1500 */
[----:B-1----:R-:W-:-:S03]  /*0340*/  IADD3 R12, PT, PT, R8, 0x80, RZ ;  /* 0x00000080080c7810 */ /* 0x002fc60007ffe0ff */
[----:B------:R1:W5:Y:S01]  /*0350*/  @!P2 LDG.E.U16 R17, desc[UR4][R22.64] ;  /* 0x000000041611a981 */ /* 0x000362000c1e1500 */
[C---:B--2---:R-:W-:Y:S02]  /*0360*/  VIADD R4, R8.reuse, 0x100 ;  /* 0x0000010008047836 */ /* 0x044fe40000000000 */
[----:B------:R-:W-:Y:S02]  /*0370*/  @!P0 IMAD R5, R11, 0x200, R8 ;  /* 0x000002000b058824 */ /* 0x000fe400078e0208 */
[----:B---3--:R-:W-:Y:S01]  /*0380*/  VIADD R6, R8, 0x180 ;  /* 0x0000018008067836 */ /* 0x008fe20000000000 */
[----:B------:R-:W-:Y:S01]  /*0390*/  @!P0 MOV R8, R12 ;  /* 0x0000000c00088202 */ /* 0x000fe20000000f00 */
[----:B0-----:R-:W-:Y:S01]  /*03a0*/  @!P0 IMAD.WIDE.U32 R2, R5, 0x2, R2 ;  /* 0x0000000205028825 */ /* 0x001fe200078e0002 */
[-C--:B------:R-:W-:Y:S02]  /*03b0*/  ISETP.GE.AND P1, PT, R12, R9.reuse, PT ;  /* 0x000000090c00720c */ /* 0x080fe40003f26270 */
[----:B------:R-:W-:-:S02]  /*03c0*/  ISETP.GE.AND P2, PT, R4, R9, PT ;  /* 0x000000090400720c */ /* 0x000fc40003f46270 */
[-C--:B------:R-:W-:Y:S02]  /*03d0*/  ISETP.GE.AND P3, PT, R6, R9.reuse, PT ;  /* 0x000000090600720c */ /* 0x080fe40003f66270 */
[----:B------:R-:W-:Y:S01]  /*03e0*/  ISETP.GE.AND P4, PT, R8, R9, PT ;  /* 0x000000090800720c */ /* 0x000fe20003f86270 */
[----:B-1----:R-:W-:-:S12]  /*03f0*/  @P0 BRA `(.L_x_876) ;  /* 0x00000000002c0947 */ /* 0x002fd80003800000 */
        /* <DEDUP_REMOVED lines=8> */
[----:B------:R-:W-:-:S05]  /*0480*/  @!P5 FMUL.FTZ R4, R5, R4 ;  /* 0x000000040504d220 */ /* 0x000fca0000410000 */
[----:B------:R-:W-:Y:S02]  /*0490*/  @!P5 F2FP.BF16.F32.PACK_AB R4, RZ, R4 ;  /* 0x00000004ff04d23e */ /* 0x000fe400000010ff */
[----:B------:R-:W-:-:S07]  /*04a0*/  @P5 F2FP.BF16.F32.PACK_AB R4, RZ, R5 ;  /* 0x00000005ff04523e */ /* 0x000fce00000010ff */
.L_x_876:
[----:B------:R-:W-:Y:S05]  /*04b0*/  BSYNC.RECONVERGENT B0 ;  /* 0x0000000000007941 */ /* 0x000fea0003800200 */
.L_x_875:
[----:B------:R-:W-:Y:S04]  /*04c0*/  BSSY.RECONVERGENT B0, `(.L_x_877) ;  /* 0x000000d000007945 */ /* 0x000fe80003800200 */
[----:B------:R-:W-:Y:S05]  /*04d0*/  @P1 BRA `(.L_x_878) ;  /* 0x00000000002c1947 */ /* 0x000fea0003800000 */
[----:B-----5:R-:W-:-:S04]  /*04e0*/  SHF.L.U32 R10, R10, 0x10, RZ ;  /* 0x000000100a0a7819 */ /* 0x020fc800000006ff */
        /* <DEDUP_REMOVED lines=9> */
[----:B------:R-:W-:-:S07]  /*0580*/  @!P1 F2FP.BF16.F32.PACK_AB R5, RZ, R0 ;  /* 0x00000000ff05923e */ /* 0x000fce00000010ff */
.L_x_878:
[----:B------:R-:W-:Y:S05]  /*0590*/  BSYNC.RECONVERGENT B0 ;  /* 0x0000000000007941 */ /* 0x000fea0003800200 */
.L_x_877:
        /* <DEDUP_REMOVED lines=12> */
[----:B------:R-:W-:-:S07]  /*0660*/  @!P1 F2FP.BF16.F32.PACK_AB R0, RZ, R6 ;  /* 0x00000006ff00923e */ /* 0x000fce00000010ff */
.L_x_880:
[----:B------:R-:W-:Y:S05]  /*0670*/  BSYNC.RECONVERGENT B0 ;  /* 0x0000000000007941 */ /* 0x000fea0003800200 */
.L_x_879:
[----:B------:R-:W-:Y:S04]  /*0680*/  BSSY.RECONVERGENT B0, `(.L_x_881) ;  /* 0x000000d000007945 */ /* 0x000fe80003800200 */
[----:B------:R-:W-:Y:S05]  /*0690*/  @P3 BRA `(.L_x_882) ;  /* 0x00000000002c3947 */ /* 0x000fea0003800000 */
[----:B-----5:R-:W-:-:S05]  /*06a0*/  IMAD.U32 R17, R17, 0x10000, RZ ;  /* 0x0001000011117824 */ /* 0x020fca00078e00ff */
[----:B------:R-:W-:-:S13]  /*06b0*/  FSETP.GTU.FTZ.AND P1, PT, R17, -3, PT ;  /* 0xc04000001100780b */ /* 0x000fda0003f3c000 */
[----:B------:R-:W-:Y:S01]  /*06c0*/  @!P1 PRMT R6, RZ, 0x7610, R6 ;  /* 0x00007610ff069816 */ /* 0x000fe20000000006 */
[----:B------:R-:W-:Y:S06]  /*06d0*/  @!P1 BRA `(.L_x_882) ;  /* 0x00000000001c9947 */ /* 0x000fec0003800000 */
[----:B------:R-:W-:Y:S02]  /*06e0*/  FSETP.GEU.FTZ.AND P1, PT, R17, 3, PT ;  /* 0x404000001100780b */ /* 0x000fe40003f3e000 */
[----:B------:R-:W-:-:S11]  /*06f0*/  SHF.L.U32 R13, R16, 0x10, RZ ;  /* 0x00000010100d7819 */ /* 0x000fd600000006ff */
[----:B------:R-:W-:-:S04]  /*0700*/  @!P1 IMAD.MOV.U32 R6, RZ, RZ, 0x3eaaaaab ;  /* 0x3eaaaaabff069424 */ /* 0x000fc800078e00ff */
[----:B------:R-:W-:-:S04]  /*0710*/  @!P1 FFMA.FTZ R6, R17, R6, 0.5 ;  /* 0x3f00000011069423 */ /* 0x000fc80000010006 */
[----:B------:R-:W-:Y:S01]  /*0720*/  @!P1 FMUL.FTZ R7, R13, R6 ;  /* 0x000000060d079220 */ /* 0x000fe20000410000 */
[----:B------:R-:W-:-:S04]  /*0730*/  @P1 F2FP.BF16.F32.PACK_AB R6, RZ, R13 ;  /* 0x0000000dff06123e */ /* 0x000fc800000010ff */
[----:B------:R-:W-:-:S07]  /*0740*/  @!P1 F2FP.BF16.F32.PACK_AB R6, RZ, R7 ;  /* 0x00000007ff06923e */ /* 0x000fce00000010ff */
.L_x_882:
[----:B------:R-:W-:Y:S05]  /*0750*/  BSYNC.RECONVERGENT B0 ;  /* 0x0000000000007941 */ /* 0x000fea0003800200 */
.L_x_881:
[----:B------:R0:W-:Y:S01]  /*0760*/  @!P0 STG.E.U16 desc[UR4][R2.64], R4 ;  /* 0x0000000402008986 */ /* 0x0001e2000c101504 */
[----:B------:R-:W-:Y:S04]  /*0770*/  BSSY.RECONVERGENT B0, `(.L_x_883) ;  /* 0x000000d000007945 */ /* 0x000fe80003800200 */
[----:B------:R-:W-:Y:S05]  /*0780*/  @P4 BRA `(.L_x_884) ;  /* 0x00000000002c4947 */ /* 0x000fea0003800000 */
[----:B0-----:R-:W0:Y:S01]  /*0790*/  LDC.64 R2, c[0x0][0x3a0] ;  /* 0x0000e800ff027b82 */ /* 0x001e220000000a00 */
[----:B------:R-:W-:Y:S01]  /*07a0*/  IMAD R7, R11, 0x200, R8 ;  /* 0x000002000b077824 */ /* 0x000fe200078e0208 */
[----:B-----5:R-:W-:Y:S01]  /*07b0*/  PRMT R10, R5, 0x7610, R10 ;  /* 0x00007610050a7816 */ /* 0x020fe2000000000a */
[----:B------:R-:W-:-:S05]  /*07c0*/  VIADD R8, R8, 0x80 ;  /* 0x0000008008087836 */ /* 0x000fca0000000000 */
[----:B------:R-:W-:-:S13]  /*07d0*/  ISETP.GE.AND P0, PT, R8, R9, PT ;  /* 0x000000090800720c */ /* 0x000fda0003f06270 */
[----:B------:R-:W-:Y:S01]  /*07e0*/  @!P0 IMAD R13, R11, 0x200, R8 ;  /* 0x000002000b0d8824 */ /* 0x000fe200078e0208 */
[----:B------:R-:W-:Y:S01]  /*07f0*/  @!P0 IADD3 R8, PT, PT, R8, 0x80, RZ ;  /* 0x0000008008088810 */ /* 0x000fe20007ffe0ff */
[----:B0-----:R-:W-:-:S04]  /*0800*/  IMAD.WIDE.U32 R4, R7, 0x2, R2 ;  /* 0x0000000207047825 */ /* 0x001fc800078e0002 */
[----:B------:R-:W-:Y:S01]  /*0810*/  @!P0 IMAD.WIDE.U32 R2, R13, 0x2, R2 ;  /* 0x000000020d028825 */ /* 0x000fe200078e0002 */
[----:B------:R1:W-:Y:S04]  /*0820*/  STG.E.U16 desc[UR4][R4.64], R10 ;  /* 0x0000000a04007986 */ /* 0x0003e8000c101504 */
[----:B------:R1:W-:Y:S02]  /*0830*/  @!P0 STG.E.U16 desc[UR4][R2.64], R0 ;  /* 0x0000000002008986 */ /* 0x0003e4000c101504 */
.L_x_884:
[----:B------:R-:W-:Y:S05]  /*0840*/  BSYNC.RECONVERGENT B0 ;  /* 0x0000000000007941 */ /* 0x000fea0003800200 */
.L_x_883:
[----:B------:R-:W-:-:S13]  /*0850*/  ISETP.GE.AND P0, PT, R8, R9, PT ;  /* 0x000000090800720c */ /* 0x000fda0003f06270 */
[----:B------:R-:W-:Y:S05]  /*0860*/  @P0 EXIT ;  /* 0x000000000000094d */ /* 0x000fea0003800000 */
[----:B01----:R-:W0:Y:S01]  /*0870*/  LDC.64 R2, c[0x0][0x3a0] ;  /* 0x0000e800ff027b82 */ /* 0x003e220000000a00 */
[----:B------:R-:W-:-:S04]  /*0880*/  IMAD R11, R11, 0x200, R8 ;  /* 0x000002000b0b7824 */ /* 0x000fc800078e0208 */
[----:B0-----:R-:W-:-:S05]  /*0890*/  IMAD.WIDE.U32 R2, R11, 0x2, R2 ;  /* 0x000000020b027825 */ /* 0x001fca00078e0002 */
[----:B------:R-:W-:Y:S01]  /*08a0*/  STG.E.U16 desc[UR4][R2.64], R6 ;  /* 0x0000000602007986 */ /* 0x000fe2000c101504 */
[----:B------:R-:W-:Y:S05]  /*08b0*/  EXIT ;  /* 0x000000000000794d */ /* 0x000fea0003800000 */
.L_x_885:
        /* <DEDUP_REMOVED lines=12> */
.L_x_6639:


//--------------------- .text._ZN2at6native29vectorized_elementwise_kernelILi2EZZZNS0_66_GLOBAL__N__a0cfb035_28_ActivationHardswishKernel_cu_9e10b42f_293225hardswish_backward_kernelERNS_14TensorIteratorEENKUlvE_clEvENKUlvE2_clEvEUlN3c108BFloat16ES8_E_St5arrayIPcLm3EEEEviT0_T1_ --------------------------
	.section	.text._ZN2at6native29vectorized_elementwise_kernelILi2EZZZNS0_66_GLOBAL__N__a0cfb035_28_ActivationHardswishKernel_cu_9e10b42f_293225hardswish_backward_kernelERNS_14TensorIteratorEENKUlvE_clEvENKUlvE2_clEvEUlN3c108BFloat16ES8_E_St5arrayIPcLm3EEEEviT0_T1_,"ax",@progbits
	.align	128
        .global         _ZN2at6native29vectorized_elementwise_kernelILi2EZZZNS0_66_GLOBAL__N__a0cfb035_28_ActivationHardswishKernel_cu_9e10b42f_293225hardswish_backward_kernelERNS_14TensorIteratorEENKUlvE_clEvENKUlvE2_clEvEUlN3c108BFloat16ES8_E_St5arrayIPcLm3EEEEviT0_T1_
        .type           _ZN2at6native29vectorized_elementwise_kernelILi2EZZZNS0_66_GLOBAL__N__a0cfb035_28_ActivationHardswishKernel_cu_9e10b42f_293225hardswish_backward_kernelERNS_14TensorIteratorEENKUlvE_clEvENKUlvE2_clEvEUlN3c108BFloat16ES8_E_St5arrayIPcLm3EEEEviT0_T1_,@function
        .size           _ZN2at6native29vectorized_elementwise_kernelILi2EZZZNS0_66_GLOBAL__N__a0cfb035_28_ActivationHardswishKernel_cu_9e10b42f_293225hardswish_backward_kernelERNS_14TensorIteratorEENKUlvE_clEvENKUlvE2_clEvEUlN3c108BFloat16ES8_E_St5arrayIPcLm3EEEEviT0_T1_,(.L_x_6640 - _ZN2at6native29vectorized_elementwise_kernelILi2EZZZNS0_66_GLOBAL__N__a0cfb035_28_ActivationHardswishKernel_cu_9e10b42f_293225hardswish_backward_kernelERNS_14TensorIteratorEENKUlvE_clEvENKUlvE2_clEvEUlN3c108BFloat16ES8_E_St5arrayIPcLm3EEEEviT0_T1_)
        .other          _ZN2at6native29vectorized_elementwise_kernelILi2EZZZNS0_66_GLOBAL__N__a0cfb035_28_ActivationHardswishKernel_cu_9e10b42f_293225hardswish_backward_kernelERNS_14TensorIteratorEENKUlvE_clEvENKUlvE2_clEvEUlN3c108BFloat16ES8_E_St5arrayIPcLm3EEEEviT0_T1_,@"STO_CUDA_ENTRY STV_DEFAULT"
_ZN2at6native29vectorized_elementwise_kernelILi2EZZZNS0_66_GLOBAL__N__a0cfb035_28_ActivationHardswishKernel_cu_9e10b42f_293225hardswish_backward_kernelERNS_14TensorIteratorEENKUlvE_clEvENKUlvE2_clEvEUlN3c108BFloat16ES8_E_St5arrayIPcLm3EEEEviT0_T1_:
.text._ZN2at6native29vectorized_elementwise_kernelILi2EZZZNS0_66_GLOBAL__N__a0cfb035_28_ActivationHardswishKernel_cu_9e10b42f_293225hardswish_backward_kernelERNS_14TensorIteratorEENKUlvE_clEvENKUlvE2_clEvEUlN3c108BFloat16ES8_E_St5arrayIPcLm3EEEEviT0_T1_:
[----:B------:R-:W-:Y:S01]  /*0000*/  LDC R1, c[0x0][0x37c] ;  /* 0x0000df00ff017b82 */ /* 0x000fe20000000800 */
[----:B------:R-:W0:Y:S01]  /*0010*/  S2R R0, SR_CTAID.X ;  /* 0x0000000000007919 */ /* 0x000e220000002500 */
[----:B------:R-:W1:Y:S01]  /*0020*/  LDCU UR6, c[0x0][0x380] ;  /* 0x00007000ff0677ac */ /* 0x000e620008000800 */
[----:B------:R-:W2:Y:S01]  /*0030*/  LDCU.64 UR4, c[0x0][0x358] ;  /* 0x00006b00ff0477ac */ /* 0x000ea20008000a00 */
[----:B0-----:R-:W-:-:S05]  /*0040*/  IMAD.SHL.U32 R0, R0, 0x400, RZ ;  /* 0x0000040000007824 */ /* 0x001fca00078e00ff */
[----:B-1----:R-:W-:-:S04]  /*0050*/  IADD3 R2, PT, PT, -R0, UR6, RZ ;  /* 0x0000000600027c10 */ /* 0x002fc8000fffe1ff */
[----:B------:R-:W-:-:S13]  /*0060*/  ISETP.GT.U32.AND P0, PT, R2, 0x3ff, PT ;  /* 0x000003ff0200780c */ /* 0x000fda0003f04070 */
[----:B--2---:R-:W-:Y:S05]  /*0070*/  @P0 BRA `(.L_x_886) ;  /* 0x00000010004c0947 */ /* 0x004fea0003800000 */
[----:B------:R-:W0:Y:S01]  /*0080*/  S2R R21, SR_TID.X ;  /* 0x0000000000157919 */ /* 0x000e220000002100 */
[----:B------:R-:W-:Y:S02]  /*0090*/  PRMT R4, RZ, 0x7610, R4 ;  /* 0x00007610ff047816 */ /* 0x000fe40000000004 */
[----:B0-----:R-:W-:Y:S01]  /*00a0*/  ISETP.GE.U32.AND P0, PT, R21, R2, PT ;  /* 0x000000021500720c */ /* 0x001fe20003f06070 */
[----:B------:R-:W-:-:S12]  /*00b0*/  IMAD.MOV.U32 R3, RZ, RZ, R21 ;  /* 0x000000ffff037224 */ /* 0x000fd800078e0015 */
[----:B------:R-:W-:-:S05]  /*00c0*/  @!P0 VIADD R21, R3, 0x80 ;  /* 0x0000008003158836 */ /* 0x000fca0000000000 */
[----:B------:R-:W-:-:S13]  /*00d0*/  ISETP.GE.U32.AND P1, PT, R21, R2, PT ;  /* 0x000000021500720c */ /* 0x000fda0003f26070 */
[----:B------:R-:W-:Y:S01]  /*00e0*/  @!P1 IMAD.IADD R5, R0, 0x1, R21 ;  /* 0x0000000100059824 */ /* 0x000fe200078e0215 */
[----:B------:R-:W0:Y:S01]  /*00f0*/  @!P1 LDC.64 R16, c[0x0][0x3a8] ;  /* 0x0000ea00ff109b82 */ /* 0x000e220000000a00 */
[----:B------:R-:W-:-:S05]  /*0100*/  @!P1 VIADD R21, R21, 0x80 ;  /* 0x0000008015159836 */ /* 0x000fca0000000000 */
[C---:B------:R-:W-:Y:S02]  /*0110*/  ISETP.GE.U32.AND P2, PT, R21.reuse, R2, PT ;  /* 0x000000021500720c */ /* 0x040fe40003f46070 */
[----:B------:R-:W1:Y:S11]  /*0120*/  @!P1 LDC.64 R12, c[0x0][0x3b0] ;  /* 0x0000ec00ff0c9b82 */ /* 0x000e760000000a00 */
[----:B------:R-:W-:Y:S01]  /*0130*/  @!P2 IMAD.IADD R7, R0, 0x1, R21 ;  /* 0x000000010007a824 */ /* 0x000fe200078e0215 */
[----:B------:R-:W2:Y:S01]  /*0140*/  @!P2 LDC.64 R22, c[0x0][0x3a8] ;  /* 0x0000ea00ff16ab82 */ /* 0x000ea20000000a00 */
[----:B------:R-:W-:-:S02]  /*0150*/  @!P2 VIADD R21, R21, 0x80 ;  /* 0x000000801515a836 */ /* 0x000fc40000000000 */
[----:B0-----:R-:W-:-:S03]  /*0160*/  @!P1 IMAD.WIDE.U32 R16, R5, 0x2, R16 ;  /* 0x0000000205109825 */ /* 0x001fc600078e0010 */
[----:B------:R-:W-:Y:S02]  /*0170*/  ISETP.GE.U32.AND P3, PT, R21, R2, PT ;  /* 0x000000021500720c */ /* 0x000fe40003f66070 */
[----:B------:R-:W0:Y:S01]  /*0180*/  @!P2 LDC.64 R26, c[0x0][0x3b0] ;  /* 0x0000ec00ff1aab82 */ /* 0x000e220000000a00 */
[----:B------:R-:W5:Y:S01]  /*0190*/  @!P1 LDG.E.U16 R4, desc[UR4][R16.64] ;  /* 0x0000000410049981 */ /* 0x000f62000c1e1500 */
[----:B------:R-:W-:Y:S01]  /*01a0*/  PRMT R6, RZ, 0x7610, R6 ;  /* 0x00007610ff067816 */ /* 0x000fe20000000006 */
[----:B-1----:R-:W-:Y:S01]  /*01b0*/  @!P1 IMAD.WIDE.U32 R12, R5, 0x2, R12 ;  /* 0x00000002050c9825 */ /* 0x002fe200078e000c */
[----:B------:R-:W-:-:S07]  /*01c0*/  PRMT R5, RZ, 0x7610, R5 ;  /* 0x00007610ff057816 */ /* 0x000fce0000000005 */
[----:B------:R-:W-:Y:S01]  /*01d0*/  @!P3 IMAD.IADD R9, R0, 0x1, R21 ;  /* 0x000000010009b824 */ /* 0x000fe200078e0215 */
[----:B------:R-:W1:Y:S01]  /*01e0*/  @!P3 LDC.64 R24, c[0x0][0x3a8] ;  /* 0x0000ea00ff18bb82 */ /* 0x000e620000000a00 */
[----:B------:R-:W-:Y:S01]  /*01f0*/  @!P3 VIADD R21, R21, 0x80 ;  /* 0x000000801515b836 */ /* 0x000fe20000000000 */
[----:B------:R3:W5:Y:S04]  /*0200*/  @!P1 LDG.E.U16 R5, desc[UR4][R12.64] ;  /* 0x000000040c059981 */ /* 0x000768000c1e1500 */
[----:B------:R-:W-:Y:S01]  /*0210*/  ISETP.GE.U32.AND P4, PT, R21, R2, PT ;  /* 0x000000021500720c */ /* 0x000fe20003f86070 */
[C---:B--2---:R-:W-:Y:S01]  /*0220*/  @!P2 IMAD.WIDE.U32 R22, R7.reuse, 0x2, R22 ;  /* 0x000000020716a825 */ /* 0x044fe200078e0016 */
[----:B------:R-:W-:Y:S01]  /*0230*/  PRMT R8, RZ, 0x7610, R8 ;  /* 0x00007610ff087816 */ /* 0x000fe20000000008 */
[----:B------:R-:W2:Y:S02]  /*0240*/  @!P3 LDC.64 R18, c[0x0][0x3b0] ;  /* 0x0000ec00ff12bb82 */ /* 0x000ea40000000a00 */
[----:B0-----:R-:W-:-:S08]  /*0250*/  @!P2 IMAD.WIDE.U32 R26, R7, 0x2, R26 ;  /* 0x00000002071aa825 */ /* 0x001fd000078e001a */
[----:B------:R-:W-:Y:S01]  /*0260*/  @!P4 IADD3 R11, PT, PT, R0, R21, RZ ;  /* 0x00000015000bc210 */ /* 0x000fe20007ffe0ff */
[----:B------:R-:W-:Y:S01]  /*0270*/  @!P4 VIADD R21, R21, 0x80 ;  /* 0x000000801515c836 */ /* 0x000fe20000000000 */
[----:B------:R-:W5:Y:S01]  /*0280*/  @!P2 LDG.E.U16 R6, desc[UR4][R22.64] ;  /* 0x000000041606a981 */ /* 0x000f62000c1e1500 */
[----:B------:R-:W0:Y:S03]  /*0290*/  @!P4 LDC.64 R14, c[0x0][0x3a8] ;  /* 0x0000ea00ff0ecb82 */ /* 0x000e260000000a00 */
[----:B------:R-:W-:Y:S02]  /*02a0*/  ISETP.GE.U32.AND P5, PT, R21, R2, PT ;  /* 0x000000021500720c */ /* 0x000fe40003fa6070 */
[----:B------:R-:W-:-:S03]  /*02b0*/  PRMT R7, RZ, 0x7610, R7 ;  /* 0x00007610ff077816 */ /* 0x000fc60000000007 */
[----:B---3--:R-:W3:Y:S03]  /*02c0*/  @!P4 LDC.64 R12, c[0x0][0x3b0] ;  /* 0x0000ec00ff0ccb82 */ /* 0x008ee60000000a00 */
[----:B------:R4:W5:Y:S05]  /*02d0*/  @!P2 LDG.E.U16 R7, desc[UR4][R26.64] ;  /* 0x000000041a07a981 */ /* 0x00096a000c1e1500 */
[----:B------:R-:W-:Y:S01]  /*02e0*/  @!P5 IMAD.IADD R17, R0, 0x1, R21 ;  /* 0x000000010011d824 */ /* 0x000fe200078e0215 */
[----:B------:R-:W2:Y:S01]  /*02f0*/  @!P5 LDC.64 R28, c[0x0][0x3a8] ;  /* 0x0000ea00ff1cdb82 */ /* 0x000ea20000000a00 */
[----:B------:R-:W-:-:S05]  /*0300*/  @!P5 VIADD R21, R21, 0x80 ;  /* 0x000000801515d836 */ /* 0x000fca0000000000 */
[----:B------:R-:W-:Y:S02]  /*0310*/  ISETP.GE.U32.AND P2, PT, R21, R2, PT ;  /* 0x000000021500720c */ /* 0x000fe40003f46070 */
[----:B----4-:R-:W4:Y:S01]  /*0320*/  @!P5 LDC.64 R26, c[0x0][0x3b0] ;  /* 0x0000ec00ff1adb82 */ /* 0x010f220000000a00 */
[----:B-1----:R-:W-:-:S05]  /*0330*/  @!P3 IMAD.WIDE.U32 R24, R9, 0x2, R24 ;  /* 0x000000020918b825 */ /* 0x002fca00078e0018 */
[----:B------:R1:W5:Y:S01]  /*0340*/  @!P3 LDG.E.U16 R8, desc[UR4][R24.64] ;  /* 0x000000041808b981 */ /* 0x000362000c1e1500 */
[----:B0-----:R-:W-:Y:S01]  /*0350*/  @!P4 IMAD.WIDE.U32 R14, R11, 0x2, R14 ;  /* 0x000000020b0ec825 */ /* 0x001fe200078e000e */
[----:B------:R-:W-:-:S03]  /*0360*/  PRMT R10, RZ, 0x7610, R10 ;  /* 0x00007610ff0a7816 */ /* 0x000fc6000000000a */
[----:B---3--:R-:W-:Y:S01]  /*0370*/  @!P4 IMAD.WIDE.U32 R12, R11, 0x2, R12 ;  /* 0x000000020b0cc825 */ /* 0x008fe200078e000c */
[----:B------:R-:W0:Y:S03]  /*0380*/  @!P2 LDC.64 R22, c[0x0][0x3a8] ;  /* 0x0000ea00ff16ab82 */ /* 0x000e260000000a00 */
[----:B-1----:R-:W-:Y:S01]  /*0390*/  @!P2 IMAD.IADD R25, R0, 0x1, R21 ;  /* 0x000000010019a824 */ /* 0x002fe200078e0215 */
[----:B------:R1:W5:Y:S01]  /*03a0*/  @!P4 LDG.E.U16 R10, desc[UR4][R14.64] ;  /* 0x000000040e0ac981 */ /* 0x000362000c1e1500 */
[----:B------:R-:W-:-:S05]  /*03b0*/  @!P2 VIADD R21, R21, 0x80 ;  /* 0x000000801515a836 */ /* 0x000fca0000000000 */
[----:B------:R-:W-:Y:S01]  /*03c0*/  ISETP.GE.U32.AND P1, PT, R21, R2, PT ;  /* 0x000000021500720c */ /* 0x000fe20003f26070 */
[----:B--2---:R-:W-:Y:S01]  /*03d0*/  @!P5 IMAD.WIDE.U32 R28, R17, 0x2, R28 ;  /* 0x00000002111cd825 */ /* 0x004fe200078e001c */
[----:B------:R-:W-:-:S03]  /*03e0*/  PRMT R11, RZ, 0x7610, R11 ;  /* 0x00007610ff0b7816 */ /* 0x000fc6000000000b */
[----:B----4-:R-:W-:Y:S02]  /*03f0*/  @!P5 IMAD.WIDE.U32 R26, R17, 0x2, R26 ;  /* 0x00000002111ad825 */ /* 0x010fe400078e001a */
[----:B------:R-:W2:Y:S01]  /*0400*/  @!P2 LDC.64 R16, c[0x0][0x3b0] ;  /* 0x0000ec00ff10ab82 */ /* 0x000ea20000000a00 */
[----:B------:R3:W5:Y:S07]  /*0410*/  @!P4 LDG.E.U16 R11, desc[UR4][R12.64] ;  /* 0x000000040c0bc981 */ /* 0x00076e000c1e1500 */
[----:B-1----:R-:W1:Y:S08]  /*0420*/  @!P1 LDC.64 R14, c[0x0][0x3b0] ;  /* 0x0000ec00ff0e9b82 */ /* 0x002e700000000a00 */
[----:B---3--:R-:W3:Y:S01]  /*0430*/  @!P1 LDC.64 R12, c[0x0][0x3a8] ;  /* 0x0000ea00ff0c9b82 */ /* 0x008ee20000000a00 */
[----:B------:R-:W-:Y:S01]  /*0440*/  @!P3 IMAD.WIDE.U32 R18, R9, 0x2, R18 ;  /* 0x000000020912b825 */ /* 0x000fe200078e0012 */
[----:B------:R-:W-:-:S03]  /*0450*/  PRMT R9, RZ, 0x7610, R9 ;  /* 0x00007610ff097816 */ /* 0x000fc60000000009 */
[C---:B0-----:R-:W-:Y:S01]  /*0460*/  @!P2 IMAD.WIDE.U32 R22, R25.reuse, 0x2, R22 ;  /* 0x000000021916a825 */ /* 0x041fe200078e0016 */
[----:B------:R-:W-:Y:S02]  /*0470*/  PRMT R24, RZ, 0x7610, R24 ;  /* 0x00007610ff187816 */ /* 0x000fe40000000018 */
[----:B------:R0:W5:Y:S01]  /*0480*/  @!P3 LDG.E.U16 R9, desc[UR4][R18.64] ;  /* 0x000000041209b981 */ /* 0x000162000c1e1500 */
[----:B--2---:R-:W-:-:S04]  /*0490*/  @!P2 IMAD.WIDE.U32 R16, R25, 0x2, R16 ;  /* 0x000000021910a825 */ /* 0x004fc800078e0010 */
[----:B------:R-:W-:-:S04]  /*04a0*/  @!P1 IMAD.IADD R25, R0, 0x1, R21 ;  /* 0x0000000100199824 */ /* 0x000fc800078e0215 */
[----:B-1----:R-:W-:Y:S01]  /*04b0*/  @!P1 IMAD.WIDE.U32 R14, R25, 0x2, R14 ;  /* 0x00000002190e9825 */ /* 0x002fe200078e000e */
[----:B0-----:R-:W-:-:S03]  /*04c0*/  PRMT R18, RZ, 0x7610, R18 ;  /* 0x00007610ff127816 */ /* 0x001fc60000000012 */
[----:B---3--:R-:W-:Y:S01]  /*04d0*/  @!P1 IMAD.WIDE.U32 R12, R25, 0x2, R12 ;  /* 0x00000002190c9825 */ /* 0x008fe200078e000c */
[----:B------:R-:W-:Y:S02]  /*04e0*/  PRMT R25, RZ, 0x7610, R25 ;  /* 0x00007610ff197816 */ /* 0x000fe40000000019 */
[----:B------:R-:W5:Y:S04]  /*04f0*/  @!P5 LDG.E.U16 R18, desc[UR4][R28.64] ;  /* 0x000000041c12d981 */ /* 0x000f68000c1e1500 */
[----:B------:R-:W5:Y:S04]  /*0500*/  @!P1 LDG.E.U16 R24, desc[UR4][R12.64] ;  /* 0x000000040c189981 */ /* 0x000f68000c1e1500 */
[----:B------:R-:W5:Y:S01]  /*0510*/  @!P1 LDG.E.U16 R25, desc[UR4][R14.64] ;  /* 0x000000040e199981 */ /* 0x000f62000c1e1500 */
[----:B------:R-:W-:-:S02]  /*0520*/  PRMT R20, RZ, 0x7610, R20 ;  /* 0x00007610ff147816 */ /* 0x000fc40000000014 */
[----:B------:R-:W-:-:S04]  /*0530*/  PRMT R21, RZ, 0x7610, R21 ;  /* 0x00007610ff157816 */ /* 0x000fc80000000015 */
[----:B------:R0:W5:Y:S04]  /*0540*/  @!P2 LDG.E.U16 R20, desc[UR4][R22.64] ;  /* 0x000000041614a981 */ /* 0x000168000c1e1500 */
[----:B------:R1:W5:Y:S01]  /*0550*/  @!P2 LDG.E.U16 R21, desc[UR4][R16.64] ;  /* 0x000000041015a981 */ /* 0x000362000c1e1500 */
[----:B0-----:R-:W0:Y:S08]  /*0560*/  @!P0 LDC.64 R22, c[0x0][0x3a8] ;  /* 0x0000ea00ff168b82 */ /* 0x001e300000000a00 */
[----:B-1----:R-:W1:Y:S01]  /*0570*/  @!P0 LDC.64 R16, c[0x0][0x3b0] ;  /* 0x0000ec00ff108b82 */ /* 0x002e620000000a00 */
[----:B------:R-:W-:-:S06]  /*0580*/  PRMT R19, RZ, 0x7610, R19 ;  /* 0x00007610ff137816 */ /* 0x000fcc0000000013 */
[----:B------:R2:W5:Y:S02]  /*0590*/  @!P5 LDG.E.U16 R19, desc[UR4][R26.64] ;  /* 0x000000041a13d981 */ /* 0x000564000c1e1500 */
[----:B--2---:R-:W-:Y:S01]  /*05a0*/  @!P0 IMAD.IADD R27, R0, 0x1, R3 ;  /* 0x00000001001b8824 */ /* 0x004fe200078e0203 */
[----:B------:R-:W-:-:S03]  /*05b0*/  PRMT R26, RZ, 0x7610, R26 ;  /* 0x00007610ff1a7816 */ /* 0x000fc6000000001a */
[----:B0-----:R-:W-:-:S04]  /*05c0*/  @!P0 IMAD.WIDE.U32 R22, R27, 0x2, R22 ;  /* 0x000000021b168825 */ /* 0x001fc800078e0016 */
[----:B-1----:R-:W-:Y:S01]  /*05d0*/  @!P0 IMAD.WIDE.U32 R16, R27, 0x2, R16 ;  /* 0x000000021b108825 */ /* 0x002fe200078e0010 */
[----:B------:R-:W-:Y:S01]  /*05e0*/  PRMT R27, RZ, 0x7610, R27 ;  /* 0x00007610ff1b7816 */ /* 0x000fe2000000001b */
[----:B------:R0:W5:Y:S05]  /*05f0*/  @!P0 LDG.E.U16 R26, desc[UR4][R22.64] ;  /* 0x00000004161a8981 */ /* 0x00016a000c1e1500 */
[----:B------:R0:W5:Y:S01]  /*0600*/  @!P0 LDG.E.U16 R27, desc[UR4][R16.64] ;  /* 0x00000004101b8981 */ /* 0x000162000c1e1500 */
[----:B------:R-:W-:Y:S01]  /*0610*/  ISETP.GE.U32.AND P0, PT, R3, R2, PT ;  /* 0x000000020300720c */ /* 0x000fe20003f06070 */
[----:B------:R-:W-:-:S12]  /*0620*/  BSSY.RECONVERGENT B0, `(.L_x_887) ;  /* 0x000000d000007945 */ /* 0x000fd80003800200 */
[----:B0-----:R-:W-:Y:S05]  /*0630*/  @P0 BRA `(.L_x_888) ;  /* 0x00000000002c0947 */ /* 0x001fea0003800000 */
        /* <DEDUP_REMOVED lines=8> */
[----:B------:R-:W-:-:S05]  /*06c0*/  @!P1 FMUL.FTZ R12, R13, R12 ;  /* 0x0000000c0d0c9220 */ /* 0x000fca0000410000 */
[----:B------:R-:W-:Y:S02]  /*06d0*/  @!P1 F2FP.BF16.F32.PACK_AB R14, RZ, R12 ;  /* 0x0000000cff0e923e */ /* 0x000fe400000010ff */
[----:B------:R-:W-:-:S07]  /*06e0*/  @P1 F2FP.BF16.F32.PACK_AB R14, RZ, R13 ;  /* 0x0000000dff0e123e */ /* 0x000fce00000010ff */
.L_x_888:
[----:B------:R-:W-:Y:S05]  /*06f0*/  BSYNC.RECONVERGENT B0 ;  /* 0x0000000000007941 */ /* 0x000fea0003800200 */
.L_x_887:
[C---:B------:R-:W-:Y:S01]  /*0700*/  VIADD R15, R3.reuse, 0x100 ;  /* 0x00000100030f7836 */ /* 0x040fe20000000000 */
[----:B------:R-:W0:Y:S01]  /*0710*/  @!P0 LDC.64 R12, c[0x0][0x3a0] ;  /* 0x0000e800ff0c8b82 */ /* 0x000e220000000a00 */
[----:B------:R-:W-:Y:S01]  /*0720*/  VIADD R17, R3, 0x180 ;  /* 0x0000018003117836 */ /* 0x000fe20000000000 */
[----:B------:R-:W-:Y:S02]  /*0730*/  BSSY.RECONVERGENT B0, `(.L_x_889) ;  /* 0x0000013000007945 */ /* 0x000fe40003800200 */
[-C--:B------:R-:W-:Y:S01]  /*0740*/  ISETP.GE.U32.AND P1, PT, R15, R2.reuse, PT ;  /* 0x000000020f00720c */ /* 0x080fe20003f26070 */
[----:B------:R-:W-:Y:S01]  /*0750*/  VIADD R15, R3, 0x80 ;  /* 0x00000080030f7836 */ /* 0x000fe20000000000 */
[----:B------:R-:W-:Y:S01]  /*0760*/  ISETP.GE.U32.AND P2, PT, R17, R2, PT ;  /* 0x000000021100720c */ /* 0x000fe20003f46070 */
[----:B------:R-:W-:-:S03]  /*0770*/  VIADD R17, R3, 0x200 ;  /* 0x0000020003117836 */ /* 0x000fc60000000000 */
[-C--:B------:R-:W-:Y:S02]  /*0780*/  ISETP.GE.U32.AND P4, PT, R15, R2.reuse, PT ;  /* 0x000000020f00720c */ /* 0x080fe40003f86070 */
[----:B------:R-:W-:-:S11]  /*0790*/  ISETP.GE.U32.AND P3, PT, R17, R2, PT ;  /* 0x000000021100720c */ /* 0x000fd60003f66070 */
[----:B------:R-:W-:Y:S05]  /*07a0*/  @P4 BRA `(.L_x_890) ;  /* 0x00000000002c4947 */ /* 0x000fea0003800000 */
        /* <DEDUP_REMOVED lines=11> */
.L_x_890:
[----:B------:R-:W-:Y:S05]  /*0860*/  BSYNC.RECONVERGENT B0 ;  /* 0x0000000000007941 */ /* 0x000fea0003800200 */
.L_x_889:
[C---:B------:R-:W-:Y:S01]  /*0870*/  IADD3 R17, PT, PT, R3.reuse, 0x280, RZ ;  /* 0x0000028003117810 */ /* 0x040fe20007ffe0ff */
[C---:B------:R-:W-:Y:S01]  /*0880*/  VIADD R23, R3.reuse, 0x300 ;  /* 0x0000030003177836 */ /* 0x040fe20000000000 */
[----:B------:R-:W-:Y:S01]  /*0890*/  BSSY.RECONVERGENT B0, `(.L_x_891) ;  /* 0x0000013000007945 */ /* 0x000fe20003800200 */
[----:B-----5:R-:W-:Y:S01]  /*08a0*/  VIADD R27, R3, 0x380 ;  /* 0x00000380031b7836 */ /* 0x020fe20000000000 */
[-C--:B------:R-:W-:Y:S01]  /*08b0*/  ISETP.GE.U32.AND P4, PT, R17, R2.reuse, PT ;  /* 0x000000021100720c */ /* 0x080fe20003f86070 */
[----:B------:R-:W-:Y:S01]  /*08c0*/  @!P0 IMAD.IADD R17, R0, 0x1, R3 ;  /* 0x0000000100118824 */ /* 0x000fe200078e0203 */
[-C--:B------:R-:W-:Y:S02]  /*08d0*/  ISETP.GE.U32.AND P5, PT, R23, R2.reuse, PT ;  /* 0x000000021700720c */ /* 0x080fe40003fa6070 */
[----:B------:R-:W-:Y:S01]  /*08e0*/  ISETP.GE.U32.AND P6, PT, R27, R2, PT ;  /* 0x000000021b00720c */ /* 0x000fe20003fc6070 */
[----:B0-----:R-:W-:Y:S01]  /*08f0*/  @!P0 IMAD.WIDE.U32 R12, R17, 0x2, R12 ;  /* 0x00000002110c8825 */ /* 0x001fe200078e000c */
[----:B------:R-:W-:Y:S11]  /*0900*/  @P1 BRA `(.L_x_892) ;  /* 0x00000000002c1947 */ /* 0x000ff60003800000 */
[----:B------:R-:W-:-:S05]  /*0910*/  IMAD.U32 R16, R7, 0x10000, RZ ;  /* 0x0001000007107824 */ /* 0x000fca00078e00ff */
        /* <DEDUP_REMOVED lines=10> */
.L_x_892:
[----:B------:R-:W-:Y:S05]  /*09c0*/  BSYNC.RECONVERGENT B0 ;  /* 0x0000000000007941 */ /* 0x000fea0003800200 */
.L_x_891:
[----:B------:R-:W-:Y:S04]  /*09d0*/  BSSY.RECONVERGENT B0, `(.L_x_893) ;  /* 0x000000d000007945 */ /* 0x000fe80003800200 */
[----:B------:R-:W-:Y:S05]  /*09e0*/  @P2 BRA `(.L_x_894) ;  /* 0x00000000002c2947 */ /* 0x000fea0003800000 */
[----:B------:R-:W-:-:S05]  /*09f0*/  IMAD.U32 R7, R9, 0x10000, RZ ;  /* 0x0001000009077824 */ /* 0x000fca00078e00ff */
        /* <DEDUP_REMOVED lines=10> */
.L_x_894:
[----:B------:R-:W-:Y:S05]  /*0aa0*/  BSYNC.RECONVERGENT B0 ;  /* 0x0000000000007941 */ /* 0x000fea0003800200 */
.L_x_893:
[----:B------:R-:W-:Y:S04]  /*0ab0*/  BSSY.RECONVERGENT B0, `(.L_x_895) ;  /* 0x000000d000007945 */ /* 0x000fe80003800200 */
[----:B------:R-:W-:Y:S05]  /*0ac0*/  @P3 BRA `(.L_x_896) ;  /* 0x00000000002c3947 */ /* 0x000fea0003800000 */
        /* <DEDUP_REMOVED lines=11> */
.L_x_896:
[----:B------:R-:W-:Y:S05]  /*0b80*/  BSYNC.RECONVERGENT B0 ;  /* 0x0000000000007941 */ /* 0x000fea0003800200 */
.L_x_895:
        /* <DEDUP_REMOVED lines=13> */
.L_x_898:
[----:B------:R-:W-:Y:S05]  /*0c60*/  BSYNC.RECONVERGENT B0 ;  /* 0x0000000000007941 */ /* 0x000fea0003800200 */
.L_x_897:
        /* <DEDUP_REMOVED lines=13> */
.L_x_900:
[----:B------:R-:W-:Y:S05]  /*0d40*/  BSYNC.RECONVERGENT B0 ;  /* 0x0000000000007941 */ /* 0x000fea0003800200 */
.L_x_899:
        /* <DEDUP_REMOVED lines=13> */
.L_x_902:
[----:B------:R-:W-:Y:S05]  /*0e20*/  BSYNC.RECONVERGENT B0 ;  /* 0x0000000000007941 */ /* 0x000fea0003800200 */
.L_x_901:
[----:B------:R-:W-:Y:S01]  /*0e30*/  @!P0 IMAD.MOV.U32 R3, RZ, RZ, R15 ;  /* 0x000000ffff038224 */ /* 0x000fe200078e000f */
[----:B------:R0:W-:Y:S01]  /*0e40*/  @!P0 STG.E.U16 desc[UR4][R12.64], R14 ;  /* 0x0000000e0c008986 */ /* 0x0001e2000c101504 */
[----:B------:R-:W-:Y:S04]  /*0e50*/  BSSY.RECONVERGENT B0, `(.L_x_903) ;  /* 0x000002d000007945 */ /* 0x000fe80003800200 */
[----:B------:R-:W-:Y:S01]  /*0e60*/  BSSY.RELIABLE B1, `(.L_x_904) ;  /* 0x0000025000017945 */ /* 0x000fe20003800100 */
[----:B------:R-:W-:-:S13]  /*0e70*/  ISETP.GE.U32.AND P0, PT, R3, R2, PT ;  /* 0x000000020300720c */ /* 0x000fda0003f06070 */
[----:B0-----:R-:W-:Y:S05]  /*0e80*/  @P0 BRA `(.L_x_905) ;  /* 0x0000000000300947 */ /* 0x001fea0003800000 */
[----:B------:R-:W0:Y:S01]  /*0e90*/  LDC.64 R12, c[0x0][0x3a0] ;  /* 0x0000e800ff0c7b82 */ /* 0x000e220000000a00 */
[----:B------:R-:W-:Y:S02]  /*0ea0*/  IMAD.IADD R11, R0, 0x1, R3 ;  /* 0x00000001000b7824 */ /* 0x000fe400078e0203 */
[----:B------:R-:W-:-:S05]  /*0eb0*/  VIADD R3, R3, 0x80 ;  /* 0x0000008003037836 */ /* 0x000fca0000000000 */
[----:B------:R-:W-:Y:S01]  /*0ec0*/  ISETP.GE.U32.AND P0, PT, R3, R2, PT ;  /* 0x000000020300720c */ /* 0x000fe20003f06070 */
[----:B0-----:R-:W-:-:S05]  /*0ed0*/  IMAD.WIDE.U32 R12, R11, 0x2, R12 ;  /* 0x000000020b0c7825 */ /* 0x001fca00078e000c */
[----:B------:R0:W-:Y:S07]  /*0ee0*/  STG.E.U16 desc[UR4][R12.64], R5 ;  /* 0x000000050c007986 */ /* 0x0001ee000c101504 */
[----:B------:R-:W-:Y:S05]  /*0ef0*/  @P0 BRA `(.L_x_906) ;  /* 0x0000000000300947 */ /* 0x000fea0003800000 */
[----:B0-----:R-:W0:Y:S01]  /*0f00*/  LDC.64 R12, c[0x0][0x3a0] ;  /* 0x0000e800ff0c7b82 */ /* 0x001e220000000a00 */
[----:B------:R-:W-:Y:S02]  /*0f10*/  IMAD.IADD R5, R0, 0x1, R3 ;  /* 0x0000000100057824 */ /* 0x000fe400078e0203 */
[----:B------:R-:W-:Y:S02]  /*0f20*/  VIADD R3, R3, 0x80 ;  /* 0x0000008003037836 */ /* 0x000fe40000000000 */
[----:B0-----:R-:W-:-:S05]  /*0f30*/  IMAD.WIDE.U32 R12, R5, 0x2, R12 ;  /* 0x00000002050c7825 */ /* 0x001fca00078e000c */
[----:B------:R0:W-:Y:S02]  /*0f40*/  STG.E.U16 desc[UR4][R12.64], R4 ;  /* 0x000000040c007986 */ /* 0x0001e4000c101504 */
.L_x_905:
[----:B------:R-:W-:-:S13]  /*0f50*/  ISETP.GE.U32.AND P0, PT, R3, R2, PT ;  /* 0x000000020300720c */ /* 0x000fda0003f06070 */
[----:B------:R-:W-:Y:S05]  /*0f60*/  @P0 BRA `(.L_x_907) ;  /* 0x0000000000300947 */ /* 0x000fea0003800000 */
[----:B0-----:R-:W0:Y:S01]  /*0f70*/  LDC.64 R4, c[0x0][0x3a0] ;  /* 0x0000e800ff047b82 */ /* 0x001e220000000a00 */
[----:B------:R-:W-:Y:S01]  /*0f80*/  IADD3 R11, PT, PT, R0, R3, RZ ;  /* 0x00000003000b7210 */ /* 0x000fe20007ffe0ff */
[----:B------:R-:W-:-:S04]  /*0f90*/  VIADD R3, R3, 0x80 ;  /* 0x0000008003037836 */ /* 0x000fc80000000000 */
[----:B0-----:R-:W-:-:S05]  /*0fa0*/  IMAD.WIDE.U32 R4, R11, 0x2, R4 ;  /* 0x000000020b047825 */ /* 0x001fca00078e0004 */
[----:B------:R1:W-:Y:S02]  /*0fb0*/  STG.E.U16 desc[UR4][R4.64], R6 ;  /* 0x0000000604007986 */ /* 0x0003e4000c101504 */
.L_x_906:
[----:B------:R-:W-:-:S13]  /*0fc0*/  ISETP.GE.U32.AND P0, PT, R3, R2, PT ;  /* 0x000000020300720c */ /* 0x000fda0003f06070 */
[----:B------:R-:W-:Y:S05]  /*0fd0*/  @P0 BRA `(.L_x_908) ;  /* 0x0000000000340947 */ /* 0x000fea0003800000 */
[----:B01----:R-:W0:Y:S01]  /*0fe0*/  LDC.64 R4, c[0x0][0x3a0] ;  /* 0x0000e800ff047b82 */ /* 0x003e220000000a00 */
[----:B------:R-:W-:Y:S02]  /*0ff0*/  IMAD.IADD R11, R0, 0x1, R3 ;  /* 0x00000001000b7824 */ /* 0x000fe400078e0203 */
[----:B------:R-:W-:Y:S02]  /*1000*/  VIADD R3, R3, 0x80 ;  /* 0x0000008003037836 */ /* 0x000fe40000000000 */
[----:B0-----:R-:W-:-:S05]  /*1010*/  IMAD.WIDE.U32 R4, R11, 0x2, R4 ;  /* 0x000000020b047825 */ /* 0x001fca00078e0004 */
[----:B------:R1:W-:Y:S02]  /*1020*/  STG.E.U16 desc[UR4][R4.64], R7 ;  /* 0x0000000704007986 */ /* 0x0003e4000c101504 */
.L_x_907:
[----:B------:R-:W-:-:S13]  /*1030*/  ISETP.GE.U32.AND P0, PT, R3, R2, PT ;  /* 0x000000020300720c */ /* 0x000fda0003f06070 */
[----:B------:R-:W-:Y:S05]  /*1040*/  @P0 BREAK.RELIABLE B1 ;  /* 0x0000000000010942 */ /* 0x000fea0003800100 */
[----:B------:R-:W-:Y:S05]  /*1050*/  @P0 BRA `(.L_x_909) ;  /* 0x0000000000300947 */ /* 0x000fea0003800000 */
[----:B01----:R-:W0:Y:S01]  /*1060*/  LDC.64 R4, c[0x0][0x3a0] ;  /* 0x0000e800ff047b82 */ /* 0x003e220000000a00 */
[----:B------:R-:W-:Y:S02]  /*1070*/  IMAD.IADD R7, R0, 0x1, R3 ;  /* 0x0000000100077824 */ /* 0x000fe400078e0203 */
[----:B------:R-:W-:Y:S02]  /*1080*/  VIADD R3, R3, 0x80 ;  /* 0x0000008003037836 */ /* 0x000fe40000000000 */
[----:B0-----:R-:W-:-:S05]  /*1090*/  IMAD.WIDE.U32 R4, R7, 0x2, R4 ;  /* 0x0000000207047825 */ /* 0x001fca00078e0004 */
[----:B------:R2:W-:Y:S02]  /*10a0*/  STG.E.U16 desc[UR4][R4.64], R8 ;  /* 0x0000000804007986 */ /* 0x0005e4000c101504 */
.L_x_908:
[----:B------:R-:W-:Y:S05]  /*10b0*/  BSYNC.RELIABLE B1 ;  /* 0x0000000000017941 */ /* 0x000fea0003800100 */
.L_x_904:
[----:B------:R-:W-:-:S13]  /*10c0*/  ISETP.GE.U32.AND P0, PT, R3, R2, PT ;  /* 0x000000020300720c */ /* 0x000fda0003f06070 */
[----:B012---:R-:W0:Y:S01]  /*10d0*/  @!P0 LDC.64 R4, c[0x0][0x3a0] ;  /* 0x0000e800ff048b82 */ /* 0x007e220000000a00 */
[----:B------:R-:W-:Y:S02]  /*10e0*/  @!P0 IMAD.IADD R7, R0, 0x1, R3 ;  /* 0x0000000100078824 */ /* 0x000fe400078e0203 */
[----:B------:R-:W-:Y:S02]  /*10f0*/  @!P0 VIADD R3, R3, 0x80 ;  /* 0x0000008003038836 */ /* 0x000fe40000000000 */
[----:B0-----:R-:W-:-:S05]  /*1100*/  @!P0 IMAD.WIDE.U32 R4, R7, 0x2, R4 ;  /* 0x0000000207048825 */ /* 0x001fca00078e0004 */
[----:B------:R2:W-:Y:S02]  /*1110*/  @!P0 STG.E.U16 desc[UR4][R4.64], R9 ;  /* 0x0000000904008986 */ /* 0x0005e4000c101504 */
.L_x_909:
[----:B------:R-:W-:Y:S05]  /*1120*/  BSYNC.RECONVERGENT B0 ;  /* 0x0000000000007941 */ /* 0x000fea0003800200 */
.L_x_903:
[----:B------:R-:W-:Y:S05]  /*1130*/  WARPSYNC.ALL ;  /* 0x0000000000007948 */ /* 0x000fea0003800000 */
[----:B------:R-:W-:-:S13]  /*1140*/  ISETP.GE.U32.AND P0, PT, R3, R2, PT ;  /* 0x000000020300720c */ /* 0x000fda0003f06070 */
[----:B------:R-:W-:Y:S05]  /*1150*/  @P0 EXIT ;  /* 0x000000000000094d */ /* 0x000fea0003800000 */
[----:B012---:R-:W0:Y:S01]  /*1160*/  LDC.64 R4, c[0x0][0x3a0] ;  /* 0x0000e800ff047b82 */ /* 0x007e220000000a00 */
[----:B------:R-:W-:-:S04]  /*1170*/  IMAD.IADD R3, R0, 0x1, R3 ;  /* 0x0000000100037824 */ /* 0x000fc800078e0203 */
[----:B0-----:R-:W-:-:S05]  /*1180*/  IMAD.WIDE.U32 R2, R3, 0x2, R4 ;  /* 0x0000000203027825 */ /* 0x001fca00078e0004 */
[----:B------:R-:W-:Y:S01]  /*1190*/  STG.E.U16 desc[UR4][R2.64], R10 ;  /* 0x0000000a02007986 */ /* 0x000fe2000c101504 */
[----:B------:R-:W-:Y:S05]  /*11a0*/  EXIT ;  /* 0x000000000000794d */ /* 0x000fea0003800000 */
.L_x_886:
[----:B------:R-:W0:Y:S01]  /*11b0*/  S2R R4, SR_TID.X ;  /* 0x0000000000047919 */ /* 0x000e220000002100 */
[----:B------:R-:W1:Y:S08]  /*11c0*/  LDC.64 R2, c[0x0][0x3b0] ;  /* 0x0000ec00ff027b82 */ /* 0x000e700000000a00 */
[----:B------:R-:W2:Y:S01]  /*11d0*/  LDC.64 R6, c[0x0][0x3a8] ;  /* 0x0000ea00ff067b82 */ /* 0x000ea20000000a00 */
[----:B-1----:R-:W-:-:S04]  /*11e0*/  IMAD.WIDE.U32 R2, R0, 0x2, R2 ;  /* 0x0000000200027825 */ /* 0x002fc800078e0002 */
[----:B0-----:R-:W-:-:S05]  /*11f0*/  IMAD.WIDE.U32 R10, R4, 0x4, R2 ;  /* 0x00000004040a7825 */ /* 0x001fca00078e0002 */
[----:B------:R-:W3:Y:S01]  /*1200*/  LDG.E R9, desc[UR4][R10.64] ;  /* 0x000000040a097981 */ /* 0x000ee2000c1e1900 */
[----:B--2---:R-:W-:-:S03]  /*1210*/  IMAD.WIDE.U32 R2, R0, 0x2, R6 ;  /* 0x0000000200027825 */ /* 0x004fc600078e0006 */
[----:B------:R0:W5:Y:S01]  /*1220*/  LDG.E R12, desc[UR4][R10.64+0x200] ;  /* 0x000200040a0c7981 */ /* 0x000162000c1e1900 */
[----:B------:R-:W-:-:S03]  /*1230*/  IMAD.WIDE.U32 R2, R4, 0x4, R2 ;  /* 0x0000000404027825 */ /* 0x000fc600078e0002 */
[----:B------:R0:W5:Y:S04]  /*1240*/  LDG.E R14, desc[UR4][R10.64+0x400] ;  /* 0x000400040a0e7981 */ /* 0x000168000c1e1900 */
[----:B------:R0:W5:Y:S04]  /*1250*/  LDG.E R17, desc[UR4][R10.64+0x600] ;  /* 0x000600040a117981 */ /* 0x000168000c1e1900 */
[----:B------:R0:W5:Y:S04]  /*1260*/  LDG.E R8, desc[UR4][R2.64+0x200] ;  /* 0x0002000402087981 */ /* 0x000168000c1e1900 */
[----:B------:R0:W5:Y:S04]  /*1270*/  LDG.E R7, desc[UR4][R2.64+0x400] ;  /* 0x0004000402077981 */ /* 0x000168000c1e1900 */
[----:B------:R0:W5:Y:S04]  /*1280*/  LDG.E R5, desc[UR4][R2.64+0x600] ;  /* 0x0006000402057981 */ /* 0x000168000c1e1900 */
[----:B------:R0:W5:Y:S01]  /*1290*/  LDG.E R13, desc[UR4][R2.64] ;  /* 0x00000004020d7981 */ /* 0x000162000c1e1900 */
[----:B------:R-:W-:Y:S01]  /*12a0*/  BSSY.RECONVERGENT B0, `(.L_x_910) ;  /* 0x000000c000007945 */ /* 0x000fe20003800200 */
[----:B---3--:R-:W-:-:S04]  /*12b0*/  SHF.L.U32 R15, R9, 0x10, RZ ;  /* 0x00000010090f7819 */ /* 0x008fc800000006ff */
[----:B------:R-:W-:-:S13]  /*12c0*/  FSETP.GTU.FTZ.AND P0, PT, R15, -3, PT ;  /* 0xc04000000f00780b */ /* 0x000fda0003f1c000 */
[----:B------:R-:W-:Y:S01]  /*12d0*/  @!P0 PRMT R6, RZ, 0x7610, R6 ;  /* 0x00007610ff068816 */ /* 0x000fe20000000006 */
[----:B0-----:R-:W-:Y:S06]  /*12e0*/  @!P0 BRA `(.L_x_911) ;  /* 0x00000000001c8947 */ /* 0x001fec0003800000 */
[----:B------:R-:W-:Y:S01]  /*12f0*/  FSETP.GEU.FTZ.AND P0, PT, R15, 3, PT ;  /* 0x404000000f00780b */ /* 0x000fe20003f1e000 */
[----:B-----5:R-:W-:-:S12]  /*1300*/  IMAD.U32 R2, R13, 0x10000, RZ ;  /* 0x000100000d027824 */ /* 0x020fd800078e00ff */
[----:B------:R-:W-:-:S04]  /*1310*/  @!P0 IMAD.MOV.U32 R6, RZ, RZ, 0x3eaaaaab ;  /* 0x3eaaaaabff068424 */ /* 0x000fc800078e00ff */
[----:B------:R-:W-:-:S04]  /*1320*/  @!P0 FFMA.FTZ R15, R15, R6, 0.5 ;  /* 0x3f0000000f0f8423 */ /* 0x000fc80000010006 */
[----:B------:R-:W-:-:S05]  /*1330*/  @!P0 FMUL.FTZ R6, R15, R2 ;  /* 0x000000020f068220 */ /* 0x000fca0000410000 */
[----:B------:R-:W-:Y:S02]  /*1340*/  @!P0 F2FP.BF16.F32.PACK_AB R6, RZ, R6 ;  /* 0x00000006ff06823e */ /* 0x000fe400000010ff */
[----:B------:R-:W-:-:S07]  /*1350*/  @P0 F2FP.BF16.F32.PACK_AB R6, RZ, R2 ;  /* 0x00000002ff06023e */ /* 0x000fce00000010ff */
.L_x_911:
[----:B------:R-:W-:Y:S05]  /*1360*/  BSYNC.RECONVERGENT B0 ;  /* 0x0000000000007941 */ /* 0x000fea0003800200 */
.L_x_910:
[----:B------:R-:W-:Y:S01]  /*1370*/  PRMT R10, R9, 0x7632, R10 ;  /* 0x00007632090a7816 */ /* 0x000fe2000000000a */
[C---:B-----5:R-:W-:Y:S01]  /*1380*/  IMAD.U32 R9, R17.reuse, 0x10000, RZ ;  /* 0x0001000011097824 */ /* 0x060fe200078e00ff */
[----:B------:R-:W-:Y:S01]  /*1390*/  PRMT R18, R17, 0x7632, R18 ;  /* 0x0000763211127816 */ /* 0x000fe20000000012 */
[----:B------:R-:W0:Y:S01]  /*13a0*/  LDC.64 R2, c[0x0][0x3a0] ;  /* 0x0000e800ff027b82 */ /* 0x000e220000000a00 */
[C---:B------:R-:W-:Y:S01]  /*13b0*/  IMAD.U32 R16, R12.reuse, 0x10000, RZ ;  /* 0x000100000c107824 */ /* 0x040fe200078e00ff */
[----:B------:R-:W-:Y:S01]  /*13c0*/  PRMT R12, R12, 0x7632, R12 ;  /* 0x000076320c0c7816 */ /* 0x000fe2000000000c */
[----:B------:R-:W-:Y:S01]  /*13d0*/  IMAD.U32 R17, R10, 0x10000, RZ ;  /* 0x000100000a117824 */ /* 0x000fe200078e00ff */
[C---:B------:R-:W-:Y:S01]  /*13e0*/  PRMT R11, R14.reuse, 0x7632, R11 ;  /* 0x000076320e0b7816 */ /* 0x040fe2000000000b */
[----:B------:R-:W-:Y:S01]  /*13f0*/  IMAD.U32 R15, R14, 0x10000, RZ ;  /* 0x000100000e0f7824 */ /* 0x000fe200078e00ff */
[----:B------:R-:W-:Y:S01]  /*1400*/  SHF.L.U32 R10, R18, 0x10, RZ ;  /* 0x00000010120a7819 */ /* 0x000fe200000006ff */
[----:B------:R-:W-:Y:S01]  /*1410*/  IMAD.U32 R14, R12, 0x10000, RZ ;  /* 0x000100000c0e7824 */ /* 0x000fe200078e00ff */
[----:B------:R-:W-:Y:S01]  /*1420*/  FSETP.GTU.FTZ.AND P6, PT, R17, -3, PT ;  /* 0xc04000001100780b */ /* 0x000fe20003fdc000 */
[----:B------:R-:W-:Y:S01]  /*1430*/  IMAD.U32 R12, R11, 0x10000, RZ ;  /* 0x000100000b0c7824 */ /* 0x000fe200078e00ff */
[----:B------:R-:W-:Y:S01]  /*1440*/  BSSY.RECONVERGENT B0, `(.L_x_912) ;  /* 0x0000011000007945 */ /* 0x000fe20003800200 */
[----:B------:R-:W-:-:S02]  /*1450*/  FSETP.GTU.FTZ.AND P0, PT, R16, -3, PT ;  /* 0xc04000001000780b */ /* 0x000fc40003f1c000 */
[----:B------:R-:W-:Y:S02]  /*1460*/  FSETP.GTU.FTZ.AND P1, PT, R15, -3, PT ;  /* 0xc04000000f00780b */ /* 0x000fe40003f3c000 */
[----:B------:R-:W-:Y:S02]  /*1470*/  FSETP.GTU.FTZ.AND P2, PT, R9, -3, PT ;  /* 0xc04000000900780b */ /* 0x000fe40003f5c000 */
[----:B------:R-:W-:Y:S02]  /*1480*/  FSETP.GTU.FTZ.AND P3, PT, R14, -3, PT ;  /* 0xc04000000e00780b */ /* 0x000fe40003f7c000 */
[----:B------:R-:W-:Y:S02]  /*1490*/  FSETP.GTU.FTZ.AND P4, PT, R12, -3, PT ;  /* 0xc04000000c00780b */ /* 0x000fe40003f9c000 */
[----:B------:R-:W-:Y:S02]  /*14a0*/  FSETP.GTU.FTZ.AND P5, PT, R10, -3, PT ;  /* 0xc04000000a00780b */ /* 0x000fe40003fbc000 */
[----:B------:R-:W-:Y:S01]  /*14b0*/  @!P6 PRMT R11, RZ, 0x7610, R11 ;  /* 0x00007610ff0be816 */ /* 0x000fe2000000000b */
[----:B------:R-:W-:Y:S10]  /*14c0*/  @!P6 BRA `(.L_x_913) ;  /* 0x000000000020e947 */ /* 0x000ff40003800000 */
[----:B------:R-:W-:Y:S02]  /*14d0*/  FSETP.GEU.FTZ.AND P6, PT, R17, 3, PT ;  /* 0x404000001100780b */ /* 0x000fe40003fde000 */
[----:B------:R-:W-:-:S05]  /*14e0*/  PRMT R13, R13, 0x7632, R13 ;  /* 0x000076320d0d7816 */ /* 0x000fca000000000d */
[----:B------:R-:W-:-:S06]  /*14f0*/  IMAD.U32 R18, R13, 0x10000, RZ ;  /* 0x000100000d127824 */ /* 0x000fcc00078e00ff */
[----:B------:R-:W-:Y:S01]  /*1500*/  @!P6 IMAD.MOV.U32 R20, RZ, RZ, 0x3eaaaaab ;  /* 0x3eaaaaabff14e424 */ /* 0x000fe200078e00ff */
[----:B------:R-:W-:-:S03]  /*1510*/  @P6 F2FP.BF16.F32.PACK_AB R11, RZ, R18 ;  /* 0x00000012ff0b623e */ /* 0x000fc600000010ff */
[----:B------:R-:W-:-:S04]  /*1520*/  @!P6 FFMA.FTZ R17, R17, R20, 0.5 ;  /* 0x3f0000001111e423 */ /* 0x000fc80000010014 */
[----:B------:R-:W-:-:S05]  /*1530*/  @!P6 FMUL.FTZ R17, R17, R18 ;  /* 0x000000121111e220 */ /* 0x000fca0000410000 */
[----:B------:R-:W-:-:S07]  /*1540*/  @!P6 F2FP.BF16.F32.PACK_AB R11, RZ, R17 ;  /* 0x00000011ff0be23e */ /* 0x000fce00000010ff */
.L_x_913:
[----:B------:R-:W-:Y:S05]  /*1550*/  BSYNC.RECONVERGENT B0 ;  /* 0x0000000000007941 */ /* 0x000fea0003800200 */
.L_x_912:
[----:B------:R-:W-:Y:S01]  /*1560*/  BSSY.RECONVERGENT B0, `(.L_x_914) ;  /* 0x000000a000007945 */ /* 0x000fe20003800200 */
[----:B------:R-:W-:-:S03]  /*1570*/  @!P0 PRMT R13, RZ, 0x7610, R13 ;  /* 0x00007610ff0d8816 */ /* 0x000fc6000000000d */
[----:B------:R-:W-:Y:S05]  /*1580*/  @!P0 BRA `(.L_x_915) ;  /* 0x00000000001c8947 */ /* 0x000fea0003800000 */
[----:B------:R-:W-:Y:S01]  /*1590*/  FSETP.GEU.FTZ.AND P0, PT, R16, 3, PT ;  /* 0x404000001000780b */ /* 0x000fe20003f1e000 */
[----:B------:R-:W-:-:S12]  /*15a0*/  IMAD.U32 R13, R8, 0x10000, RZ ;  /* 0x00010000080d7824 */ /* 0x000fd800078e00ff */
[----:B------:R-:W-:-:S04]  /*15b0*/  @!P0 IMAD.MOV.U32 R17, RZ, RZ, 0x3eaaaaab ;  /* 0x3eaaaaabff118424 */ /* 0x000fc800078e00ff */
[----:B------:R-:W-:-:S04]  /*15c0*/  @!P0 FFMA.FTZ R16, R16, R17, 0.5 ;  /* 0x3f00000010108423 */ /* 0x000fc80000010011 */
[-C--:B------:R-:W-:Y:S01]  /*15d0*/  @!P0 FMUL.FTZ R16, R16, R13.reuse ;  /* 0x0000000d10108220 */ /* 0x080fe20000410000 */
[----:B------:R-:W-:-:S04]  /*15e0*/  @P0 F2FP.BF16.F32.PACK_AB R13, RZ, R13 ;  /* 0x0000000dff0d023e */ /* 0x000fc800000010ff */
[----:B------:R-:W-:-:S07]  /*15f0*/  @!P0 F2FP.BF16.F32.PACK_AB R13, RZ, R16 ;  /* 0x00000010ff0d823e */ /* 0x000fce00000010ff */
.L_x_915:
[----:B------:R-:W-:Y:S05]  /*1600*/  BSYNC.RECONVERGENT B0 ;  /* 0x0000000000007941 */ /* 0x000fea0003800200 */
.L_x_914:
[----:B------:R-:W-:Y:S01]  /*1610*/  BSSY.RECONVERGENT B0, `(.L_x_916) ;  /* 0x000000b000007945 */ /* 0x000fe20003800200 */
[----:B------:R-:W-:Y:S02]  /*1620*/  PRMT R16, R8, 0x7632, R16 ;  /* 0x0000763208107816 */ /* 0x000fe40000000010 */
        /* <DEDUP_REMOVED lines=8> */
[----:B------:R-:W-:-:S07]  /*16b0*/  @!P0 F2FP.BF16.F32.PACK_AB R8, RZ, R14 ;  /* 0x0000000eff08823e */ /* 0x000fce00000010ff */
.L_x_917:
[----:B------:R-:W-:Y:S05]  /*16c0*/  BSYNC.RECONVERGENT B0 ;  /* 0x0000000000007941 */ /* 0x000fea0003800200 */
.L_x_916:
[----:B------:R-:W-:Y:S01]  /*16d0*/  BSSY.RECONVERGENT B0, `(.L_x_918) ;  /* 0x000000a000007945 */ /* 0x000fe20003800200 */
[----:B------:R-:W-:-:S03]  /*16e0*/  @!P1 PRMT R14, RZ, 0x7610, R14 ;  /* 0x00007610ff0e9816 */ /* 0x000fc6000000000e */
[----:B------:R-:W-:Y:S05]  /*16f0*/  @!P1 BRA `(.L_x_919) ;  /* 0x00000000001c9947 */ /* 0x000fea0003800000 */
[----:B------:R-:W-:Y:S02]  /*1700*/  FSETP.GEU.FTZ.AND P0, PT, R15, 3, PT ;  /* 0x404000000f00780b */ /* 0x000fe40003f1e000 */
[----:B------:R-:W-:-:S11]  /*1710*/  SHF.L.U32 R14, R7, 0x10, RZ ;  /* 0x00000010070e7819 */ /* 0x000fd600000006ff */
[----:B------:R-:W-:-:S04]  /*1720*/  @!P0 IMAD.MOV.U32 R16, RZ, RZ, 0x3eaaaaab ;  /* 0x3eaaaaabff108424 */ /* 0x000fc800078e00ff */
[----:B------:R-:W-:-:S04]  /*1730*/  @!P0 FFMA.FTZ R15, R15, R16, 0.5 ;  /* 0x3f0000000f0f8423 */ /* 0x000fc80000010010 */
[-C--:B------:R-:W-:Y:S01]  /*1740*/  @!P0 FMUL.FTZ R15, R15, R14.reuse ;  /* 0x0000000e0f0f8220 */ /* 0x080fe20000410000 */
[----:B------:R-:W-:-:S04]  /*1750*/  @P0 F2FP.BF16.F32.PACK_AB R14, RZ, R14 ;  /* 0x0000000eff0e023e */ /* 0x000fc800000010ff */
[----:B------:R-:W-:-:S07]  /*1760*/  @!P0 F2FP.BF16.F32.PACK_AB R14, RZ, R15 ;  /* 0x0000000fff0e823e */ /* 0x000fce00000010ff */
.L_x_919:
[----:B------:R-:W-:Y:S05]  /*1770*/  BSYNC.RECONVERGENT B0 ;  /* 0x0000000000007941 */ /* 0x000fea0003800200 */
.L_x_918:
[----:B------:R-:W-:Y:S01]  /*1780*/  BSSY.RECONVERGENT B0, `(.L_x_920) ;  /* 0x000000c000007945 */ /* 0x000fe20003800200 */
[----:B0-----:R-:W-:Y:S01]  /*1790*/  IMAD.WIDE.U32 R2, R0, 0x2, R2 ;  /* 0x0000000200027825 */ /* 0x001fe200078e0002 */
[----:B------:R-:W-:Y:S02]  /*17a0*/  PRMT R0, R7, 0x7632, R0 ;  /* 0x0000763207007816 */ /* 0x000fe40000000000 */
[----:B------:R-:W-:Y:S01]  /*17b0*/  @!P4 PRMT R7, RZ, 0x7610, R7 ;  /* 0x00007610ff07c816 */ /* 0x000fe20000000007 */
[----:B------:R-:W-:Y:S06]  /*17c0*/  @!P4 BRA `(.L_x_921) ;  /* 0x00000000001cc947 */ /* 0x000fec0003800000 */
[----:B------:R-:W-:Y:S01]  /*17d0*/  FSETP.GEU.FTZ.AND P0, PT, R12, 3, PT ;  /* 0x404000000c00780b */ /* 0x000fe20003f1e000 */
[----:B------:R-:W-:-:S12]  /*17e0*/  IMAD.U32 R7, R0, 0x10000, RZ ;  /* 0x0001000000077824 */ /* 0x000fd800078e00ff */
[----:B------:R-:W-:-:S04]  /*17f0*/  @!P0 IMAD.MOV.U32 R15, RZ, RZ, 0x3eaaaaab ;  /* 0x3eaaaaabff0f8424 */ /* 0x000fc800078e00ff */
[----:B------:R-:W-:-:S04]  /*1800*/  @!P0 FFMA.FTZ R12, R12, R15, 0.5 ;  /* 0x3f0000000c0c8423 */ /* 0x000fc8000001000f */
[-C--:B------:R-:W-:Y:S01]  /*1810*/  @!P0 FMUL.FTZ R12, R12, R7.reuse ;  /* 0x000000070c0c8220 */ /* 0x080fe20000410000 */
[----:B------:R-:W-:-:S04]  /*1820*/  @P0 F2FP.BF16.F32.PACK_AB R7, RZ, R7 ;  /* 0x00000007ff07023e */ /* 0x000fc800000010ff */
[----:B------:R-:W-:-:S07]  /*1830*/  @!P0 F2FP.BF16.F32.PACK_AB R7, RZ, R12 ;  /* 0x0000000cff07823e */ /* 0x000fce00000010ff */
.L_x_921:
[----:B------:R-:W-:Y:S05]  /*1840*/  BSYNC.RECONVERGENT B0 ;  /* 0x0000000000007941 */ /* 0x000fea0003800200 */
.L_x_920:
[----:B------:R-:W-:Y:S01]  /*1850*/  BSSY.RECONVERGENT B0, `(.L_x_922) ;  /* 0x000000b000007945 */ /* 0x000fe20003800200 */
[----:B------:R-:W-:Y:S01]  /*1860*/  IMAD.WIDE.U32 R2, R4, 0x4, R2 ;  /* 0x0000000404027825 */ /* 0x000fe200078e0002 */
[----:B------:R-:W-:Y:S02]  /*1870*/  @!P2 PRMT R0, RZ, 0x7610, R0 ;  /* 0x00007610ff00a816 */ /* 0x000fe40000000000 */
        /* <DEDUP_REMOVED lines=8> */
.L_x_923:
[----:B------:R-:W-:Y:S05]  /*1900*/  BSYNC.RECONVERGENT B0 ;  /* 0x0000000000007941 */ /* 0x000fea0003800200 */
.L_x_922:
        /* <DEDUP_REMOVED lines=11> */
.L_x_925:
[----:B------:R-:W-:Y:S05]  /*19c0*/  BSYNC.RECONVERGENT B0 ;  /* 0x0000000000007941 */ /* 0x000fea0003800200 */
.L_x_924:
[----:B------:R-:W-:Y:S02]  /*19d0*/  PRMT R6, R6, 0x5410, R11 ;  /* 0x0000541006067816 */ /* 0x000fe4000000000b */
[----:B------:R-:W-:Y:S02]  /*19e0*/  PRMT R13, R13, 0x5410, R8 ;  /* 0x000054100d0d7816 */ /* 0x000fe40000000008 */
[----:B------:R-:W-:Y:S01]  /*19f0*/  PRMT R14, R14, 0x5410, R7 ;  /* 0x000054100e0e7816 */ /* 0x000fe20000000007 */
[----:B------:R-:W-:Y:S01]  /*1a00*/  STG.E desc[UR4][R2.64], R6 ;  /* 0x0000000602007986 */ /* 0x000fe2000c101904 */
[----:B------:R-:W-:-:S03]  /*1a10*/  PRMT R0, R0, 0x5410, R4 ;  /* 0x0000541000007816 */ /* 0x000fc60000000004 */
[----:B------:R-:W-:Y:S04]  /*1a20*/  STG.E desc[UR4][R2.64+0x200], R13 ;  /* 0x0002000d02007986 */ /* 0x000fe8000c101904 */
[----:B------:R-:W-:Y:S04]  /*1a30*/  STG.E desc[UR4][R2.64+0x400], R14 ;  /* 0x0004000e02007986 */ /* 0x000fe8000c101904 */
[----:B------:R-:W-:Y:S01]  /*1a40*/  STG.E desc[UR4][R2.64+0x600], R0 ;  /* 0x0006000002007986 */ /* 0x000fe2000c101904 */
[----:B------:R-:W-:Y:S05]  /*1a50*/  EXIT ;  /* 0x000000000000794d */ /* 0x000fea0003800000 */
.L_x_926:
        /* <DEDUP_REMOVED lines=10> */
.L_x_6640:


//--------------------- .text._ZN2at6native29vectorized_elementwise_kernelILi4EZZZNS0_66_GLOBAL__N__a0cfb035_28_ActivationHardswishKernel_cu_9e10b42f_293225hardswish_backward_kernelERNS_14TensorIteratorEENKUlvE_clEvENKUlvE2_clEvEUlN3c108BFloat16ES8_E_St5arrayIPcLm3EEEEviT0_T1_ --------------------------
	.section	.text._ZN2at6native29vectorized_elementwise_kernelILi4EZZZNS0_66_GLOBAL__N__a0cfb035_28_ActivationHardswishKernel_cu_9e10b42f_293225hardswish_backward_kernelERNS_14TensorIteratorEENKUlvE_clEvENKUlvE2_clEvEUlN3c108BFloat16ES8_E_St5arrayIPcLm3EEEEviT0_T1_,"ax",@progbits
	.align	128
        .global         _ZN2at6native29vectorized_elementwise_kernelILi4EZZZNS0_66_GLOBAL__N__a0cfb035_28_ActivationHardswishKernel_cu_9e10b42f_293225hardswish_backward_kernelERNS_14TensorIteratorEENKUlvE_clEvENKUlvE2_clEvEUlN3c108BFloat16ES8_E_St5arrayIPcLm3EEEEviT0_T1_
        .type           _ZN2at6native29vectorized_elementwise_kernelILi4EZZZNS0_66_GLOBAL__N__a0cfb035_28_ActivationHardswishKernel_cu_9e10b42f_293225hardswish_backward_kernelERNS_14TensorIteratorEENKUlvE_clEvENKUlvE2_clEvEUlN3c108BFloat16ES8_E_St5arrayIPcLm3EEEEviT0_T1_,@function
        .size           _ZN2at6native29vectorized_elementwise_kernelILi4EZZZNS0_66_GLOBAL__N__a0cfb035_28_ActivationHardswishKernel_cu_9e10b42f_293225hardswish_backward_kernelERNS_14TensorIteratorEENKUlvE_clEvENKUlvE2_clEvEUlN3c108BFloat16ES8_E_St5arrayIPcLm3EEEEviT0_T1_,(.L_x_6641 - _ZN2at6native29vectorized_elementwise_kernelILi4EZZZNS0_66_GLOBAL__N__a0cfb035_28_ActivationHardswishKernel_cu_9e10b42f_293225hardswish_backward_kernelERNS_14TensorIteratorEENKUlvE_clEvENKUlvE2_clEvEUlN3c108BFloat16ES8_E_St5arrayIPcLm3EEEEviT0_T1_)
        .other          _ZN2at6native29vectorized_elementwise_kernelILi4EZZZNS0_66_GLOBAL__N__a0cfb035_28_ActivationHardswishKernel_cu_9e10b42f_293225hardswish_backward_kernelERNS_14TensorIteratorEENKUlvE_clEvENKUlvE2_clEvEUlN3c108BFloat16ES8_E_St5arrayIPcLm3EEEEviT0_T1_,@"STO_CUDA_ENTRY STV_DEFAULT"
_ZN2at6native29vectorized_elementwise_kernelILi4EZZZNS0_66_GLOBAL__N__a0cfb035_28_ActivationHardswishKernel_cu_9e10b42f_293225hardswish_backward_kernelERNS_14TensorIteratorEENKUlvE_clEvENKUlvE2_clEvEUlN3c108BFloat16ES8_E_St5arrayIPcLm3EEEEviT0_T1_:
.text._ZN2at6native29vectorized_elementwise_kernelILi4EZZZNS0_66_GLOBAL__N__a0cfb035_28_ActivationHardswishKernel_cu_9e10b42f_293225hardswish_backward_kernelERNS_14TensorIteratorEENKUlvE_clEvENKUlvE2_clEvEUlN3c108BFloat16ES8_E_St5arrayIPcLm3EEEEviT0_T1_:
        /* <DEDUP_REMOVED lines=111> */
.L_x_929:
[----:B------:R-:W-:Y:S05]  /*06f0*/  BSYNC.RECONVERGENT B0 ;  /* 0x0000000000007941 */ /* 0x000fea0003800200 */
.L_x_928:
        /* <DEDUP_REMOVED lines=22> */
.L_x_931:
[----:B------:R-:W-:Y:S05]  /*0860*/  BSYNC.RECONVERGENT B0 ;  /* 0x0000000000007941 */ /* 0x000fea0003800200 */
.L_x_930:
        /* <DEDUP_REMOVED lines=21> */
.L_x_933:
[----:B------:R-:W-:Y:S05]  /*09c0*/  BSYNC.RECONVERGENT B0 ;  /* 0x0000000000007941 */ /* 0x000fea0003800200 */
.L_x_932:
        /* <DEDUP_REMOVED lines=13> */
.L_x_935:
[----:B------:R-:W-:Y:S05]  /*0aa0*/  BSYNC.RECONVERGENT B0 ;  /* 0x0000000000007941 */ /* 0x000fea0003800200 */
.L_x_934:
        /* <DEDUP_REMOVED lines=13> */
.L_x_937:
[----:B------:R-:W-:Y:S05]  /*0b80*/  BSYNC.RECONVERGENT B0 ;  /* 0x0000000000007941 */ /* 0x000fea0003800200 */
.L_x_936:
        /* <DEDUP_REMOVED lines=13> */
.L_x_939:
[----:B------:R-:W-:Y:S05]  /*0c60*/  BSYNC.RECONVERGENT B0 ;  /* 0x0000000000007941 */ /* 0x000fea0003800200 */
.L_x_938:
        /* <DEDUP_REMOVED lines=13> */
.L_x_941:
[----:B------:R-:W-:Y:S05]  /*0d40*/  BSYNC.RECONVERGENT B0 ;  /* 0x0000000000007941 */ /* 0x000fea0003800200 */
.L_x_940:
        /* <DEDUP_REMOVED lines=13> */
.L_x_943:
[----:B------:R-:W-:Y:S05]  /*0e20*/  BSYNC.RECONVERGENT B0 ;  /* 0x0000000000007941 */ /* 0x000fea0003800200 */
.L_x_942:
        /* <DEDUP_REMOVED lines=18> */
.L_x_946:
[----:B------:R-:W-:-:S13]  /*0f50*/  ISETP.GE.U32.AND P0, PT, R3, R2, PT ;  /* 0x000000020300720c */ /* 0x000fda0003f06070 */
[----:B------:R-:W-:Y:S05]  /*0f60*/  @P0 BRA `(.L_x_948) ;  /* 0x0000000000300947 */ /* 0x000fea0003800000 */
[----:B0-----:R-:W0:Y:S01]  /*0f70*/  LDC.64 R4, c[0x0][0x3a0] ;  /* 0x0000e800ff047b82 */ /* 0x001e220000000a00 */
[----:B------:R-:W-:Y:S01]  /*0f80*/  IADD3 R11, PT, PT, R0, R3, RZ ;  /* 0x00000003000b7210 */ /* 0x000fe20007ffe0ff */
[----:B------:R-:W-:-:S04]  /*0f90*/  VIADD R3, R3, 0x80 ;  /* 0x0000008003037836 */ /* 0x000fc80000000000 */
[----:B0-----:R-:W-:-:S05]  /*0fa0*/  IMAD.WIDE.U32 R4, R11, 0x2, R4 ;  /* 0x000000020b047825 */ /* 0x001fca00078e0004 */
[----:B------:R1:W-:Y:S02]  /*0fb0*/  STG.E.U16 desc[UR4][R4.64], R6 ;  /* 0x0000000604007986 */ /* 0x0003e4000c101504 */
.L_x_947:
[----:B------:R-:W-:-:S13]  /*0fc0*/  ISETP.GE.U32.AND P0, PT, R3, R2, PT ;  /* 0x000000020300720c */ /* 0x000fda0003f06070 */
[----:B------:R-:W-:Y:S05]  /*0fd0*/  @P0 BRA `(.L_x_949) ;  /* 0x0000000000340947 */ /* 0x000fea0003800000 */
[----:B01----:R-:W0:Y:S01]  /*0fe0*/  LDC.64 R4, c[0x0][0x3a0] ;  /* 0x0000e800ff047b82 */ /* 0x003e220000000a00 */
[----:B------:R-:W-:Y:S02]  /*0ff0*/  IMAD.IADD R11, R0, 0x1, R3 ;  /* 0x00000001000b7824 */ /* 0x000fe400078e0203 */
[----:B------:R-:W-:Y:S02]  /*1000*/  VIADD R3, R3, 0x80 ;  /* 0x0000008003037836 */ /* 0x000fe40000000000 */
[----:B0-----:R-:W-:-:S05]  /*1010*/  IMAD.WIDE.U32 R4, R11, 0x2, R4 ;  /* 0x000000020b047825 */ /* 0x001fca00078e0004 */
[----:B------:R1:W-:Y:S02]  /*1020*/  STG.E.U16 desc[UR4][R4.64], R7 ;  /* 0x0000000704007986 */ /* 0x0003e4000c101504 */
.L_x_948:
        /* <DEDUP_REMOVED lines=8> */
.L_x_949:
[----:B------:R-:W-:Y:S05]  /*10b0*/  BSYNC.RELIABLE B1 ;  /* 0x0000000000017941 */ /* 0x000fea0003800100 */
.L_x_945:
[----:B------:R-:W-:-:S13]  /*10c0*/  ISETP.GE.U32.AND P0, PT, R3, R2, PT ;  /* 0x000000020300720c */ /* 0x000fda0003f06070 */
[----:B012---:R-:W0:Y:S01]  /*10d0*/  @!P0 LDC.64 R4, c[0x0][0x3a0] ;  /* 0x0000e800ff048b82 */ /* 0x007e220000000a00 */
[----:B------:R-:W-:Y:S02]  /*10e0*/  @!P0 IMAD.IADD R7, R0, 0x1, R3 ;  /* 0x0000000100078824 */ /* 0x000fe400078e0203 */
[----:B------:R-:W-:Y:S02]  /*10f0*/  @!P0 VIADD R3, R3, 0x80 ;  /* 0x0000008003038836 */ /* 0x000fe40000000000 */
[----:B0-----:R-:W-:-:S05]  /*1100*/  @!P0 IMAD.WIDE.U32 R4, R7, 0x2, R4 ;  /* 0x0000000207048825 */ /* 0x001fca00078e0004 */
[----:B------:R2:W-:Y:S02]  /*1110*/  @!P0 STG.E.U16 desc[UR4][R4.64], R9 ;  /* 0x0000000904008986 */ /* 0x0005e4000c101504 */
.L_x_950:
[----:B------:R-:W-:Y:S05]  /*1120*/  BSYNC.RECONVERGENT B0 ;  /* 0x0000000000007941 */ /* 0x000fea0003800200 */
.L_x_944:
        /* <DEDUP_REMOVED lines=8> */
.L_x_927:
[----:B------:R-:W0:Y:S01]  /*11b0*/  S2R R8, SR_TID.X ;  /* 0x0000000000087919 */ /* 0x000e220000002100 */
[----:B------:R-:W1:Y:S08]  /*11c0*/  LDC.64 R2, c[0x0][0x3b0] ;  /* 0x0000ec00ff027b82 */ /* 0x000e700000000a00 */
[----:B------:R-:W2:Y:S01]  /*11d0*/  LDC.64 R6, c[0x0][0x3a8] ;  /* 0x0000ea00ff067b82 */ /* 0x000ea20000000a00 */
[----:B-1----:R-:W-:-:S04]  /*11e0*/  IMAD.WIDE.U32 R2, R0, 0x2, R2 ;  /* 0x0000000200027825 */ /* 0x002fc800078e0002 */
[----:B0-----:R-:W-:-:S05]  /*11f0*/  IMAD.WIDE.U32 R14, R8, 0x8, R2 ;  /* 0x00000008080e7825 */ /* 0x001fca00078e0002 */
[----:B------:R-:W3:Y:S01]  /*1200*/  LDG.E.64 R4, desc[UR4][R14.64] ;  /* 0x000000040e047981 */ /* 0x000ee2000c1e1b00 */
[----:B--2---:R-:W-:-:S03]  /*1210*/  IMAD.WIDE.U32 R2, R0, 0x2, R6 ;  /* 0x0000000200027825 */ /* 0x004fc600078e0006 */
[----:B------:R0:W5:Y:S01]  /*1220*/  LDG.E.64 R10, desc[UR4][R14.64+0x400] ;  /* 0x000400040e0a7981 */ /* 0x000162000c1e1b00 */
[----:B------:R-:W-:-:S05]  /*1230*/  IMAD.WIDE.U32 R12, R8, 0x8, R2 ;  /* 0x00000008080c7825 */ /* 0x000fca00078e0002 */
[----:B------:R0:W5:Y:S04]  /*1240*/  LDG.E.64 R2, desc[UR4][R12.64+0x400] ;  /* 0x000400040c027981 */ /* 0x000168000c1e1b00 */
[----:B------:R0:W5:Y:S01]  /*1250*/  LDG.E.64 R6, desc[UR4][R12.64] ;  /* 0x000000040c067981 */ /* 0x000162000c1e1b00 */
        /* <DEDUP_REMOVED lines=12> */
.L_x_952:
[----:B------:R-:W-:Y:S05]  /*1320*/  BSYNC.RECONVERGENT B0 ;  /* 0x0000000000007941 */ /* 0x000fea0003800200 */
.L_x_951:
[----:B-----5:R-:W-:Y:S01]  /*1330*/  PRMT R6, R4, 0x7632, R6 ;  /* 0x0000763204067816 */ /* 0x020fe20000000006 */
[C---:B------:R-:W-:Y:S01]  /*1340*/  IMAD.U32 R16, R5.reuse, 0x10000, RZ ;  /* 0x0001000005107824 */ /* 0x040fe200078e00ff */
[----:B------:R-:W-:Y:S01]  /*1350*/  PRMT R15, R5, 0x7632, R15 ;  /* 0x00007632050f7816 */ /* 0x000fe2000000000f */
[----:B------:R-:W-:Y:S01]  /*1360*/  IMAD.U32 R12, R10, 0x10000, RZ ;  /* 0x000100000a0c7824 */ /* 0x000fe200078e00ff */
[----:B------:R-:W0:Y:S01]  /*1370*/  LDC.64 R4, c[0x0][0x3a0] ;  /* 0x0000e800ff047b82 */ /* 0x000e220000000a00 */
[----:B------:R-:W-:Y:S01]  /*1380*/  IMAD.U32 R17, R6, 0x10000, RZ ;  /* 0x0001000006117824 */ /* 0x000fe200078e00ff */
[----:B------:R-:W-:Y:S01]  /*1390*/  PRMT R13, R10, 0x7632, R13 ;  /* 0x000076320a0d7816 */ /* 0x000fe2000000000d */
[C---:B------:R-:W-:Y:S01]  /*13a0*/  IMAD.U32 R10, R11.reuse, 0x10000, RZ ;  /* 0x000100000b0a7824 */ /* 0x040fe200078e00ff */
[----:B------:R-:W-:Y:S01]  /*13b0*/  PRMT R11, R11, 0x7632, R11 ;  /* 0x000076320b0b7816 */ /* 0x000fe2000000000b */
[----:B------:R-:W-:Y:S01]  /*13c0*/  IMAD.U32 R15, R15, 0x10000, RZ ;  /* 0x000100000f0f7824 */ /* 0x000fe200078e00ff */
[----:B------:R-:W-:Y:S01]  /*13d0*/  FSETP.GTU.FTZ.AND P6, PT, R17, -3, PT ;  /* 0xc04000001100780b */ /* 0x000fe20003fdc000 */
[----:B------:R-:W-:Y:S01]  /*13e0*/  IMAD.U32 R13, R13, 0x10000, RZ ;  /* 0x000100000d0d7824 */ /* 0x000fe200078e00ff */
[----:B------:R-:W-:Y:S01]  /*13f0*/  SHF.L.U32 R11, R11, 0x10, RZ ;  /* 0x000000100b0b7819 */ /* 0x000fe200000006ff */
[----:B------:R-:W-:Y:S01]  /*1400*/  BSSY.RECONVERGENT B0, `(.L_x_953) ;  /* 0x0000011000007945 */ /* 0x000fe20003800200 */
[----:B------:R-:W-:-:S02]  /*1410*/  PRMT R14, R6, 0x7632, R14 ;  /* 0x00007632060e7816 */ /* 0x000fc4000000000e */
[----:B------:R-:W-:Y:S02]  /*1420*/  FSETP.GTU.FTZ.AND P0, PT, R16, -3, PT ;  /* 0xc04000001000780b */ /* 0x000fe40003f1c000 */
[----:B------:R-:W-:Y:S02]  /*1430*/  FSETP.GTU.FTZ.AND P1, PT, R12, -3, PT ;  /* 0xc04000000c00780b */ /* 0x000fe40003f3c000 */
[----:B------:R-:W-:Y:S02]  /*1440*/  FSETP.GTU.FTZ.AND P2, PT, R10, -3, PT ;  /* 0xc04000000a00780b */ /* 0x000fe40003f5c000 */
[----:B------:R-:W-:Y:S02]  /*1450*/  FSETP.GTU.FTZ.AND P3, PT, R15, -3, PT ;  /* 0xc04000000f00780b */ /* 0x000fe40003f7c000 */
[----:B------:R-:W-:Y:S02]  /*1460*/  FSETP.GTU.FTZ.AND P4, PT, R13, -3, PT ;  /* 0xc04000000d00780b */ /* 0x000fe40003f9c000 */
[----:B------:R-:W-:-:S02]  /*1470*/  FSETP.GTU.FTZ.AND P5, PT, R11, -3, PT ;  /* 0xc04000000b00780b */ /* 0x000fc40003fbc000 */
[----:B------:R-:W-:Y:S01]  /*1480*/  @!P6 PRMT R6, RZ, 0x7610, R6 ;  /* 0x00007610ff06e816 */ /* 0x000fe20000000006 */
[----:B------:R-:W-:Y:S10]  /*1490*/  @!P6 BRA `(.L_x_954) ;  /* 0x00000000001ce947 */ /* 0x000ff40003800000 */
[----:B------:R-:W-:Y:S01]  /*14a0*/  FSETP.GEU.FTZ.AND P6, PT, R17, 3, PT ;  /* 0x404000001100780b */ /* 0x000fe20003fde000 */
[----:B------:R-:W-:-:S12]  /*14b0*/  IMAD.U32 R6, R14, 0x10000, RZ ;  /* 0x000100000e067824 */ /* 0x000fd800078e00ff */
[----:B------:R-:W-:-:S04]  /*14c0*/  @!P6 IMAD.MOV.U32 R18, RZ, RZ, 0x3eaaaaab ;  /* 0x3eaaaaabff12e424 */ /* 0x000fc800078e00ff */
[----:B------:R-:W-:-:S04]  /*14d0*/  @!P6 FFMA.FTZ R17, R17, R18, 0.5 ;  /* 0x3f0000001111e423 */ /* 0x000fc80000010012 */
[----:B------:R-:W-:Y:S01]  /*14e0*/  @!P6 FMUL.FTZ R17, R6, R17 ;  /* 0x000000110611e220 */ /* 0x000fe20000410000 */
[----:B------:R-:W-:-:S04]  /*14f0*/  @P6 F2FP.BF16.F32.PACK_AB R6, RZ, R6 ;  /* 0x00000006ff06623e */ /* 0x000fc800000010ff */
[----:B------:R-:W-:-:S07]  /*1500*/  @!P6 F2FP.BF16.F32.PACK_AB R6, RZ, R17 ;  /* 0x00000011ff06e23e */ /* 0x000fce00000010ff */
.L_x_954:
[----:B------:R-:W-:Y:S05]  /*1510*/  BSYNC.RECONVERGENT B0 ;  /* 0x0000000000007941 */ /* 0x000fea0003800200 */
.L_x_953:
[----:B------:R-:W-:Y:S01]  /*1520*/  BSSY.RECONVERGENT B0, `(.L_x_955) ;  /* 0x000000a000007945 */ /* 0x000fe20003800200 */
[----:B------:R-:W-:-:S03]  /*1530*/  @!P0 PRMT R14, RZ, 0x7610, R14 ;  /* 0x00007610ff0e8816 */ /* 0x000fc6000000000e */
[----:B------:R-:W-:Y:S05]  /*1540*/  @!P0 BRA `(.L_x_956) ;  /* 0x00000000001c8947 */ /* 0x000fea0003800000 */
[----:B------:R-:W-:Y:S01]  /*1550*/  FSETP.GEU.FTZ.AND P0, PT, R16, 3, PT ;  /* 0x404000001000780b */ /* 0x000fe20003f1e000 */
[----:B------:R-:W-:-:S12]  /*1560*/  IMAD.U32 R17, R7, 0x10000, RZ ;  /* 0x0001000007117824 */ /* 0x000fd800078e00ff */
[----:B------:R-:W-:Y:S01]  /*1570*/  @!P0 IMAD.MOV.U32 R19, RZ, RZ, 0x3eaaaaab ;  /* 0x3eaaaaabff138424 */ /* 0x000fe200078e00ff */
[----:B------:R-:W-:-:S03]  /*1580*/  @P0 F2FP.BF16.F32.PACK_AB R14, RZ, R17 ;  /* 0x00000011ff0e023e */ /* 0x000fc600000010ff */
[----:B------:R-:W-:-:S04]  /*1590*/  @!P0 FFMA.FTZ R16, R16, R19, 0.5 ;  /* 0x3f00000010108423 */ /* 0x000fc80000010013 */
[----:B------:R-:W-:-:S05]  /*15a0*/  @!P0 FMUL.FTZ R16, R16, R17 ;  /* 0x0000001110108220 */ /* 0x000fca0000410000 */
[----:B------:R-:W-:-:S07]  /*15b0*/  @!P0 F2FP.BF16.F32.PACK_AB R14, RZ, R16 ;  /* 0x00000010ff0e823e */ /* 0x000fce00000010ff */
.L_x_956:
[----:B------:R-:W-:Y:S05]  /*15c0*/  BSYNC.RECONVERGENT B0 ;  /* 0x0000000000007941 */ /* 0x000fea0003800200 */
.L_x_955:
        /* <DEDUP_REMOVED lines=11> */
.L_x_958:
[----:B------:R-:W-:Y:S05]  /*1680*/  BSYNC.RECONVERGENT B0 ;  /* 0x0000000000007941 */ /* 0x000fea0003800200 */
.L_x_957:
        /* <DEDUP_REMOVED lines=10> */
.L_x_960:
[----:B------:R-:W-:Y:S05]  /*1730*/  BSYNC.RECONVERGENT B0 ;  /* 0x0000000000007941 */ /* 0x000fea0003800200 */
.L_x_959:
        /* <DEDUP_REMOVED lines=12> */
.L_x_962:
[----:B------:R-:W-:Y:S05]  /*1800*/  BSYNC.RECONVERGENT B0 ;  /* 0x0000000000007941 */ /* 0x000fea0003800200 */
.L_x_961:
[----:B------:R-:W-:Y:S01]  /*1810*/  BSSY.RECONVERGENT B0, `(.L_x_963) ;  /* 0x000000b000007945 */ /* 0x000fe20003800200 */
[----:B------:R-:W-:Y:S01]  /*1820*/  IMAD.WIDE.U32 R4, R8, 0x8, R4 ;  /* 0x0000000808047825 */ /* 0x000fe200078e0004 */
[----:B------:R-:W-:Y:S02]  /*1830*/  @!P2 PRMT R2, RZ, 0x7610, R2 ;  /* 0x00007610ff02a816 */ /* 0x000fe40000000002 */
        /* <DEDUP_REMOVED lines=8> */
.L_x_964:
[----:B------:R-:W-:Y:S05]  /*18c0*/  BSYNC.RECONVERGENT B0 ;  /* 0x0000000000007941 */ /* 0x000fea0003800200 */
.L_x_963:
        /* <DEDUP_REMOVED lines=11> */
.L_x_966:
[----:B------:R-:W-:Y:S05]  /*1980*/  BSYNC.RECONVERGENT B0 ;  /* 0x0000000000007941 */ /* 0x000fea0003800200 */
.L_x_965:
[----:B------:R-:W-:Y:S02]  /*1990*/  PRMT R6, R9, 0x5410, R6 ;  /* 0x0000541009067816 */ /* 0x000fe40000000006 */
[----:B------:R-:W-:Y:S02]  /*19a0*/  PRMT R7, R14, 0x5410, R7 ;  /* 0x000054100e077816 */ /* 0x000fe40000000007 */
[----:B------:R-:W-:Y:S02]  /*19b0*/  PRMT R8, R15, 0x5410, R0 ;  /* 0x000054100f087816 */ /* 0x000fe40000000000 */
[----:B------:R-:W-:Y:S01]  /*19c0*/  PRMT R9, R2, 0x5410, R3 ;  /* 0x0000541002097816 */ /* 0x000fe20000000003 */
[----:B------:R-:W-:Y:S04]  /*19d0*/  STG.E.64 desc[UR4][R4.64], R6 ;  /* 0x0000000604007986 */ /* 0x000fe8000c101b04 */
[----:B------:R-:W-:Y:S01]  /*19e0*/  STG.E.64 desc[UR4][R4.64+0x400], R8 ;  /* 0x0004000804007986 */ /* 0x000fe2000c101b04 */
[----:B------:R-:W-:Y:S05]  /*19f0*/  EXIT ;  /* 0x000000000000794d */ /* 0x000fea0003800000 */
.L_x_967:
        /* <DEDUP_REMOVED lines=16> */
.L_x_6641:


//--------------------- .text._ZN2at6native29vectorized_elementwise_kernelILi8EZZZNS0_66_GLOBAL__N__a0cfb035_28_ActivationHardswishKernel_cu_9e10b42f_293225hardswish_backward_kernelERNS_14TensorIteratorEENKUlvE_clEvENKUlvE2_clEvEUlN3c108BFloat16ES8_E_St5arrayIPcLm3EEEEviT0_T1_ --------------------------
	.section	.text._ZN2at6native29vectorized_elementwise_kernelILi8EZZZNS0_66_GLOBAL__N__a0cfb035_28_ActivationHardswishKernel_cu_9e10b42f_293225hardswish_backward_kernelERNS_14TensorIteratorEENKUlvE_clEvENKUlvE2_clEvEUlN3c108BFloat16ES8_E_St5arrayIPcLm3EEEEviT0_T1_,"ax",@progbits
	.align	128
        .global         _ZN2at6native29vectorized_elementwise_kernelILi8EZZZNS0_66_GLOBAL__N__a0cfb035_28_ActivationHardswishKernel_cu_9e10b42f_293225hardswish_backward_kernelERNS_14TensorIteratorEENKUlvE_clEvENKUlvE2_clEvEUlN3c108BFloat16ES8_E_St5arrayIPcLm3EEEEviT0_T1_
        .type           _ZN2at6native29vectorized_elementwise_kernelILi8EZZZNS0_66_GLOBAL__N__a0cfb035_28_ActivationHardswishKernel_cu_9e10b42f_293225hardswish_backward_kernelERNS_14TensorIteratorEENKUlvE_clEvENKUlvE2_clEvEUlN3c108BFloat16ES8_E_St5arrayIPcLm3EEEEviT0_T1_,@function
        .size           _ZN2at6native29vectorized_elementwise_kernelILi8EZZZNS0_66_GLOBAL__N__a0cfb035_28_ActivationHardswishKernel_cu_9e10b42f_293225hardswish_backward_kernelERNS_14TensorIteratorEENKUlvE_clEvENKUlvE2_clEvEUlN3c108BFloat16ES8_E_St5arrayIPcLm3EEEEviT0_T1_,(.L_x_6642 - _ZN2at6native29vectorized_elementwise_kernelILi8EZZZNS0_66_GLOBAL__N__a0cfb035_28_ActivationHardswishKernel_cu_9e10b42f_293225hardswish_backward_kernelERNS_14TensorIteratorEENKUlvE_clEvENKUlvE2_clEvEUlN3c108BFloat16ES8_E_St5arrayIPcLm3EEEEviT0_T1_)
        .other          _ZN2at6native29vectorized_elementwise_kernelILi8EZZZNS0_66_GLOBAL__N__a0cfb035_28_ActivationHardswishKernel_cu_9e10b42f_293225hardswish_backward_kernelERNS_14TensorIteratorEENKUlvE_clEvENKUlvE2_clEvEUlN3c108BFloat16ES8_E_St5arrayIPcLm3EEEEviT0_T1_,@"STO_CUDA_ENTRY STV_DEFAULT"
_ZN2at6native29vectorized_elementwise_kernelILi8EZZZNS0_66_GLOBAL__N__a0cfb035_28_ActivationHardswishKernel_cu_9e10b42f_293225hardswish_backward_kernelERNS_14TensorIteratorEENKUlvE_clEvENKUlvE2_clEvEUlN3c108BFloat16ES8_E_St5arrayIPcLm3EEEEviT0_T1_:
.text._ZN2at6native29vectorized_elementwise_kernelILi8EZZZNS0_66_GLOBAL__N__a0cfb035_28_ActivationHardswishKernel_cu_9e10b42f_293225hardswish_backward_kernelERNS_14TensorIteratorEENKUlvE_clEvENKUlvE2_clEvEUlN3c108BFloat16ES8_E_St5arrayIPcLm3EEEEviT0_T1_:
        /* <DEDUP_REMOVED lines=111> */
.L_x_970:
[----:B------:R-:W-:Y:S05]  /*06f0*/  BSYNC.RECONVERGENT B0 ;  /* 0x0000000000007941 */ /* 0x000fea0003800200 */
.L_x_969:
        /* <DEDUP_REMOVED lines=22> */
.L_x_972:
[----:B------:R-:W-:Y:S05]  /*0860*/  BSYNC.RECONVERGENT B0 ;  /* 0x0000000000007941 */ /* 0x000fea0003800200 */
.L_x_971:
        /* <DEDUP_REMOVED lines=21> */
.L_x_974:
[----:B------:R-:W-:Y:S05]  /*09c0*/  BSYNC.RECONVERGENT B0 ;  /* 0x0000000000007941 */ /* 0x000fea0003800200 */
.L_x_973:
        /* <DEDUP_REMOVED lines=13> */
.L_x_976:
[----:B------:R-:W-:Y:S05]  /*0aa0*/  BSYNC.RECONVERGENT B0 ;  /* 0x0000000000007941 */ /* 0x000fea0003800200 */
.L_x_975:
        /* <DEDUP_REMOVED lines=13> */
.L_x_978:
[----:B------:R-:W-:Y:S05]  /*0b80*/  BSYNC.RECONVERGENT B0 ;  /* 0x0000000000007941 */ /* 0x000fea0003800200 */
.L_x_977:
        /* <DEDUP_REMOVED lines=13> */
.L_x_980:
[----:B------:R-:W-:Y:S05]  /*0c60*/  BSYNC.RECONVERGENT B0 ;  /* 0x0000000000007941 */ /* 0x000fea0003800200 */
.L_x_979:
        /* <DEDUP_REMOVED lines=13> */
.L_x_982:
[----:B------:R-:W-:Y:S05]  /*0d40*/  BSYNC.RECONVERGENT B0 ;  /* 0x0000000000007941 */ /* 0x000fea0003800200 */
.L_x_981:
        /* <DEDUP_REMOVED lines=13> */
.L_x_984:
[----:B------:R-:W-:Y:S05]  /*0e20*/  BSYNC.RECONVERGENT B0 ;  /* 0x0000000000007941 */ /* 0x000fea0003800200 */
.L_x_983:
        /* <DEDUP_REMOVED lines=18> */
.L_x_987:
[----:B------:R-:W-:-:S13]  /*0f50*/  ISETP.GE.U32.AND P0, PT, R3, R2, PT ;  /* 0x000000020300720c */ /* 0x000fda0003f06070 */
[----:B------:R-:W-:Y:S05]  /*0f60*/  @P0 BRA `(.L_x_989) ;  /* 0x0000000000300947 */ /* 0x000fea0003800000 */
[----:B0-----:R-:W0:Y:S01]  /*0f70*/  LDC.64 R4, c[0x0][0x3a0] ;  /* 0x0000e800ff047b82 */ /* 0x001e220000000a00 */
[----:B------:R-:W-:Y:S01]  /*0f80*/  IADD3 R11, PT, PT, R0, R3, RZ ;  /* 0x00000003000b7210 */ /* 0x000fe20007ffe0ff */
[----:B------:R-:W-:-:S04]  /*0f90*/  VIADD R3, R3, 0x80 ;  /* 0x0000008003037836 */ /* 0x000fc80000000000 */
[----:B0-----:R-:W-:-:S05]  /*0fa0*/  IMAD.WIDE.U32 R4, R11, 0x2, R4 ;  /* 0x000000020b047825 */ /* 0x001fca00078e0004 */
[----:B------:R1:W-:Y:S02]  /*0fb0*/  STG.E.U16 desc[UR4][R4.64], R6 ;  /* 0x0000000604007986 */ /* 0x0003e4000c101504 */
.L_x_988:
[----:B------:R-:W-:-:S13]  /*0fc0*/  ISETP.GE.U32.AND P0, PT, R3, R2, PT ;  /* 0x000000020300720c */ /* 0x000fda0003f06070 */
[----:B------:R-:W-:Y:S05]  /*0fd0*/  @P0 BRA `(.L_x_990) ;  /* 0x0000000000340947 */ /* 0x000fea0003800000 */
[----:B01----:R-:W0:Y:S01]  /*0fe0*/  LDC.64 R4, c[0x0][0x3a0] ;  /* 0x0000e800ff047b82 */ /* 0x003e220000000a00 */
[----:B------:R-:W-:Y:S02]  /*0ff0*/  IMAD.IADD R11, R0, 0x1, R3 ;  /* 0x00000001000b7824 */ /* 0x000fe400078e0203 */
[----:B------:R-:W-:Y:S02]  /*1000*/  VIADD R3, R3, 0x80 ;  /* 0x0000008003037836 */ /* 0x000fe40000000000 */
[----:B0-----:R-:W-:-:S05]  /*1010*/  IMAD.WIDE.U32 R4, R11, 0x2, R4 ;  /* 0x000000020b047825 */ /* 0x001fca00078e0004 */
[----:B------:R1:W-:Y:S02]  /*1020*/  STG.E.U16 desc[UR4][R4.64], R7 ;  /* 0x0000000704007986 */ /* 0x0003e4000c101504 */
.L_x_989:
        /* <DEDUP_REMOVED lines=8> */
.L_x_990:
[----:B------:R-:W-:Y:S05]  /*10b0*/  BSYNC.RELIABLE B1 ;  /* 0x0000000000017941 */ /* 0x000fea0003800100 */
.L_x_986:
[----:B------:R-:W-:-:S13]  /*10c0*/  ISETP.GE.U32.AND P0, PT, R3, R2, PT ;  /* 0x000000020300720c */ /* 0x000fda0003f06070 */
[----:B012---:R-:W0:Y:S01]  /*10d0*/  @!P0 LDC.64 R4, c[0x0][0x3a0] ;  /* 0x0000e800ff048b82 */ /* 0x007e220000000a00 */
[----:B------:R-:W-:Y:S02]  /*10e0*/  @!P0 IMAD.IADD R7, R0, 0x1, R3 ;  /* 0x0000000100078824 */ /* 0x000fe400078e0203 */
[----:B------:R-:W-:Y:S02]  /*10f0*/  @!P0 VIADD R3, R3, 0x80 ;  /* 0x0000008003038836 */ /* 0x000fe40000000000 */
[----:B0-----:R-:W-:-:S05]  /*1100*/  @!P0 IMAD.WIDE.U32 R4, R7, 0x2, R4 ;  /* 0x0000000207048825 */ /* 0x001fca00078e0004 */
[----:B------:R2:W-:Y:S02]  /*1110*/  @!P0 STG.E.U16 desc[UR4][R4.64], R9 ;  /* 0x0000000904008986 */ /* 0x0005e4000c101504 */
.L_x_991:
[----:B------:R-:W-:Y:S05]  /*1120*/  BSYNC.RECONVERGENT B0 ;  /* 0x0000000000007941 */ /* 0x000fea0003800200 */
.L_x_985:
        /* <DEDUP_REMOVED lines=8> */
.L_x_968:
[----:B------:R-:W0:Y:S01]  /*11b0*/  S2R R12, SR_TID.X ;  /* 0x00000000000c7919 */ /* 0x000e220000002100 */
[----:B------:R-:W1:Y:S02]  /*11c0*/  LDC.64 R2, c[0x0][0x3b0] ;  /* 0x0000ec00ff027b82 */ /* 0x000e640000000a00 */
[----:B-1----:R-:W-:-:S04]  /*11d0*/  IMAD.WIDE.U32 R2, R0, 0x2, R2 ;  /* 0x0000000200027825 */ /* 0x002fc800078e0002 */
[----:B0-----:R-:W-:Y:S02]  /*11e0*/  IMAD.WIDE.U32 R8, R12, 0x10, R2 ;  /* 0x000000100c087825 */ /* 0x001fe400078e0002 */
[----:B------:R-:W0:Y:S04]  /*11f0*/  LDC.64 R2, c[0x0][0x3a8] ;  /* 0x0000ea00ff027b82 */ /* 0x000e280000000a00 */
[----:B------:R-:W2:Y:S01]  /*1200*/  LDG.E.128 R8, desc[UR4][R8.64] ;  /* 0x0000000408087981 */ /* 0x000ea2000c1e1d00 */
[----:B0-----:R-:W-:-:S04]  /*1210*/  IMAD.WIDE.U32 R2, R0, 0x2, R2 ;  /* 0x0000000200027825 */ /* 0x001fc800078e0002 */
[----:B------:R-:W-:-:S05]  /*1220*/  IMAD.WIDE.U32 R2, R12, 0x10, R2 ;  /* 0x000000100c027825 */ /* 0x000fca00078e0002 */
[----:B------:R0:W5:Y:S01]  /*1230*/  LDG.E.128 R4, desc[UR4][R2.64] ;  /* 0x0000000402047981 */ /* 0x000162000c1e1d00 */
[----:B------:R-:W-:Y:S01]  /*1240*/  BSSY.RECONVERGENT B0, `(.L_x_992) ;  /* 0x0000013000007945 */ /* 0x000fe20003800200 */
[C---:B--2---:R-:W-:Y:S01]  /*1250*/  SHF.L.U32 R15, R8.reuse, 0x10, RZ ;  /* 0x00000010080f7819 */ /* 0x044fe200000006ff */
[----:B------:R-:W-:Y:S01]  /*1260*/  IMAD.U32 R14, R9, 0x10000, RZ ;  /* 0x00010000090e7824 */ /* 0x000fe200078e00ff */
[----:B------:R-:W-:Y:S01]  /*1270*/  PRMT R16, R8, 0x7632, R16 ;  /* 0x0000763208107816 */ /* 0x000fe20000000010 */
[C---:B------:R-:W-:Y:S01]  /*1280*/  IMAD.U32 R13, R10.reuse, 0x10000, RZ ;  /* 0x000100000a0d7824 */ /* 0x040fe200078e00ff */
[----:B------:R-:W-:Y:S02]  /*1290*/  FSETP.GTU.FTZ.AND P0, PT, R15, -3, PT ;  /* 0xc04000000f00780b */ /* 0x000fe40003f1c000 */
[----:B------:R-:W-:Y:S01]  /*12a0*/  PRMT R18, R9, 0x7632, R18 ;  /* 0x0000763209127816 */ /* 0x000fe20000000012 */
[----:B------:R-:W-:Y:S01]  /*12b0*/  IMAD.U32 R9, R11, 0x10000, RZ ;  /* 0x000100000b097824 */ /* 0x000fe200078e00ff */
[----:B------:R-:W-:-:S02]  /*12c0*/  PRMT R10, R10, 0x7632, R10 ;  /* 0x000076320a0a7816 */ /* 0x000fc4000000000a */
[----:B------:R-:W-:-:S07]  /*12d0*/  PRMT R19, R11, 0x7632, R19 ;  /* 0x000076320b137816 */ /* 0x000fce0000000013 */
        /* <DEDUP_REMOVED lines=9> */
.L_x_993:
[----:B------:R-:W-:Y:S05]  /*1370*/  BSYNC.RECONVERGENT B0 ;  /* 0x0000000000007941 */ /* 0x000fea0003800200 */
.L_x_992:
[----:B------:R-:W0:Y:S01]  /*1380*/  LDC.64 R2, c[0x0][0x3a0] ;  /* 0x0000e800ff027b82 */ /* 0x000e220000000a00 */
[----:B------:R-:W-:Y:S01]  /*1390*/  IMAD.U32 R17, R16, 0x10000, RZ ;  /* 0x0001000010117824 */ /* 0x000fe200078e00ff */
[----:B------:R-:W-:Y:S01]  /*13a0*/  BSSY.RECONVERGENT B0, `(.L_x_994) ;  /* 0x0000015000007945 */ /* 0x000fe20003800200 */
[----:B------:R-:W-:Y:S01]  /*13b0*/  IMAD.U32 R16, R18, 0x10000, RZ ;  /* 0x0001000012107824 */ /* 0x000fe200078e00ff */
[----:B-----5:R-:W-:Y:S01]  /*13c0*/  PRMT R15, R4, 0x7632, R15 ;  /* 0x00007632040f7816 */ /* 0x020fe2000000000f */
[----:B------:R-:W-:Y:S01]  /*13d0*/  IMAD.U32 R11, R10, 0x10000, RZ ;  /* 0x000100000a0b7824 */ /* 0x000fe200078e00ff */
[----:B------:R-:W-:Y:S02]  /*13e0*/  FSETP.GTU.FTZ.AND P6, PT, R17, -3, PT ;  /* 0xc04000001100780b */ /* 0x000fe40003fdc000 */
[----:B------:R-:W-:Y:S02]  /*13f0*/  SHF.L.U32 R10, R19, 0x10, RZ ;  /* 0x00000010130a7819 */ /* 0x000fe400000006ff */
        /* <DEDUP_REMOVED lines=15> */
.L_x_995:
[----:B------:R-:W-:Y:S05]  /*14f0*/  BSYNC.RECONVERGENT B0 ;  /* 0x0000000000007941 */ /* 0x000fea0003800200 */
.L_x_994:
        /* <DEDUP_REMOVED lines=10> */
.L_x_997:
[----:B------:R-:W-:Y:S05]  /*15a0*/  BSYNC.RECONVERGENT B0 ;  /* 0x0000000000007941 */ /* 0x000fea0003800200 */
.L_x_996:
[----:B------:R-:W-:Y:S01]  /*15b0*/  BSSY.RECONVERGENT B0, `(.L_x_998) ;  /* 0x000000b000007945 */ /* 0x000fe20003800200 */
        /* <DEDUP_REMOVED lines=10> */
.L_x_999:
[----:B------:R-:W-:Y:S05]  /*1660*/  BSYNC.RECONVERGENT B0 ;  /* 0x0000000000007941 */ /* 0x000fea0003800200 */
.L_x_998:
        /* <DEDUP_REMOVED lines=10> */
.L_x_1001:
[----:B------:R-:W-:Y:S05]  /*1710*/  BSYNC.RECONVERGENT B0 ;  /* 0x0000000000007941 */ /* 0x000fea0003800200 */
.L_x_1000:
        /* <DEDUP_REMOVED lines=11> */
.L_x_1003:
[----:B------:R-:W-:Y:S05]  /*17d0*/  BSYNC.RECONVERGENT B0 ;  /* 0x0000000000007941 */ /* 0x000fea0003800200 */
.L_x_1002:
        /* <DEDUP_REMOVED lines=12> */
.L_x_1005:
[----:B------:R-:W-:Y:S05]  /*18a0*/  BSYNC.RECONVERGENT B0 ;  /* 0x0000000000007941 */ /* 0x000fea0003800200 */
.L_x_1004:
        /* <DEDUP_REMOVED lines=11> */
.L_x_1007:
[----:B------:R-:W-:Y:S05]  /*1960*/  BSYNC.RECONVERGENT B0 ;  /* 0x0000000000007941 */ /* 0x000fea0003800200 */
.L_x_1006:
[----:B------:R-:W-:Y:S02]  /*1970*/  PRMT R7, R0, 0x5410, R7 ;  /* 0x0000541000077816 */ /* 0x000fe40000000007 */
[----:B------:R-:W-:Y:S02]  /*1980*/  PRMT R6, R14, 0x5410, R6 ;  /* 0x000054100e067816 */ /* 0x000fe40000000006 */
[----:B------:R-:W-:Y:S02]  /*1990*/  PRMT R5, R15, 0x5410, R5 ;  /* 0x000054100f057816 */ /* 0x000fe40000000005 */
[----:B------:R-:W-:-:S05]  /*19a0*/  PRMT R4, R8, 0x5410, R4 ;  /* 0x0000541008047816 */ /* 0x000fca0000000004 */
[----:B------:R-:W-:Y:S01]  /*19b0*/  STG.E.128 desc[UR4][R2.64], R4 ;  /* 0x0000000402007986 */ /* 0x000fe2000c101d04 */
[----:B------:R-:W-:Y:S05]  /*19c0*/  EXIT ;  /* 0x000000000000794d */ /* 0x000fea0003800000 */
.L_x_1008:
        /* <DEDUP_REMOVED lines=11> */
.L_x_6642:


//--------------------- .text._ZN2at6native18elementwise_kernelILi128ELi4EZNS0_15gpu_kernel_implIZZZNS0_66_GLOBAL__N__a0cfb035_28_ActivationHardswishKernel_cu_9e10b42f_293225hardswish_backward_kernelERNS_14TensorIteratorEENKUlvE_clEvENKUlvE1_clEvEUlN3c104HalfES9_E_EEvRNS_18TensorIteratorBaseERKT_EUliE_EEviT1_ --------------------------
	.section	.text._ZN2at6native18elementwise_kernelILi128ELi4EZNS0_15gpu_kernel_implIZZZNS0_66_GLOBAL__N__a0cfb035_28_ActivationHardswishKernel_cu_9e10b42f_293225hardswish_backward_kernelERNS_14TensorIteratorEENKUlvE_clEvENKUlvE1_clEvEUlN3c104HalfES9_E_EEvRNS_18TensorIteratorBaseERKT_EUliE_EEviT1_,"ax",@progbits
	.align	128
        .global         _ZN2at6native18elementwise_kernelILi128ELi4EZNS0_15gpu_kernel_implIZZZNS0_66_GLOBAL__N__a0cfb035_28_ActivationHardswishKernel_cu_9e10b42f_293225hardswish_backward_kernelERNS_14TensorIteratorEENKUlvE_clEvENKUlvE1_clEvEUlN3c104HalfES9_E_EEvRNS_18TensorIteratorBaseERKT_EUliE_EEviT1_
        .type           _ZN2at6native18elementwise_kernelILi128ELi4EZNS0_15gpu_kernel_implIZZZNS0_66_GLOBAL__N__a0cfb035_28_ActivationHardswishKernel_cu_9e10b42f_293225hardswish_backward_kernelERNS_14TensorIteratorEENKUlvE_clEvENKUlvE1_clEvEUlN3c104HalfES9_E_EEvRNS_18TensorIteratorBaseERKT_EUliE_EEviT1_,@function
        .size           _ZN2at6native18elementwise_kernelILi128ELi4EZNS0_15gpu_kernel_implIZZZNS0_66_GLOBAL__N__a0cfb035_28_ActivationHardswishKernel_cu_9e10b42f_293225hardswish_backward_kernelERNS_14TensorIteratorEENKUlvE_clEvENKUlvE1_clEvEUlN3c104HalfES9_E_EEvRNS_18TensorIteratorBaseERKT_EUliE_EEviT1_,(.L_x_6643 - _ZN2at6native18elementwise_kernelILi128ELi4EZNS0_15gpu_kernel_implIZZZNS0_66_GLOBAL__N__a0cfb035_28_ActivationHardswishKernel_cu_9e10b42f_293225hardswish_backward_kernelERNS_14TensorIteratorEENKUlvE_clEvENKUlvE1_clEvEUlN3c104HalfES9_E_EEvRNS_18TensorIteratorBaseERKT_EUliE_EEviT1_)
        .other          _ZN2at6native18elementwise_kernelILi128ELi4EZNS0_15gpu_kernel_implIZZZNS0_66_GLOBAL__N__a0cfb035_28_ActivationHardswishKernel_cu_9e10b42f_293225hardswish_backward_kernelERNS_14TensorIteratorEENKUlvE_clEvENKUlvE1_clEvEUlN3c104HalfES9_E_EEvRNS_18TensorIteratorBaseERKT_EUliE_EEviT1_,@"STO_CUDA_ENTRY STV_DEFAULT"
_ZN2at6native18elementwise_kernelILi128ELi4EZNS0_15gpu_kernel_implIZZZNS0_66_GLOBAL__N__a0cfb035_28_ActivationHardswishKernel_cu_9e10b42f_293225hardswish_backward_kernelERNS_14TensorIteratorEENKUlvE_clEvENKUlvE1_clEvEUlN3c104HalfES9_E_EEvRNS_18TensorIteratorBaseERKT_EUliE_EEviT1_:
.text._ZN2at6native18elementwise_kernelILi128ELi4EZNS0_15gpu_kernel_implIZZZNS0_66_GLOBAL__N__a0cfb035_28_ActivationHardswishKernel_cu_9e10b42f_293225hardswish_backward_kernelERNS_14TensorIteratorEENKUlvE_clEvENKUlvE1_clEvEUlN3c104HalfES9_E_EEvRNS_18TensorIteratorBaseERKT_EUliE_EEviT1_:
        /* <DEDUP_REMOVED lines=372> */
.L_x_1011:
[----:B------:R-:W0:Y:S01]  /*1740*/  LDCU.64 UR6, c[0x0][0x5f0] ;  /* 0x0000be00ff0677ac */ /* 0x000e220008000a00 */
[----:B------:R-:W-:-:S04]  /*1750*/  UPRMT UR4, UR40, 0x7771, URZ ;  /* 0x0000777128047896 */ /* 0x000fc800080000ff */
[----:B------:R-:W-:Y:S01]  /*1760*/  UISETP.GT.AND UP0, UPT, UR4, 0x9, UPT ;  /* 0x000000090400788c */ /* 0x000fe2000bf04270 */
[----:B0-----:R-:W-:-:S04]  /*1770*/  IADD3 R2, P0, PT, R0, UR6, RZ ;  /* 0x0000000600027c10 */ /* 0x001fc8000ff1e0ff */
[----:B------:R-:W-:-:S04]  /*1780*/  IADD3.X R3, PT, PT, RZ, UR7, RZ, P0, !PT ;  /* 0x00000007ff037c10 */ /* 0x000fc800087fe4ff */
        /* <DEDUP_REMOVED lines=11> */
[----:B0-----:R-:W-:-:S04]  /*1840*/  F2FP.F16.F32.PACK_AB R0, RZ, R0 ;  /* 0x00000000ff00723e */ /* 0x001fc800000000ff */
[----:B------:R-:W-:Y:S01]  /*1850*/  PRMT R19, R0, 0x7610, R19 ;  /* 0x0000761000137816 */ /* 0x000fe20000000013 */
[----:B------:R-:W-:Y:S06]  /*1860*/  BRA `(.L_x_1017) ;  /* 0x0000000c00c87947 */ /* 0x000fec0003800000 */
.L_x_1015:
[----:B------:R-:W2:Y:S02]  /*1870*/  LDG.E.U8 R2, desc[UR36][R2.64] ;  /* 0x0000002402027981 */ /* 0x000ea4000c1e1100 */
[----:B--2---:R-:W-:-:S04]  /*1880*/  I2FP.F32.U32 R0, R2 ;  /* 0x0000000200007245 */ /* 0x004fc80000201000 */
[----:B------:R-:W-:-:S04]  /*1890*/  F2FP.F16.F32.PACK_AB R0, RZ, R0 ;  /* 0x00000000ff00723e */ /* 0x000fc800000000ff */
[----:B------:R-:W-:Y:S01]  /*18a0*/  PRMT R19, R0, 0x7610, R19 ;  /* 0x0000761000137816 */ /* 0x000fe20000000013 */
[----:B------:R-:W-:Y:S06]  /*18b0*/  BRA `(.L_x_1017) ;  /* 0x0000000c00b47947 */ /* 0x000fec0003800000 */
.L_x_1014:
        /* <DEDUP_REMOVED lines=8> */
[----:B0-----:R-:W-:-:S04]  /*1940*/  F2FP.F16.F32.PACK_AB R0, RZ, R0 ;  /* 0x00000000ff00723e */ /* 0x001fc800000000ff */
[----:B------:R-:W-:Y:S01]  /*1950*/  PRMT R19, R0, 0x7610, R19 ;  /* 0x0000761000137816 */ /* 0x000fe20000000013 */
[----:B------:R-:W-:Y:S06]  /*1960*/  BRA `(.L_x_1017) ;  /* 0x0000000c00887947 */ /* 0x000fec0003800000 */
.L_x_1019:
[----:B------:R-:W2:Y:S02]  /*1970*/  LDG.E R2, desc[UR36][R2.64] ;  /* 0x0000002402027981 */ /* 0x000ea4000c1e1900 */
[----:B--2---:R-:W-:-:S04]  /*1980*/  I2FP.F32.S32 R0, R2 ;  /* 0x0000000200007245 */ /* 0x004fc80000201400 */
[----:B------:R-:W-:-:S04]  /*1990*/  F2FP.F16.F32.PACK_AB R0, RZ, R0 ;  /* 0x00000000ff00723e */ /* 0x000fc800000000ff */
[----:B------:R-:W-:Y:S01]  /*19a0*/  PRMT R19, R0, 0x7610, R19 ;  /* 0x0000761000137816 */ /* 0x000fe20000000013 */
[----:B------:R-:W-:Y:S06]  /*19b0*/  BRA `(.L_x_1017) ;  /* 0x0000000c00747947 */ /* 0x000fec0003800000 */
.L_x_1018:
[----:B------:R-:W2:Y:S02]  /*19c0*/  LDG.E.U16 R2, desc[UR36][R2.64] ;  /* 0x0000002402027981 */ /* 0x000ea4000c1e1500 */
[----:B--2---:R-:W0:Y:S02]  /*19d0*/  I2F.S16 R0, R2 ;  /* 0x0000000200007306 */ /* 0x004e240000101400 */
[----:B0-----:R-:W-:-:S04]  /*19e0*/  F2FP.F16.F32.PACK_AB R0, RZ, R0 ;  /* 0x00000000ff00723e */ /* 0x001fc800000000ff */
[----:B------:R-:W-:Y:S01]  /*19f0*/  PRMT R19, R0, 0x7610, R19 ;  /* 0x0000761000137816 */ /* 0x000fe20000000013 */
[----:B------:R-:W-:Y:S06]  /*1a00*/  BRA `(.L_x_1017) ;  /* 0x0000000c00607947 */ /* 0x000fec0003800000 */
.L_x_1013:
[----:B------:R-:W-:-:S09]  /*1a10*/  UISETP.GT.AND UP0, UPT, UR4, 0x6, UPT ;  /* 0x000000060400788c */ /* 0x000fd2000bf04270 */
[----:B------:R-:W-:Y:S05]  /*1a20*/  BRA.U UP0, `(.L_x_1020) ;  /* 0x0000000100247547 */ /* 0x000fea000b800000 */
[----:B------:R-:W-:-:S09]  /*1a30*/  UISETP.NE.AND UP0, UPT, UR4, 0x5, UPT ;  /* 0x000000050400788c */ /* 0x000fd2000bf05270 */
[----:B------:R-:W-:Y:S05]  /*1a40*/  BRA.U !UP0, `(.L_x_1021) ;  /* 0x0000000108147547 */ /* 0x000fea000b800000 */
[----:B------:R-:W-:-:S09]  /*1a50*/  UISETP.NE.AND UP0, UPT, UR4, 0x6, UPT ;  /* 0x000000060400788c */ /* 0x000fd2000bf05270 */
[----:B------:R-:W-:Y:S05]  /*1a60*/  BRA.U UP0, `(.L_x_1016) ;  /* 0x0000000900ac7547 */ /* 0x000fea000b800000 */
[----:B------:R-:W2:Y:S02]  /*1a70*/  LDG.E R2, desc[UR36][R2.64] ;  /* 0x0000002402027981 */ /* 0x000ea4000c1e1900 */
[----:B--2---:R-:W-:Y:S01]  /*1a80*/  F2FP.F16.F32.PACK_AB R19, RZ, R2 ;  /* 0x00000002ff13723e */ /* 0x004fe200000000ff */
[----:B------:R-:W-:Y:S06]  /*1a90*/  BRA `(.L_x_1017) ;  /* 0x0000000c003c7947 */ /* 0x000fec0003800000 */
.L_x_1021:
[----:B------:R0:W5:Y:S01]  /*1aa0*/  LDG.E.U16 R19, desc[UR36][R2.64] ;  /* 0x0000002402137981 */ /* 0x000162000c1e1500 */
[----:B------:R-:W-:Y:S05]  /*1ab0*/  BRA `(.L_x_1017) ;  /* 0x0000000c00347947 */ /* 0x000fea0003800000 */
.L_x_1020:
[----:B------:R-:W-:-:S09]  /*1ac0*/  UISETP.NE.AND UP0, UPT, UR4, 0x7, UPT ;  /* 0x000000070400788c */ /* 0x000fd2000bf05270 */
[----:B------:R-:W-:Y:S05]  /*1ad0*/  BRA.U !UP0, `(.L_x_1022) ;  /* 0x0000000108247547 */ /* 0x000fea000b800000 */
[----:B------:R-:W-:-:S09]  /*1ae0*/  UISETP.NE.AND UP0, UPT, UR4, 0x8, UPT ;  /* 0x000000080400788c */ /* 0x000fd2000bf05270 */
[----:B------:R-:W-:Y:S05]  /*1af0*/  BRA.U !UP0, `(.L_x_1023) ;  /* 0x0000000108147547 */ /* 0x000fea000b800000 */
[----:B------:R-:W-:-:S09]  /*1b00*/  UISETP.NE.AND UP0, UPT, UR4, 0x9, UPT ;  /* 0x000000090400788c */ /* 0x000fd2000bf05270 */
[----:B------:R-:W-:Y:S05]  /*1b10*/  BRA.U UP0, `(.L_x_1016) ;  /* 0x0000000900807547 */ /* 0x000fea000b800000 */
[----:B------:R-:W2:Y:S02]  /*1b20*/  LDG.E R2, desc[UR36][R2.64] ;  /* 0x0000002402027981 */ /* 0x000ea4000c1e1900 */
[----:B--2---:R-:W-:Y:S01]  /*1b30*/  F2FP.F16.F32.PACK_AB R19, RZ, R2 ;  /* 0x00000002ff13723e */ /* 0x004fe200000000ff */
[----:B------:R-:W-:Y:S06]  /*1b40*/  BRA `(.L_x_1017) ;  /* 0x0000000c00107947 */ /* 0x000fec0003800000 */
.L_x_1023:
[----:B------:R1:W5:Y:S01]  /*1b50*/  LDG.E.U16 R19, desc[UR36][R2.64] ;  /* 0x0000002402137981 */ /* 0x000362000c1e1500 */
[----:B------:R-:W-:Y:S05]  /*1b60*/  BRA `(.L_x_1017) ;  /* 0x0000000c00087947 */ /* 0x000fea0003800000 */
.L_x_1022:
[----:B------:R-:W2:Y:S01]  /*1b70*/  LDG.E.64 R2, desc[UR36][R2.64] ;  /* 0x0000002402027981 */ /* 0x000ea2000c1e1b00 */
[----:B------:R-:W-:Y:S01]  /*1b80*/  UMOV UR4, 0xf0000000 ;  /* 0xf000000000047882 */ /* 0x000fe20000000000 */
[----:B------:R-:W-:Y:S01]  /*1b90*/  UMOV UR5, 0x380fffff ;  /* 0x380fffff00057882 */ /* 0x000fe20000000000 */
[----:B--2---:R-:W0:Y:S01]  /*1ba0*/  F2F.F32.F64 R0, R2 ;  /* 0x0000000200007310 */ /* 0x004e220000301000 */
[----:B------:R-:W-:-:S14]  /*1bb0*/  DSETP.GEU.AND P0, PT, |R2|, UR4, PT ;  /* 0x0000000402007e2a */ /* 0x000fdc000bf0e200 */
[----:B0-----:R-:W-:-:S05]  /*1bc0*/  @!P0 FMUL R0, R0, 1.175494350822287508e-38 ;  /* 0x0080000000008820 */ /* 0x001fca0000400000 */
[----:B------:R-:W-:-:S04]  /*1bd0*/  F2FP.F16.F32.PACK_AB R0, RZ, R0 ;  /* 0x00000000ff00723e */ /* 0x000fc800000000ff */
[----:B------:R-:W-:Y:S01]  /*1be0*/  PRMT R19, R0, 0x7610, R19 ;  /* 0x0000761000137816 */ /* 0x000fe20000000013 */
[----:B------:R-:W-:Y:S06]  /*1bf0*/  BRA `(.L_x_1017) ;  /* 0x0000000800e47947 */ /* 0x000fec0003800000 */
.L_x_1012:
        /* <DEDUP_REMOVED lines=11> */
[----:B------:R-:W-:-:S04]  /*1cb0*/  F2FP.F16.F32.PACK_AB R0, RZ, R0 ;  /* 0x00000000ff00723e */ /* 0x000fc800000000ff */
[----:B------:R-:W-:Y:S01]  /*1cc0*/  PRMT R19, R0, 0x7610, R19 ;  /* 0x0000761000137816 */ /* 0x000fe20000000013 */
[----:B------:R-:W-:Y:S06]  /*1cd0*/  BRA `(.L_x_1017) ;  /* 0x0000000800ac7947 */ /* 0x000fec0003800000 */
.L_x_1026:
        /* <DEDUP_REMOVED lines=9> */
.L_x_1025:
        /* <DEDUP_REMOVED lines=24> */
[----:B------:R-:W-:-:S04]  /*1ef0*/  F2FP.F16.F32.PACK_AB R5, RZ, R5 ;  /* 0x00000005ff05723e */ /* 0x000fc800000000ff */
[----:B------:R-:W-:Y:S01]  /*1f00*/  PRMT R19, R5, 0x7610, R19 ;  /* 0x0000761005137816 */ /* 0x000fe20000000013 */
[----:B------:R-:W-:Y:S06]  /*1f10*/  BRA `(.L_x_1017) ;  /* 0x00000008001c7947 */ /* 0x000fec0003800000 */
.L_x_1028:
        /* <DEDUP_REMOVED lines=11> */
[----:B------:R-:W-:-:S04]  /*1fd0*/  F2FP.F16.F32.PACK_AB R0, RZ, R0 ;  /* 0x00000000ff00723e */ /* 0x000fc800000000ff */
[----:B------:R-:W-:Y:S01]  /*1fe0*/  PRMT R19, R0, 0x7610, R19 ;  /* 0x0000761000137816 */ /* 0x000fe20000000013 */
[----:B------:R-:W-:Y:S06]  /*1ff0*/  BRA `(.L_x_1017) ;  /* 0x0000000400e47947 */ /* 0x000fec0003800000 */
.L_x_1027:
[----:B------:R-:W2:Y:S02]  /*2000*/  LDG.E.U16 R0, desc[UR36][R2.64] ;  /* 0x0000002402007981 */ /* 0x000ea4000c1e1500 */
[----:B--2---:R-:W-:-:S05]  /*2010*/  IMAD.U32 R0, R0, 0x10000, RZ ;  /* 0x0001000000007824 */ /* 0x004fca00078e00ff */
[----:B------:R-:W-:-:S04]  /*2020*/  F2FP.F16.F32.PACK_AB R0, RZ, R0 ;  /* 0x00000000ff00723e */ /* 0x000fc800000000ff */
[----:B------:R-:W-:Y:S01]  /*2030*/  PRMT R19, R0, 0x7610, R19 ;  /* 0x0000761000137816 */ /* 0x000fe20000000013 */
[----:B------:R-:W-:Y:S06]  /*2040*/  BRA `(.L_x_1017) ;  /* 0x0000000400d07947 */ /* 0x000fec0003800000 */
.L_x_1024:
        /* <DEDUP_REMOVED lines=10> */
[----:B------:R-:W-:-:S04]  /*20f0*/  F2FP.F16.F32.PACK_AB R0, RZ, R0 ;  /* 0x00000000ff00723e */ /* 0x000fc800000000ff */
[----:B------:R-:W-:Y:S01]  /*2100*/  PRMT R19, R0, 0x7610, R19 ;  /* 0x0000761000137816 */ /* 0x000fe20000000013 */
[----:B------:R-:W-:Y:S06]  /*2110*/  BRA `(.L_x_1017) ;  /* 0x00000004009c7947 */ /* 0x000fec0003800000 */
.L_x_1031:
        /* <DEDUP_REMOVED lines=21> */
.L_x_1035:
[----:B------:R-:W-:Y:S05]  /*2270*/  BSYNC.RECONVERGENT B1 ;  /* 0x0000000000017941 */ /* 0x000fea0003800200 */
.L_x_1034:
[----:B------:R-:W-:Y:S01]  /*2280*/  IMAD.SHL.U32 R0, R0, 0x100000, RZ ;  /* 0x0010000000007824 */ /* 0x000fe200078e00ff */
[----:B------:R-:W-:-:S04]  /*2290*/  LEA R2, R2, 0x3b800000, 0x17 ;  /* 0x3b80000002027811 */ /* 0x000fc800078eb8ff */
[----:B------:R-:W-:-:S07]  /*22a0*/  LOP3.LUT R0, R2, R0, R7, 0xfe, !PT ;  /* 0x0000000002007212 */ /* 0x000fce00078efe07 */
.L_x_1033:
[----:B------:R-:W-:Y:S05]  /*22b0*/  BSYNC.RECONVERGENT B0 ;  /* 0x0000000000007941 */ /* 0x000fea0003800200 */
.L_x_1032:
[----:B------:R-:W-:-:S04]  /*22c0*/  F2FP.F16.F32.PACK_AB R0, RZ, R0 ;  /* 0x00000000ff00723e */ /* 0x000fc800000000ff */
[----:B------:R-:W-:Y:S01]  /*22d0*/  PRMT R19, R0, 0x7610, R19 ;  /* 0x0000761000137816 */ /* 0x000fe20000000013 */
[----:B------:R-:W-:Y:S06]  /*22e0*/  BRA `(.L_x_1017) ;  /* 0x0000000400287947 */ /* 0x000fec0003800000 */
.L_x_1030:
        /* <DEDUP_REMOVED lines=21> */
.L_x_1039:
[----:B------:R-:W-:Y:S05]  /*2440*/  BSYNC.RECONVERGENT B1 ;  /* 0x0000000000017941 */ /* 0x000fea0003800200 */
.L_x_1038:
[----:B------:R-:W-:Y:S01]  /*2450*/  IMAD.SHL.U32 R0, R0, 0x200000, RZ ;  /* 0x0020000000007824 */ /* 0x000fe200078e00ff */
[----:B------:R-:W-:-:S04]  /*2460*/  LEA R2, R2, 0x37800000, 0x17 ;  /* 0x3780000002027811 */ /* 0x000fc800078eb8ff */
[----:B------:R-:W-:-:S07]  /*2470*/  LOP3.LUT R0, R2, R0, R7, 0xfe, !PT ;  /* 0x0000000002007212 */ /* 0x000fce00078efe07 */
.L_x_1037:
[----:B------:R-:W-:Y:S05]  /*2480*/  BSYNC.RECONVERGENT B0 ;  /* 0x0000000000007941 */ /* 0x000fea0003800200 */
.L_x_1036:
[----:B------:R-:W-:-:S04]  /*2490*/  F2FP.F16.F32.PACK_AB R0, RZ, R0 ;  /* 0x00000000ff00723e */ /* 0x000fc800000000ff */
[----:B------:R-:W-:Y:S01]  /*24a0*/  PRMT R19, R0, 0x7610, R19 ;  /* 0x0000761000137816 */ /* 0x000fe20000000013 */
[----:B------:R-:W-:Y:S06]  /*24b0*/  BRA `(.L_x_1017) ;  /* 0x0000000000b47947 */ /* 0x000fec0003800000 */
.L_x_1029:
[----:B------:R-:W-:-:S09]  /*24c0*/  UISETP.NE.AND UP0, UPT, UR4, 0x1c, UPT ;  /* 0x0000001c0400788c */ /* 0x000fd2000bf05270 */
[----:B------:R-:W-:Y:S05]  /*24d0*/  BRA.U !UP0, `(.L_x_1040) ;  /* 0x00000001089c7547 */ /* 0x000fea000b800000 */
[----:B------:R-:W-:-:S09]  /*24e0*/  UISETP.NE.AND UP0, UPT, UR4, 0x1d, UPT ;  /* 0x0000001d0400788c */ /* 0x000fd2000bf05270 */
[----:B------:R-:W-:Y:S05]  /*24f0*/  BRA.U !UP0, `(.L_x_1041) ;  /* 0x0000000108807547 */ /* 0x000fea000b800000 */
[----:B------:R-:W-:-:S09]  /*2500*/  UISETP.NE.AND UP0, UPT, UR4, 0x2c, UPT ;  /* 0x0000002c0400788c */ /* 0x000fd2000bf05270 */
[----:B------:R-:W-:Y:S05]  /*2510*/  BRA.U !UP0, `(.L_x_1042) ;  /* 0x0000000108487547 */ /* 0x000fea000b800000 */
.L_x_1016:
        /* <DEDUP_REMOVED lines=16> */
.L_x_1043:
[----:B------:R-:W-:Y:S01]  /*2620*/  PRMT R19, RZ, 0x7610, R19 ;  /* 0x00007610ff137816 */ /* 0x000fe20000000013 */
[----:B------:R-:W-:Y:S06]  /*2630*/  BRA `(.L_x_1017) ;  /* 0x0000000000547947 */ /* 0x000fec0003800000 */
.L_x_1042:
        /* <DEDUP_REMOVED lines=8> */
.L_x_1045:
[----:B------:R-:W-:Y:S05]  /*26c0*/  BSYNC.RECONVERGENT B0 ;  /* 0x0000000000007941 */ /* 0x000fea0003800200 */
.L_x_1044:
[----:B------:R-:W-:-:S04]  /*26d0*/  F2FP.F16.F32.PACK_AB R0, RZ, R0 ;  /* 0x00000000ff00723e */ /* 0x000fc800000000ff */
[----:B------:R-:W-:Y:S01]  /*26e0*/  PRMT R19, R0, 0x7610, R19 ;  /* 0x0000761000137816 */ /* 0x000fe20000000013 */
[----:B------:R-:W-:Y:S06]  /*26f0*/  BRA `(.L_x_1017) ;  /* 0x0000000000247947 */ /* 0x000fec0003800000 */
.L_x_1041:
[----:B------:R-:W2:Y:S02]  /*2700*/  LDG.E.64 R2, desc[UR36][R2.64] ;  /* 0x0000002402027981 */ /* 0x000ea4000c1e1b00 */
[----:B--2---:R-:W0:Y:S02]  /*2710*/  I2F.U64 R0, R2 ;  /* 0x0000000200007312 */ /* 0x004e240000301000 */
[----:B0-----:R-:W-:-:S04]  /*2720*/  F2FP.F16.F32.PACK_AB R0, RZ, R0 ;  /* 0x00000000ff00723e */ /* 0x001fc800000000ff */
[----:B------:R-:W-:Y:S01]  /*2730*/  PRMT R19, R0, 0x7610, R19 ;  /* 0x0000761000137816 */ /* 0x000fe20000000013 */
[----:B------:R-:W-:Y:S06]  /*2740*/  BRA `(.L_x_1017) ;  /* 0x0000000000107947 */ /* 0x000fec0003800000 */
.L_x_1040:
[----:B------:R-:W2:Y:S02]  /*2750*/  LDG.E R2, desc[UR36][R2.64] ;  /* 0x0000002402027981 */ /* 0x000ea4000c1e1900 */
[----:B--2---:R-:W-:-:S04]  /*2760*/  I2FP.F32.U32 R0, R2 ;  /* 0x0000000200007245 */ /* 0x004fc80000201000 */
[----:B------:R-:W-:-:S04]  /*2770*/  F2FP.F16.F32.PACK_AB R0, RZ, R0 ;  /* 0x00000000ff00723e */ /* 0x000fc800000000ff */
[----:B------:R-:W-:-:S07]  /*2780*/  PRMT R19, R0, 0x7610, R19 ;  /* 0x0000761000137816 */ /* 0x000fce0000000013 */
.L_x_1017:
[----:B------:R-:W0:Y:S01]  /*2790*/  LDCU.64 UR6, c[0x0][0x5f8] ;  /* 0x0000bf00ff0677ac */ /* 0x000e220008000a00 */
[----:B------:R-:W-:-:S04]  /*27a0*/  UPRMT UR4, UR40, 0x7772, URZ ;  /* 0x0000777228047896 */ /* 0x000fc800080000ff */
[----:B------:R-:W-:Y:S01]  /*27b0*/  UISETP.GT.AND UP0, UPT, UR4, 0x9, UPT ;  /* 0x000000090400788c */ /* 0x000fe2000bf04270 */
[----:B01----:R-:W-:-:S05]  /*27c0*/  IADD3 R2, P0, PT, R18, UR6, RZ ;  /* 0x0000000612027c10 */ /* 0x003fca000ff1e0ff */
        /* <DEDUP_REMOVED lines=12> */
[----:B0-----:R-:W-:Y:S01]  /*2890*/  F2FP.F16.F32.PACK_AB R0, RZ, R0 ;  /* 0x00000000ff00723e */ /* 0x001fe200000000ff */
[----:B------:R-:W-:Y:S06]  /*28a0*/  BRA `(.L_x_1051) ;  /* 0x0000000c008c7947 */ /* 0x000fec0003800000 */
.L_x_1049:
[----:B------:R-:W2:Y:S02]  /*28b0*/  LDG.E.U8 R2, desc[UR36][R2.64] ;  /* 0x0000002402027981 */ /* 0x000ea4000c1e1100 */
[----:B--2---:R-:W-:-:S04]  /*28c0*/  I2FP.F32.U32 R0, R2 ;  /* 0x0000000200007245 */ /* 0x004fc80000201000 */
[----:B------:R-:W-:Y:S01]  /*28d0*/  F2FP.F16.F32.PACK_AB R0, RZ, R0 ;  /* 0x00000000ff00723e */ /* 0x000fe200000000ff */
[----:B------:R-:W-:Y:S06]  /*28e0*/  BRA `(.L_x_1051) ;  /* 0x0000000c007c7947 */ /* 0x000fec0003800000 */
.L_x_1048:
        /* <DEDUP_REMOVED lines=8> */
[----:B0-----:R-:W-:Y:S01]  /*2970*/  F2FP.F16.F32.PACK_AB R0, RZ, R0 ;  /* 0x00000000ff00723e */ /* 0x001fe200000000ff */
[----:B------:R-:W-:Y:S06]  /*2980*/  BRA `(.L_x_1051) ;  /* 0x0000000c00547947 */ /* 0x000fec0003800000 */
.L_x_1053:
[----:B------:R-:W2:Y:S02]  /*2990*/  LDG.E R2, desc[UR36][R2.64] ;  /* 0x0000002402027981 */ /* 0x000ea4000c1e1900 */
[----:B--2---:R-:W-:-:S04]  /*29a0*/  I2FP.F32.S32 R0, R2 ;  /* 0x0000000200007245 */ /* 0x004fc80000201400 */
[----:B------:R-:W-:Y:S01]  /*29b0*/  F2FP.F16.F32.PACK_AB R0, RZ, R0 ;  /* 0x00000000ff00723e */ /* 0x000fe200000000ff */
[----:B------:R-:W-:Y:S06]  /*29c0*/  BRA `(.L_x_1051) ;  /* 0x0000000c00447947 */ /* 0x000fec0003800000 */
.L_x_1052:
[----:B------:R-:W2:Y:S02]  /*29d0*/  LDG.E.U16 R2, desc[UR36][R2.64] ;  /* 0x0000002402027981 */ /* 0x000ea4000c1e1500 */
[----:B--2---:R-:W0:Y:S02]  /*29e0*/  I2F.S16 R0, R2 ;  /* 0x0000000200007306 */ /* 0x004e240000101400 */
[----:B0-----:R-:W-:Y:S01]  /*29f0*/  F2FP.F16.F32.PACK_AB R0, RZ, R0 ;  /* 0x00000000ff00723e */ /* 0x001fe200000000ff */
[----:B------:R-:W-:Y:S06]  /*2a00*/  BRA `(.L_x_1051) ;  /* 0x0000000c00347947 */ /* 0x000fec0003800000 */
.L_x_1047:
        /* <DEDUP_REMOVED lines=9> */
.L_x_1055:
[----:B------:R1:W5:Y:S01]  /*2aa0*/  LDG.E.U16 R0, desc[UR36][R2.64] ;  /* 0x0000002402007981 */ /* 0x000362000c1e1500 */
[----:B------:R-:W-:Y:S05]  /*2ab0*/  BRA `(.L_x_1051) ;  /* 0x0000000c00087947 */ /* 0x000fea0003800000 */
.L_x_1054:
        /* <DEDUP_REMOVED lines=9> */
.L_x_1057:
[----:B------:R0:W5:Y:S01]  /*2b50*/  LDG.E.U16 R0, desc[UR36][R2.64] ;  /* 0x0000002402007981 */ /* 0x000162000c1e1500 */
[----:B------:R-:W-:Y:S05]  /*2b60*/  BRA `(.L_x_1051) ;  /* 0x0000000800dc7947 */ /* 0x000fea0003800000 */
.L_x_1056:
[----:B------:R-:W2:Y:S01]  /*2b70*/  LDG.E.64 R2, desc[UR36][R2.64] ;  /* 0x0000002402027981 */ /* 0x000ea2000c1e1b00 */
[----:B------:R-:W-:Y:S01]  /*2b80*/  UMOV UR4, 0xf0000000 ;  /* 0xf000000000047882 */ /* 0x000fe20000000000 */
[----:B------:R-:W-:Y:S01]  /*2b90*/  UMOV UR5, 0x380fffff ;  /* 0x380fffff00057882 */ /* 0x000fe20000000000 */
[----:B--2---:R-:W0:Y:S01]  /*2ba0*/  F2F.F32.F64 R0, R2 ;  /* 0x0000000200007310 */ /* 0x004e220000301000 */
[----:B------:R-:W-:-:S14]  /*2bb0*/  DSETP.GEU.AND P0, PT, |R2|, UR4, PT ;  /* 0x0000000402007e2a */ /* 0x000fdc000bf0e200 */
[----:B0-----:R-:W-:-:S05]  /*2bc0*/  @!P0 FMUL R0, R0, 1.175494350822287508e-38 ;  /* 0x0080000000008820 */ /* 0x001fca0000400000 */
[----:B------:R-:W-:Y:S01]  /*2bd0*/  F2FP.F16.F32.PACK_AB R0, RZ, R0 ;  /* 0x00000000ff00723e */ /* 0x000fe200000000ff */
[----:B------:R-:W-:Y:S06]  /*2be0*/  BRA `(.L_x_1051) ;  /* 0x0000000800bc7947 */ /* 0x000fec0003800000 */
.L_x_1046:
        /* <DEDUP_REMOVED lines=11> */
[----:B------:R-:W-:Y:S01]  /*2ca0*/  F2FP.F16.F32.PACK_AB R0, RZ, R0 ;  /* 0x00000000ff00723e */ /* 0x000fe200000000ff */
[----:B------:R-:W-:Y:S06]  /*2cb0*/  BRA `(.L_x_1051) ;  /* 0x0000000800887947 */ /* 0x000fec0003800000 */
.L_x_1060:
        /* <DEDUP_REMOVED lines=8> */
.L_x_1059:
        /* <DEDUP_REMOVED lines=27> */
.L_x_1062:
        /* <DEDUP_REMOVED lines=11> */
[----:B------:R-:W-:Y:S01]  /*2fa0*/  F2FP.F16.F32.PACK_AB R0, RZ, R0 ;  /* 0x00000000ff00723e */ /* 0x000fe200000000ff */
[----:B------:R-:W-:Y:S06]  /*2fb0*/  BRA `(.L_x_1051) ;  /* 0x0000000400c87947 */ /* 0x000fec0003800000 */
.L_x_1061:
[----:B------:R-:W2:Y:S02]  /*2fc0*/  LDG.E.U16 R0, desc[UR36][R2.64] ;  /* 0x0000002402007981 */ /* 0x000ea4000c1e1500 */
[----:B--2---:R-:W-:-:S05]  /*2fd0*/  IMAD.U32 R0, R0, 0x10000, RZ ;  /* 0x0001000000007824 */ /* 0x004fca00078e00ff */
[----:B------:R-:W-:Y:S01]  /*2fe0*/  F2FP.F16.F32.PACK_AB R0, RZ, R0 ;  /* 0x00000000ff00723e */ /* 0x000fe200000000ff */
[----:B------:R-:W-:Y:S06]  /*2ff0*/  BRA `(.L_x_1051) ;  /* 0x0000000400b87947 */ /* 0x000fec0003800000 */
.L_x_1058:
        /* <DEDUP_REMOVED lines=10> */
[----:B------:R-:W-:Y:S01]  /*30a0*/  F2FP.F16.F32.PACK_AB R0, RZ, R0 ;  /* 0x00000000ff00723e */ /* 0x000fe200000000ff */
[----:B------:R-:W-:Y:S06]  /*30b0*/  BRA `(.L_x_1051) ;  /* 0x0000000400887947 */ /* 0x000fec0003800000 */
.L_x_1065:
        /* <DEDUP_REMOVED lines=21> */
.L_x_1069:
[----:B------:R-:W-:Y:S05]  /*3210*/  BSYNC.RECONVERGENT B1 ;  /* 0x0000000000017941 */ /* 0x000fea0003800200 */
.L_x_1068:
[----:B------:R-:W-:Y:S02]  /*3220*/  SHF.L.U32 R0, R0, 0x14, RZ ;  /* 0x0000001400007819 */ /* 0x000fe400000006ff */
[----:B------:R-:W-:-:S04]  /*3230*/  LEA R2, R2, 0x3b800000, 0x17 ;  /* 0x3b80000002027811 */ /* 0x000fc800078eb8ff */
[----:B------:R-:W-:-:S07]  /*3240*/  LOP3.LUT R0, R2, R0, R7, 0xfe, !PT ;  /* 0x0000000002007212 */ /* 0x000fce00078efe07 */
.L_x_1067:
[----:B------:R-:W-:Y:S05]  /*3250*/  BSYNC.RECONVERGENT B0 ;  /* 0x0000000000007941 */ /* 0x000fea0003800200 */
.L_x_1066:
[----:B------:R-:W-:Y:S01]  /*3260*/  F2FP.F16.F32.PACK_AB R0, RZ, R0 ;  /* 0x00000000ff00723e */ /* 0x000fe200000000ff */
[----:B------:R-:W-:Y:S06]  /*3270*/  BRA `(.L_x_1051) ;  /* 0x0000000400187947 */ /* 0x000fec0003800000 */
.L_x_1064:
        /* <DEDUP_REMOVED lines=21> */
.L_x_1073:
[----:B------:R-:W-:Y:S05]  /*33d0*/  BSYNC.RECONVERGENT B1 ;  /* 0x0000000000017941 */ /* 0x000fea0003800200 */
.L_x_1072:
[----:B------:R-:W-:Y:S01]  /*33e0*/  IMAD.SHL.U32 R0, R0, 0x200000, RZ ;  /* 0x0020000000007824 */ /* 0x000fe200078e00ff */
[----:B------:R-:W-:-:S04]  /*33f0*/  LEA R2, R2, 0x37800000, 0x17 ;  /* 0x3780000002027811 */ /* 0x000fc800078eb8ff */
[----:B------:R-:W-:-:S07]  /*3400*/  LOP3.LUT R0, R2, R0, R7, 0xfe, !PT ;  /* 0x0000000002007212 */ /* 0x000fce00078efe07 */
.L_x_1071:
[----:B------:R-:W-:Y:S05]  /*3410*/  BSYNC.RECONVERGENT B0 ;  /* 0x0000000000007941 */ /* 0x000fea0003800200 */
.L_x_1070:
[----:B------:R-:W-:Y:S01]  /*3420*/  F2FP.F16.F32.PACK_AB R0, RZ, R0 ;  /* 0x00000000ff00723e */ /* 0x000fe200000000ff */
[----:B------:R-:W-:Y:S06]  /*3430*/  BRA `(.L_x_1051) ;  /* 0x0000000000a87947 */ /* 0x000fec0003800000 */
.L_x_1063:
[----:B------:R-:W-:-:S09]  /*3440*/  UISETP.NE.AND UP0, UPT, UR4, 0x1c, UPT ;  /* 0x0000001c0400788c */ /* 0x000fd2000bf05270 */
[----:B------:R-:W-:Y:S05]  /*3450*/  BRA.U !UP0, `(.L_x_1074) ;  /* 0x0000000108947547 */ /* 0x000fea000b800000 */
[----:B------:R-:W-:-:S09]  /*3460*/  UISETP.NE.AND UP0, UPT, UR4, 0x1d, UPT ;  /* 0x0000001d0400788c */ /* 0x000fd2000bf05270 */
[----:B------:R-:W-:Y:S05]  /*3470*/  BRA.U !UP0, `(.L_x_1075) ;  /* 0x00000001087c7547 */ /* 0x000fea000b800000 */
[----:B------:R-:W-:-:S09]  /*3480*/  UISETP.NE.AND UP0, UPT, UR4, 0x2c, UPT ;  /* 0x0000002c0400788c */ /* 0x000fd2000bf05270 */
[----:B------:R-:W-:Y:S05]  /*3490*/  BRA.U !UP0, `(.L_x_1076) ;  /* 0x0000000108487547 */ /* 0x000fea000b800000 */
.L_x_1050:
        /* <DEDUP_REMOVED lines=15> */
[----:B--2--5:R-:W-:Y:S05]  /*3590*/  CALL.ABS.NOINC R2 ;  /* 0x0000000002007343 */ /* 0x024fea0003c00000 */
.L_x_1077:
[----:B------:R-:W-:Y:S01]  /*35a0*/  PRMT R0, RZ, 0x7610, R0 ;  /* 0x00007610ff007816 */ /* 0x000fe20000000000 */
[----:B------:R-:W-:Y:S06]  /*35b0*/  BRA `(.L_x_1051) ;  /* 0x0000000000487947 */ /* 0x000fec0003800000 */
.L_x_1076:
        /* <DEDUP_REMOVED lines=8> */
.L_x_1079:
[----:B------:R-:W-:Y:S05]  /*3640*/  BSYNC.RECONVERGENT B0 ;  /* 0x0000000000007941 */ /* 0x000fea0003800200 */
.L_x_1078:
[----:B------:R-:W-:Y:S01]  /*3650*/  F2FP.F16.F32.PACK_AB R0, RZ, R0 ;  /* 0x00000000ff00723e */ /* 0x000fe200000000ff */
[----:B------:R-:W-:Y:S06]  /*3660*/  BRA `(.L_x_1051) ;  /* 0x00000000001c7947 */ /* 0x000fec0003800000 */
.L_x_1075:
[----:B------:R-:W2:Y:S02]  /*3670*/  LDG.E.64 R2, desc[UR36][R2.64] ;  /* 0x0000002402027981 */ /* 0x000ea4000c1e1b00 */
[----:B--2---:R-:W0:Y:S02]  /*3680*/  I2F.U64 R0, R2 ;  /* 0x0000000200007312 */ /* 0x004e240000301000 */
[----:B0-----:R-:W-:Y:S01]  /*3690*/  F2FP.F16.F32.PACK_AB R0, RZ, R0 ;  /* 0x00000000ff00723e */ /* 0x001fe200000000ff */
[----:B------:R-:W-:Y:S06]  /*36a0*/  BRA `(.L_x_1051) ;  /* 0x00000000000c7947 */ /* 0x000fec0003800000 */
.L_x_1074:
[----:B------:R-:W2:Y:S02]  /*36b0*/  LDG.E R2, desc[UR36][R2.64] ;  /* 0x0000002402027981 */ /* 0x000ea4000c1e1900 */
[----:B--2---:R-:W-:-:S04]  /*36c0*/  I2FP.F32.U32 R0, R2 ;  /* 0x0000000200007245 */ /* 0x004fc80000201000 */
[----:B------:R-:W-:-:S07]  /*36d0*/  F2FP.F16.F32.PACK_AB R0, RZ, R0 ;  /* 0x00000000ff00723e */ /* 0x000fce00000000ff */
.L_x_1051:
[----:B01---5:R-:W-:Y:S01]  /*36e0*/  HADD2.F32 R3, -RZ, R0.H0_H0 ;  /* 0x20000000ff037230 */ /* 0x023fe20000004100 */
[----:B------:R-:W-:Y:S04]  /*36f0*/  BSSY.RECONVERGENT B0, `(.L_x_1080) ;  /* 0x000000b000007945 */ /* 0x000fe80003800200 */
[----:B------:R-:W-:-:S13]  /*3700*/  FSETP.GTU.FTZ.AND P0, PT, R3, -3, PT ;  /* 0xc04000000300780b */ /* 0x000fda0003f1c000 */
[----:B------:R-:W-:Y:S01]  /*3710*/  @!P0 PRMT R0, RZ, 0x7610, R0 ;  /* 0x00007610ff008816 */ /* 0x000fe20000000000 */
[----:B------:R-:W-:Y:S06]  /*3720*/  @!P0 BRA `(.L_x_1081) ;  /* 0x00000000001c8947 */ /* 0x000fec0003800000 */
[----:B------:R-:W-:Y:S01]  /*3730*/  FSETP.GEU.FTZ.AND P0, PT, R3, 3, PT ;  /* 0x404000000300780b */ /* 0x000fe20003f1e000 */
[----:B------:R-:W-:-:S12]  /*3740*/  HADD2.F32 R19, -RZ, R19.H0_H0 ;  /* 0x20000013ff137230 */ /* 0x000fd80000004100 */
[----:B------:R-:W-:-:S05]  /*3750*/  @!P0 MOV R0, 0x3eaaaaab ;  /* 0x3eaaaaab00008802 */ /* 0x000fca0000000f00 */
[----:B------:R-:W-:-:S04]  /*3760*/  @!P0 FFMA.FTZ R0, R3, R0, 0.5 ;  /* 0x3f00000003008423 */ /* 0x000fc80000010000 */
[----:B------:R-:W-:-:S05]  /*3770*/  @!P0 FMUL.FTZ R0, R19, R0 ;  /* 0x0000000013008220 */ /* 0x000fca0000410000 */
[----:B------:R-:W-:Y:S02]  /*3780*/  @!P0 F2FP.F16.F32.PACK_AB R0, RZ, R0 ;  /* 0x00000000ff00823e */ /* 0x000fe400000000ff */
[----:B------:R-:W-:-:S07]  /*3790*/  @P0 F2FP.F16.F32.PACK_AB R0, RZ, R19 ;  /* 0x00000013ff00023e */ /* 0x000fce00000000ff */
.L_x_1081:
[----:B------:R-:W-:Y:S05]  /*37a0*/  BSYNC.RECONVERGENT B0 ;  /* 0x0000000000007941 */ /* 0x000fea0003800200 */
.L_x_1080:
        /* <DEDUP_REMOVED lines=14> */
[----:B------:R-:W-:-:S04]  /*3890*/  HADD2.F32 R0, -RZ, R0.H0_H0 ;  /* 0x20000000ff007230 */ /* 0x000fc80000004100 */
[----:B------:R-:W0:Y:S02]  /*38a0*/  F2I.FTZ.TRUNC.NTZ R5, R0 ;  /* 0x0000000000057305 */ /* 0x000e24000021f100 */
[----:B0-----:R0:W-:Y:S01]  /*38b0*/  STG.E.U8 desc[UR36][R2.64], R5 ;  /* 0x0000000502007986 */ /* 0x0011e2000c101124 */
[----:B------:R-:W-:Y:S05]  /*38c0*/  BRA `(.L_x_1087) ;  /* 0x0000000c00807947 */ /* 0x000fea0003800000 */
.L_x_1085:
[----:B------:R-:W-:-:S06]  /*38d0*/  HADD2.F32 R5, -RZ, R0.H0_H0 ;  /* 0x20000000ff057230 */ /* 0x000fcc0000004100 */
[----:B------:R-:W0:Y:S02]  /*38e0*/  F2I.S64.TRUNC R4, R5 ;  /* 0x0000000500047311 */ /* 0x000e24000020d900 */
[----:B0-----:R0:W-:Y:S01]  /*38f0*/  STG.E.U8 desc[UR36][R2.64], R4 ;  /* 0x0000000402007986 */ /* 0x0011e2000c101124 */
[----:B------:R-:W-:Y:S05]  /*3900*/  BRA `(.L_x_1087) ;  /* 0x0000000c00707947 */ /* 0x000fea0003800000 */
.L_x_1084:
[----:B------:R-:W-:-:S09]  /*3910*/  UISETP.NE.AND UP0, UPT, UR4, 0x2, UPT ;  /* 0x000000020400788c */ /* 0x000fd2000bf05270 */
[----:B------:R-:W-:Y:S05]  /*3920*/  BRA.U !UP0, `(.L_x_1088) ;  /* 0x0000000108307547 */ /* 0x000fea000b800000 */
[----:B------:R-:W-:-:S09]  /*3930*/  UISETP.NE.AND UP0, UPT, UR4, 0x3, UPT ;  /* 0x000000030400788c */ /* 0x000fd2000bf05270 */
[----:B------:R-:W-:Y:S05]  /*3940*/  BRA.U !UP0, `(.L_x_1089) ;  /* 0x0000000108187547 */ /* 0x000fea000b800000 */
[----:B------:R-:W-:-:S09]  /*3950*/  UISETP.NE.AND UP0, UPT, UR4, 0x4, UPT ;  /* 0x000000040400788c */ /* 0x000fd2000bf05270 */
[----:B------:R-:W-:Y:S05]  /*3960*/  BRA.U UP0, `(.L_x_1086) ;  /* 0x0000000900b87547 */ /* 0x000fea000b800000 */
[----:B------:R-:W-:-:S06]  /*3970*/  HADD2.F32 R4, -RZ, R0.H0_H0 ;  /* 0x20000000ff047230 */ /* 0x000fcc0000004100 */
[----:B------:R-:W0:Y:S02]  /*3980*/  F2I.S64.TRUNC R4, R4 ;  /* 0x0000000400047311 */ /* 0x000e24000020d900 */
[----:B0-----:R0:W-:Y:S01]  /*3990*/  STG.E.64 desc[UR36][R2.64], R4 ;  /* 0x0000000402007986 */ /* 0x0011e2000c101b24 */
[----:B------:R-:W-:Y:S05]  /*39a0*/  BRA `(.L_x_1087) ;  /* 0x0000000c00487947 */ /* 0x000fea0003800000 */
.L_x_1089:
[----:B------:R-:W-:-:S04]  /*39b0*/  HADD2.F32 R0, -RZ, R0.H0_H0 ;  /* 0x20000000ff007230 */ /* 0x000fc80000004100 */
[----:B------:R-:W0:Y:S02]  /*39c0*/  F2I.FTZ.TRUNC.NTZ R5, R0 ;  /* 0x0000000000057305 */ /* 0x000e24000021f100 */
[----:B0-----:R0:W-:Y:S01]  /*39d0*/  STG.E desc[UR36][R2.64], R5 ;  /* 0x0000000502007986 */ /* 0x0011e2000c101924 */
[----:B------:R-:W-:Y:S05]  /*39e0*/  BRA `(.L_x_1087) ;  /* 0x0000000c00387947 */ /* 0x000fea0003800000 */
.L_x_1088:
[----:B------:R-:W-:-:S04]  /*39f0*/  HADD2.F32 R0, -RZ, R0.H0_H0 ;  /* 0x20000000ff007230 */ /* 0x000fc80000004100 */
[----:B------:R-:W0:Y:S02]  /*3a00*/  F2I.FTZ.TRUNC.NTZ R5, R0 ;  /* 0x0000000000057305 */ /* 0x000e24000021f100 */
[----:B0-----:R0:W-:Y:S01]  /*3a10*/  STG.E.U16 desc[UR36][R2.64], R5 ;  /* 0x0000000502007986 */ /* 0x0011e2000c101524 */
[----:B------:R-:W-:Y:S05]  /*3a20*/  BRA `(.L_x_1087) ;  /* 0x0000000c00287947 */ /* 0x000fea0003800000 */
.L_x_1083:
[----:B------:R-:W-:-:S09]  /*3a30*/  UISETP.GT.AND UP0, UPT, UR4, 0x6, UPT ;  /* 0x000000060400788c */ /* 0x000fd2000bf04270 */
[----:B------:R-:W-:Y:S05]  /*3a40*/  BRA.U UP0, `(.L_x_1090) ;  /* 0x0000000100247547 */ /* 0x000fea000b800000 */
[----:B------:R-:W-:-:S09]  /*3a50*/  UISETP.NE.AND UP0, UPT, UR4, 0x5, UPT ;  /* 0x000000050400788c */ /* 0x000fd2000bf05270 */
[----:B------:R-:W-:Y:S05]  /*3a60*/  BRA.U !UP0, `(.L_x_1091) ;  /* 0x0000000108147547 */ /* 0x000fea000b800000 */
[----:B------:R-:W-:-:S09]  /*3a70*/  UISETP.NE.AND UP0, UPT, UR4, 0x6, UPT ;  /* 0x000000060400788c */ /* 0x000fd2000bf05270 */
[----:B------:R-:W-:Y:S05]  /*3a80*/  BRA.U UP0, `(.L_x_1086) ;  /* 0x0000000900707547 */ /* 0x000fea000b800000 */
[----:B------:R-:W-:-:S05]  /*3a90*/  HADD2.F32 R5, -RZ, R0.H0_H0 ;  /* 0x20000000ff057230 */ /* 0x000fca0000004100 */
[----:B------:R0:W-:Y:S01]  /*3aa0*/  STG.E desc[UR36][R2.64], R5 ;  /* 0x0000000502007986 */ /* 0x0001e2000c101924 */
[----:B------:R-:W-:Y:S05]  /*3ab0*/  BRA `(.L_x_1087) ;  /* 0x0000000c00047947 */ /* 0x000fea0003800000 */
.L_x_1091:
[----:B------:R0:W-:Y:S01]  /*3ac0*/  STG.E.U16 desc[UR36][R2.64], R0 ;  /* 0x0000000002007986 */ /* 0x0001e2000c101524 */
[----:B------:R-:W-:Y:S05]  /*3ad0*/  BRA `(.L_x_1087) ;  /* 0x0000000800fc7947 */ /* 0x000fea0003800000 */
.L_x_1090:
[----:B------:R-:W-:-:S09]  /*3ae0*/  UISETP.NE.AND UP0, UPT, UR4, 0x7, UPT ;  /* 0x000000070400788c */ /* 0x000fd2000bf05270 */
[----:B------:R-:W-:Y:S05]  /*3af0*/  BRA.U !UP0, `(.L_x_1092) ;  /* 0x0000000108347547 */ /* 0x000fea000b800000 */
[----:B------:R-:W-:-:S09]  /*3b00*/  UISETP.NE.AND UP0, UPT, UR4, 0x8, UPT ;  /* 0x000000080400788c */ /* 0x000fd2000bf05270 */
[----:B------:R-:W-:Y:S05]  /*3b10*/  BRA.U !UP0, `(.L_x_1093) ;  /* 0x0000000108187547 */ /* 0x000fea000b800000 */
[----:B------:R-:W-:-:S09]  /*3b20*/  UISETP.NE.AND UP0, UPT, UR4, 0x9, UPT ;  /* 0x000000090400788c */ /* 0x000fd2000bf05270 */
[----:B------:R-:W-:Y:S05]  /*3b30*/  BRA.U UP0, `(.L_x_1086) ;  /* 0x0000000900447547 */ /* 0x000fea000b800000 */
[----:B------:R-:W-:Y:S02]  /*3b40*/  HADD2.F32 R4, -RZ, R0.H0_H0 ;  /* 0x20000000ff047230 */ /* 0x000fe40000004100 */
[----:B------:R-:W-:-:S05]  /*3b50*/  IMAD.MOV.U32 R5, RZ, RZ, RZ ;  /* 0x000000ffff057224 */ /* 0x000fca00078e00ff */
[----:B------:R0:W-:Y:S01]  /*3b60*/  STG.E.64 desc[UR36][R2.64], R4 ;  /* 0x0000000402007986 */ /* 0x0001e2000c101b24 */
[----:B------:R-:W-:Y:S05]  /*3b70*/  BRA `(.L_x_1087) ;  /* 0x0000000800d47947 */ /* 0x000fea0003800000 */
.L_x_1093:
[----:B------:R-:W-:-:S05]  /*3b80*/  HADD2.F32 R0, -RZ, R0.H0_H0 ;  /* 0x20000000ff007230 */ /* 0x000fca0000004100 */
[----:B------:R-:W-:-:S04]  /*3b90*/  F2FP.F16.F32.PACK_AB R0, RZ, R0 ;  /* 0x00000000ff00723e */ /* 0x000fc800000000ff */
[----:B------:R-:W-:-:S05]  /*3ba0*/  PRMT R0, R0, 0x5410, RZ ;  /* 0x0000541000007816 */ /* 0x000fca00000000ff */
[----:B------:R0:W-:Y:S01]  /*3bb0*/  STG.E desc[UR36][R2.64], R0 ;  /* 0x0000000002007986 */ /* 0x0001e2000c101924 */
[----:B------:R-:W-:Y:S05]  /*3bc0*/  BRA `(.L_x_1087) ;  /* 0x0000000800c07947 */ /* 0x000fea0003800000 */
.L_x_1092:
[----:B------:R-:W-:-:S05]  /*3bd0*/  HADD2.F32 R4, -RZ, R0.H0_H0 ;  /* 0x20000000ff047230 */ /* 0x000fca0000004100 */
[----:B------:R-:W-:-:S06]  /*3be0*/  FMUL.FTZ R4, R4, 1 ;  /* 0x3f80000004047820 */ /* 0x000fcc0000410000 */
[----:B------:R-:W0:Y:S02]  /*3bf0*/  F2F.F64.F32 R4, R4 ;  /* 0x0000000400047310 */ /* 0x000e240000201800 */
[----:B0-----:R0:W-:Y:S01]  /*3c00*/  STG.E.64 desc[UR36][R2.64], R4 ;  /* 0x0000000402007986 */ /* 0x0011e2000c101b24 */
[----:B------:R-:W-:Y:S05]  /*3c10*/  BRA `(.L_x_1087) ;  /* 0x0000000800ac7947 */ /* 0x000fea0003800000 */
.L_x_1082:
        /* <DEDUP_REMOVED lines=8> */
[----:B------:R-:W-:-:S05]  /*3ca0*/  HADD2.F32 R0, -RZ, R0.H0_H0 ;  /* 0x20000000ff007230 */ /* 0x000fca0000004100 */
[----:B------:R-:W-:-:S04]  /*3cb0*/  FSETP.NEU.FTZ.AND P0, PT, R0, RZ, PT ;  /* 0x000000ff0000720b */ /* 0x000fc80003f1d000 */
[----:B------:R-:W-:-:S05]  /*3cc0*/  SEL R5, RZ, 0x1, !P0 ;  /* 0x00000001ff057807 */ /* 0x000fca0004000000 */
[----:B------:R4:W-:Y:S01]  /*3cd0*/  STG.E.U8 desc[UR36][R2.64], R5 ;  /* 0x0000000502007986 */ /* 0x0009e2000c101124 */
[----:B------:R-:W-:Y:S05]  /*3ce0*/  BRA `(.L_x_1087) ;  /* 0x0000000800787947 */ /* 0x000fea0003800000 */
.L_x_1096:
[----:B------:R-:W-:Y:S01]  /*3cf0*/  HADD2.F32 R0, -RZ, R0.H0_H0 ;  /* 0x20000000ff007230 */ /* 0x000fe20000004100 */
[----:B------:R-:W-:-:S04]  /*3d00*/  CS2R R6, SRZ ;  /* 0x0000000000067805 */ /* 0x000fc8000001ff00 */
[----:B------:R-:W-:-:S04]  /*3d10*/  FMUL.FTZ R0, R0, 1 ;  /* 0x3f80000000007820 */ /* 0x000fc80000410000 */
[----:B------:R-:W0:Y:S02]  /*3d20*/  F2F.F64.F32 R4, R0 ;  /* 0x0000000000047310 */ /* 0x000e240000201800 */
[----:B0-----:R3:W-:Y:S01]  /*3d30*/  STG.E.128 desc[UR36][R2.64], R4 ;  /* 0x0000000402007986 */ /* 0x0017e2000c101d24 */
[----:B------:R-:W-:Y:S05]  /*3d40*/  BRA `(.L_x_1087) ;  /* 0x0000000800607947 */ /* 0x000fea0003800000 */
.L_x_1095:
[----:B------:R-:W-:-:S09]  /*3d50*/  UISETP.NE.AND UP0, UPT, UR4, 0xf, UPT ;  /* 0x0000000f0400788c */ /* 0x000fd2000bf05270 */
[----:B------:R-:W-:Y:S05]  /*3d60*/  BRA.U !UP0, `(.L_x_1097) ;  /* 0x0000000108a07547 */ /* 0x000fea000b800000 */
[----:B------:R-:W-:-:S09]  /*3d70*/  UISETP.NE.AND UP0, UPT, UR4, 0x17, UPT ;  /* 0x000000170400788c */ /* 0x000fd2000bf05270 */
[----:B------:R-:W-:Y:S05]  /*3d80*/  BRA.U !UP0, `(.L_x_1098) ;  /* 0x00000001084c7547 */ /* 0x000fea000b800000 */
[----:B------:R-:W-:-:S09]  /*3d90*/  UISETP.NE.AND UP0, UPT, UR4, 0x18, UPT ;  /* 0x000000180400788c */ /* 0x000fd2000bf05270 */
[----:B------:R-:W-:Y:S05]  /*3da0*/  BRA.U UP0, `(.L_x_1086) ;  /* 0x0000000500a87547 */ /* 0x000fea000b800000 */
[----:B------:R-:W-:Y:S01]  /*3db0*/  HADD2.F32 R7, -RZ, R0.H0_H0 ;  /* 0x20000000ff077230 */ /* 0x000fe20000004100 */
        /* <DEDUP_REMOVED lines=12> */
.L_x_1100:
[----:B------:R-:W-:Y:S05]  /*3e80*/  BSYNC.RECONVERGENT B0 ;  /* 0x0000000000007941 */ /* 0x000fea0003800200 */
.L_x_1099:
[----:B------:R-:W-:-:S05]  /*3e90*/  LOP3.LUT R5, R0, 0x80, R5, 0xf8, !PT ;  /* 0x0000008000057812 */ /* 0x000fca00078ef805 */
[----:B------:R1:W-:Y:S01]  /*3ea0*/  STG.E.U8 desc[UR36][R2.64], R5 ;  /* 0x0000000502007986 */ /* 0x0003e2000c101124 */
[----:B------:R-:W-:Y:S05]  /*3eb0*/  BRA `(.L_x_1087) ;  /* 0x0000000800047947 */ /* 0x000fea0003800000 */
.L_x_1098:
[----:B------:R-:W-:Y:S01]  /*3ec0*/  HADD2.F32 R7, -RZ, R0.H0_H0 ;  /* 0x20000000ff077230 */ /* 0x000fe20000004100 */
        /* <DEDUP_REMOVED lines=14> */
.L_x_1102:
[----:B------:R-:W-:Y:S05]  /*3fb0*/  BSYNC.RECONVERGENT B0 ;  /* 0x0000000000007941 */ /* 0x000fea0003800200 */
.L_x_1101:
[----:B------:R-:W-:-:S05]  /*3fc0*/  LOP3.LUT R5, R0, 0x80, R5, 0xf8, !PT ;  /* 0x0000008000057812 */ /* 0x000fca00078ef805 */
[----:B------:R2:W-:Y:S01]  /*3fd0*/  STG.E.U8 desc[UR36][R2.64], R5 ;  /* 0x0000000502007986 */ /* 0x0005e2000c101124 */
[----:B------:R-:W-:Y:S05]  /*3fe0*/  BRA `(.L_x_1087) ;  /* 0x0000000400b87947 */ /* 0x000fea0003800000 */
.L_x_1097:
[----:B------:R-:W-:-:S05]  /*3ff0*/  HADD2.F32 R0, -RZ, R0.H0_H0 ;  /* 0x20000000ff007230 */ /* 0x000fca0000004100 */
[----:B------:R-:W-:-:S05]  /*4000*/  F2FP.BF16.F32.PACK_AB R0, RZ, R0 ;  /* 0x00000000ff00723e */ /* 0x000fca00000010ff */
[----:B------:R0:W-:Y:S01]  /*4010*/  STG.E.U16 desc[UR36][R2.64], R0 ;  /* 0x0000000002007986 */ /* 0x0001e2000c101524 */
[----:B------:R-:W-:Y:S05]  /*4020*/  BRA `(.L_x_1087) ;  /* 0x0000000400a87947 */ /* 0x000fea0003800000 */
.L_x_1094:
        /* <DEDUP_REMOVED lines=8> */
[----:B------:R-:W-:-:S06]  /*40b0*/  HADD2.F32 R5, -RZ, R0.H0_H0 ;  /* 0x20000000ff057230 */ /* 0x000fcc0000004100 */
[----:B------:R-:W0:Y:S02]  /*40c0*/  F2I.FTZ.U32.TRUNC.NTZ R5, R5 ;  /* 0x0000000500057305 */ /* 0x000e24000021f000 */
[----:B0-----:R0:W-:Y:S01]  /*40d0*/  STG.E.U16 desc[UR36][R2.64], R5 ;  /* 0x0000000502007986 */ /* 0x0011e2000c101524 */
[----:B------:R-:W-:Y:S05]  /*40e0*/  BRA `(.L_x_1087) ;  /* 0x0000000400787947 */ /* 0x000fea0003800000 */
.L_x_1105:
[----:B------:R-:W-:Y:S01]  /*40f0*/  HADD2.F32 R5, -RZ, R0.H0_H0 ;  /* 0x20000000ff057230 */ /* 0x000fe20000004100 */
        /* <DEDUP_REMOVED lines=12> */
.L_x_1108:
[----:B------:R-:W-:-:S04]  /*41c0*/  SHF.R.U32.HI R0, RZ, 0x14, R5 ;  /* 0x00000014ff007819 */ /* 0x000fc80000011605 */
[----:B------:R-:W-:-:S04]  /*41d0*/  LOP3.LUT R0, R0, 0x1, RZ, 0xc0, !PT ;  /* 0x0000000100007812 */ /* 0x000fc800078ec0ff */
[----:B------:R-:W-:-:S04]  /*41e0*/  IADD3 R0, PT, PT, R5, 0x487ffff, R0 ;  /* 0x0487ffff05007810 */ /* 0x000fc80007ffe000 */
[----:B------:R-:W-:-:S04]  /*41f0*/  SHF.R.U32.HI R0, RZ, 0x14, R0 ;  /* 0x00000014ff007819 */ /* 0x000fc80000011600 */
[----:B------:R-:W-:-:S07]  /*4200*/  LOP3.LUT R4, R0, 0xff, RZ, 0xc0, !PT ;  /* 0x000000ff00047812 */ /* 0x000fce00078ec0ff */
.L_x_1109:
[----:B------:R-:W-:-:S04]  /*4210*/  SHF.R.U32.HI R5, RZ, 0x18, R5 ;  /* 0x00000018ff057819 */ /* 0x000fc80000011605 */
[----:B------:R-:W-:-:S04]  /*4220*/  LOP3.LUT R4, R4, 0x80, R5, 0xf8, !PT ;  /* 0x0000008004047812 */ /* 0x000fc800078ef805 */
[----:B------:R-:W-:-:S07]  /*4230*/  PRMT R0, R4, 0x7610, R0 ;  /* 0x0000761004007816 */ /* 0x000fce0000000000 */
.L_x_1107:
[----:B------:R-:W-:Y:S05]  /*4240*/  BSYNC.RECONVERGENT B0 ;  /* 0x0000000000007941 */ /* 0x000fea0003800200 */
.L_x_1106:
[----:B------:R0:W-:Y:S01]  /*4250*/  STG.E.U8 desc[UR36][R2.64], R0 ;  /* 0x0000000002007986 */ /* 0x0001e2000c101124 */
[----:B------:R-:W-:Y:S05]  /*4260*/  BRA `(.L_x_1087) ;  /* 0x0000000400187947 */ /* 0x000fea0003800000 */
.L_x_1104:
[----:B------:R-:W-:Y:S01]  /*4270*/  HADD2.F32 R5, -RZ, R0.H0_H0 ;  /* 0x20000000ff057230 */ /* 0x000fe20000004100 */
[----:B------:R-:W-:Y:S01]  /*4280*/  BSSY.RECONVERGENT B0, `(.L_x_1110) ;  /* 0x0000014000007945 */ /* 0x000fe20003800200 */
[----:B------:R-:W-:-:S03]  /*4290*/  HFMA2 R0, -RZ, RZ, 0, 7.62939453125e-06 ;  /* 0x00000080ff007431 */ /* 0x000fc600000001ff */
        /* <DEDUP_REMOVED lines=10> */
.L_x_1112:
[----:B------:R-:W-:-:S04]  /*4340*/  SHF.R.U32.HI R0, RZ, 0x15, R5 ;  /* 0x00000015ff007819 */ /* 0x000fc80000011605 */
[----:B------:R-:W-:-:S04]  /*4350*/  LOP3.LUT R0, R0, 0x1, RZ, 0xc0, !PT ;  /* 0x0000000100007812 */ /* 0x000fc800078ec0ff */
[----:B------:R-:W-:-:S04]  /*4360*/  IADD3 R0, PT, PT, R5, 0x88fffff, R0 ;  /* 0x088fffff05007810 */ /* 0x000fc80007ffe000 */
[----:B------:R-:W-:-:S04]  /*4370*/  SHF.R.U32.HI R0, RZ, 0x15, R0 ;  /* 0x00000015ff007819 */ /* 0x000fc80000011600 */
[----:B------:R-:W-:-:S07]  /*4380*/  LOP3.LUT R4, R0, 0xff, RZ, 0xc0, !PT ;  /* 0x000000ff00047812 */ /* 0x000fce00078ec0ff */
.L_x_1113:
[----:B------:R-:W-:-:S04]  /*4390*/  SHF.R.U32.HI R5, RZ, 0x18, R5 ;  /* 0x00000018ff057819 */ /* 0x000fc80000011605 */
[----:B------:R-:W-:-:S04]  /*43a0*/  LOP3.LUT R4, R4, 0x80, R5, 0xf8, !PT ;  /* 0x0000008004047812 */ /* 0x000fc800078ef805 */
[----:B------:R-:W-:-:S07]  /*43b0*/  PRMT R0, R4, 0x7610, R0 ;  /* 0x0000761004007816 */ /* 0x000fce0000000000 */
.L_x_1111:
[----:B------:R-:W-:Y:S05]  /*43c0*/  BSYNC.RECONVERGENT B0 ;  /* 0x0000000000007941 */ /* 0x000fea0003800200 */
.L_x_1110:
[----:B------:R0:W-:Y:S01]  /*43d0*/  STG.E.U8 desc[UR36][R2.64], R0 ;  /* 0x0000000002007986 */ /* 0x0001e2000c101124 */
[----:B------:R-:W-:Y:S05]  /*43e0*/  BRA `(.L_x_1087) ;  /* 0x0000000000b87947 */ /* 0x000fea0003800000 */
.L_x_1103:
[----:B------:R-:W-:-:S09]  /*43f0*/  UISETP.NE.AND UP0, UPT, UR4, 0x1c, UPT ;  /* 0x0000001c0400788c */ /* 0x000fd2000bf05270 */
[----:B------:R-:W-:Y:S05]  /*4400*/  BRA.U !UP0, `(.L_x_1114) ;  /* 0x0000000108a47547 */ /* 0x000fea000b800000 */
[----:B------:R-:W-:-:S09]  /*4410*/  UISETP.NE.AND UP0, UPT, UR4, 0x1d, UPT ;  /* 0x0000001d0400788c */ /* 0x000fd2000bf05270 */
[----:B------:R-:W-:Y:S05]  /*4420*/  BRA.U !UP0, `(.L_x_1115) ;  /* 0x00000001088c7547 */ /* 0x000fea000b800000 */
[----:B------:R-:W-:-:S09]  /*4430*/  UISETP.NE.AND UP0, UPT, UR4, 0x2c, UPT ;  /* 0x0000002c0400788c */ /* 0x000fd2000bf05270 */
[----:B------:R-:W-:Y:S05]  /*4440*/  BRA.U !UP0, `(.L_x_1116) ;  /* 0x0000000108447547 */ /* 0x000fea000b800000 */
.L_x_1086:
        /* <DEDUP_REMOVED lines=12> */
[----:B----4-:R-:W-:Y:S01]  /*4510*/  IMAD.U32 R10, RZ, RZ, UR4 ;  /* 0x00000004ff0a7e24 */ /* 0x010fe2000f8e00ff */
[----:B-1----:R-:W-:-:S07]  /*4520*/  MOV R11, UR5 ;  /* 0x00000005000b7c02 */ /* 0x002fce0008000f00 */
[----:B------:R-:W-:-:S07]  /*4530*/  LEPC R20, `(.L_x_1117) ;  /* 0x000000001014794e */ /* 0x000fce0000000000 */
[----:B--2---:R-:W-:Y:S05]  /*4540*/  CALL.ABS.NOINC R2 ;  /* 0x0000000002007343 */ /* 0x004fea0003c00000 */
.L_x_1117:
[----:B------:R-:W-:Y:S05]  /*4550*/  BRA `(.L_x_1087) ;  /* 0x00000000005c7947 */ /* 0x000fea0003800000 */
.L_x_1116:
[----:B------:R-:W-:-:S05]  /*4560*/  HADD2.F32 R5, -RZ, R0.H0_H0 ;  /* 0x20000000ff057230 */ /* 0x000fca0000004100 */
        /* <DEDUP_REMOVED lines=15> */
.L_x_1115:
[----:B------:R-:W-:-:S06]  /*4660*/  HADD2.F32 R4, -RZ, R0.H0_H0 ;  /* 0x20000000ff047230 */ /* 0x000fcc0000004100 */
[----:B------:R-:W0:Y:S02]  /*4670*/  F2I.U64.TRUNC R4, R4 ;  /* 0x0000000400047311 */ /* 0x000e24000020d800 */
[----:B0-----:R0:W-:Y:S01]  /*4680*/  STG.E.64 desc[UR36][R2.64], R4 ;  /* 0x0000000402007986 */ /* 0x0011e2000c101b24 */
[----:B------:R-:W-:Y:S05]  /*4690*/  BRA `(.L_x_1087) ;  /* 0x00000000000c7947 */ /* 0x000fea0003800000 */
.L_x_1114:
[----:B------:R-:W-:-:S04]  /*46a0*/  HADD2.F32 R0, -RZ, R0.H0_H0 ;  /* 0x20000000ff007230 */ /* 0x000fc80000004100 */
[----:B------:R-:W0:Y:S02]  /*46b0*/  F2I.FTZ.U32.TRUNC.NTZ R5, R0 ;  /* 0x0000000000057305 */ /* 0x000e24000021f000 */
[----:B0-----:R0:W-:Y:S02]  /*46c0*/  STG.E desc[UR36][R2.64], R5 ;  /* 0x0000000502007986 */ /* 0x0011e4000c101924 */
.L_x_1087:
[----:B------:R-:W-:-:S07]  /*46d0*/  VIADD R17, R17, 0x80 ;  /* 0x0000008011117836 */ /* 0x000fce0000000000 */
.L_x_1010:
[----:B------:R-:W-:Y:S05]  /*46e0*/  BSYNC.RECONVERGENT B6 ;  /* 0x0000000000067941 */ /* 0x000fea0003800200 */
.L_x_1009:
        /* <DEDUP_REMOVED lines=11> */
[----:B------:R-:W-:Y:S01]  /*47a0*/  HFMA2 R16, -RZ, RZ, 0, 0 ;  /* 0x00000000ff107431 */ /* 0x000fe200000001ff */
[----:B------:R-:W0:Y:S01]  /*47b0*/  LDCU UR6, c[0x0][0x38c] ;  /* 0x00007180ff0677ac */ /* 0x000e220008000800 */
[----:B------:R-:W5:Y:S01]  /*47c0*/  LDCU.64 UR8, c[0x0][0x4b8] ;  /* 0x00009700ff0877ac */ /* 0x000f620008000a00 */
[----:B------:R-:W-:Y:S02]  /*47d0*/  UISETP.NE.AND UP0, UPT, UR39, URZ, UPT ;  /* 0x000000ff2700728c */ /* 0x000fe4000bf05270 */
        /* <DEDUP_REMOVED lines=334> */
[----:B------:R-:W2:Y:S03]  /*5cc0*/  LDCU.64 UR8, c[0x0][0x5d8] ;  /* 0x0000bb00ff0877ac */ /* 0x000ea60008000a00 */
        /* <DEDUP_REMOVED lines=8> */
.L_x_1120:
        /* <DEDUP_REMOVED lines=19> */
.L_x_1124:
[----:B------:R-:W2:Y:S02]  /*5e80*/  LDG.E.U8 R2, desc[UR36][R2.64] ;  /* 0x0000002402027981 */ /* 0x000ea4000c1e1100 */
[----:B--2---:R-:W-:-:S04]  /*5e90*/  I2FP.F32.U32 R0, R2 ;  /* 0x0000000200007245 */ /* 0x004fc80000201000 */
[----:B------:R-:W-:-:S04]  /*5ea0*/  F2FP.F16.F32.PACK_AB R0, RZ, R0 ;  /* 0x00000000ff00723e */ /* 0x000fc800000000ff */
[----:B------:R-:W-:Y:S01]  /*5eb0*/  PRMT R19, R0, 0x7610, R19 ;  /* 0x0000761000137816 */ /* 0x000fe20000000013 */
[----:B------:R-:W-:Y:S06]  /*5ec0*/  BRA `(.L_x_1126) ;  /* 0x0000000c00b47947 */ /* 0x000fec0003800000 */
.L_x_1123:
        /* <DEDUP_REMOVED lines=11> */
.L_x_1128:
[----:B------:R-:W2:Y:S02]  /*5f80*/  LDG.E R2, desc[UR36][R2.64] ;  /* 0x0000002402027981 */ /* 0x000ea4000c1e1900 */
[----:B--2---:R-:W-:-:S04]  /*5f90*/  I2FP.F32.S32 R0, R2 ;  /* 0x0000000200007245 */ /* 0x004fc80000201400 */
[----:B------:R-:W-:-:S04]  /*5fa0*/  F2FP.F16.F32.PACK_AB R0, RZ, R0 ;  /* 0x00000000ff00723e */ /* 0x000fc800000000ff */
[----:B------:R-:W-:Y:S01]  /*5fb0*/  PRMT R19, R0, 0x7610, R19 ;  /* 0x0000761000137816 */ /* 0x000fe20000000013 */
[----:B------:R-:W-:Y:S06]  /*5fc0*/  BRA `(.L_x_1126) ;  /* 0x0000000c00747947 */ /* 0x000fec0003800000 */
.L_x_1127:
[----:B------:R-:W2:Y:S02]  /*5fd0*/  LDG.E.U16 R2, desc[UR36][R2.64] ;  /* 0x0000002402027981 */ /* 0x000ea4000c1e1500 */
[----:B--2---:R-:W0:Y:S02]  /*5fe0*/  I2F.S16 R0, R2 ;  /* 0x0000000200007306 */ /* 0x004e240000101400 */
[----:B0-----:R-:W-:-:S04]  /*5ff0*/  F2FP.F16.F32.PACK_AB R0, RZ, R0 ;  /* 0x00000000ff00723e */ /* 0x001fc800000000ff */
[----:B------:R-:W-:Y:S01]  /*6000*/  PRMT R19, R0, 0x7610, R19 ;  /* 0x0000761000137816 */ /* 0x000fe20000000013 */
[----:B------:R-:W-:Y:S06]  /*6010*/  BRA `(.L_x_1126) ;  /* 0x0000000c00607947 */ /* 0x000fec0003800000 */
.L_x_1122:
        /* <DEDUP_REMOVED lines=9> */
.L_x_1130:
[----:B------:R1:W5:Y:S01]  /*60b0*/  LDG.E.U16 R19, desc[UR36][R2.64] ;  /* 0x0000002402137981 */ /* 0x000362000c1e1500 */
[----:B------:R-:W-:Y:S05]  /*60c0*/  BRA `(.L_x_1126) ;  /* 0x0000000c00347947 */ /* 0x000fea0003800000 */
.L_x_1129:
        /* <DEDUP_REMOVED lines=9> */
.L_x_1132:
[----:B------:R0:W5:Y:S01]  /*6160*/  LDG.E.U16 R19, desc[UR36][R2.64] ;  /* 0x0000002402137981 */ /* 0x000162000c1e1500 */
[----:B------:R-:W-:Y:S05]  /*6170*/  BRA `(.L_x_1126) ;  /* 0x0000000c00087947 */ /* 0x000fea0003800000 */
.L_x_1131:
        /* <DEDUP_REMOVED lines=9> */
.L_x_1121:
        /* <DEDUP_REMOVED lines=14> */
.L_x_1135:
        /* <DEDUP_REMOVED lines=9> */
.L_x_1134:
        /* <DEDUP_REMOVED lines=27> */
.L_x_1137:
        /* <DEDUP_REMOVED lines=11> */
[----:B------:R-:W-:-:S04]  /*65e0*/  F2FP.F16.F32.PACK_AB R0, RZ, R0 ;  /* 0x00000000ff00723e */ /* 0x000fc800000000ff */
[----:B------:R-:W-:Y:S01]  /*65f0*/  PRMT R19, R0, 0x7610, R19 ;  /* 0x0000761000137816 */ /* 0x000fe20000000013 */
[----:B------:R-:W-:Y:S06]  /*6600*/  BRA `(.L_x_1126) ;  /* 0x0000000400e47947 */ /* 0x000fec0003800000 */
.L_x_1136:
[----:B------:R-:W2:Y:S02]  /*6610*/  LDG.E.U16 R0, desc[UR36][R2.64] ;  /* 0x0000002402007981 */ /* 0x000ea4000c1e1500 */
[----:B--2---:R-:W-:-:S04]  /*6620*/  SHF.L.U32 R0, R0, 0x10, RZ ;  /* 0x0000001000007819 */ /* 0x004fc800000006ff */
[----:B------:R-:W-:-:S04]  /*6630*/  F2FP.F16.F32.PACK_AB R0, RZ, R0 ;  /* 0x00000000ff00723e */ /* 0x000fc800000000ff */
[----:B------:R-:W-:Y:S01]  /*6640*/  PRMT R19, R0, 0x7610, R19 ;  /* 0x0000761000137816 */ /* 0x000fe20000000013 */
[----:B------:R-:W-:Y:S06]  /*6650*/  BRA `(.L_x_1126) ;  /* 0x0000000400d07947 */ /* 0x000fec0003800000 */
.L_x_1133:
        /* <DEDUP_REMOVED lines=13> */
.L_x_1140:
        /* <DEDUP_REMOVED lines=21> */
.L_x_1144:
[----:B------:R-:W-:Y:S05]  /*6880*/  BSYNC.RECONVERGENT B1 ;  /* 0x0000000000017941 */ /* 0x000fea0003800200 */
.L_x_1143:
[----:B------:R-:W-:Y:S01]  /*6890*/  IMAD.SHL.U32 R0, R0, 0x100000, RZ ;  /* 0x0010000000007824 */ /* 0x000fe200078e00ff */
[----:B------:R-:W-:-:S04]  /*68a0*/  LEA R2, R2, 0x3b800000, 0x17 ;  /* 0x3b80000002027811 */ /* 0x000fc800078eb8ff */
[----:B------:R-:W-:-:S07]  /*68b0*/  LOP3.LUT R0, R2, R0, R7, 0xfe, !PT ;  /* 0x0000000002007212 */ /* 0x000fce00078efe07 */
.L_x_1142:
[----:B------:R-:W-:Y:S05]  /*68c0*/  BSYNC.RECONVERGENT B0 ;  /* 0x0000000000007941 */ /* 0x000fea0003800200 */
.L_x_1141:
[----:B------:R-:W-:-:S04]  /*68d0*/  F2FP.F16.F32.PACK_AB R0, RZ, R0 ;  /* 0x00000000ff00723e */ /* 0x000fc800000000ff */
[----:B------:R-:W-:Y:S01]  /*68e0*/  PRMT R19, R0, 0x7610, R19 ;  /* 0x0000761000137816 */ /* 0x000fe20000000013 */
[----:B------:R-:W-:Y:S06]  /*68f0*/  BRA `(.L_x_1126) ;  /* 0x0000000400287947 */ /* 0x000fec0003800000 */
.L_x_1139:
        /* <DEDUP_REMOVED lines=21> */
.L_x_1148:
[----:B------:R-:W-:Y:S05]  /*6a50*/  BSYNC.RECONVERGENT B1 ;  /* 0x0000000000017941 */ /* 0x000fea0003800200 */
.L_x_1147:
[----:B------:R-:W-:Y:S01]  /*6a60*/  IMAD.SHL.U32 R0, R0, 0x200000, RZ ;  /* 0x0020000000007824 */ /* 0x000fe200078e00ff */
[----:B------:R-:W-:-:S04]  /*6a70*/  LEA R2, R2, 0x37800000, 0x17 ;  /* 0x3780000002027811 */ /* 0x000fc800078eb8ff */
[----:B------:R-:W-:-:S07]  /*6a80*/  LOP3.LUT R0, R2, R0, R7, 0xfe, !PT ;  /* 0x0000000002007212 */ /* 0x000fce00078efe07 */
.L_x_1146:
[----:B------:R-:W-:Y:S05]  /*6a90*/  BSYNC.RECONVERGENT B0 ;  /* 0x0000000000007941 */ /* 0x000fea0003800200 */
.L_x_1145:
[----:B------:R-:W-:-:S04]  /*6aa0*/  F2FP.F16.F32.PACK_AB R0, RZ, R0 ;  /* 0x00000000ff00723e */ /* 0x000fc800000000ff */
[----:B------:R-:W-:Y:S01]  /*6ab0*/  PRMT R19, R0, 0x7610, R19 ;  /* 0x0000761000137816 */ /* 0x000fe20000000013 */
[----:B------:R-:W-:Y:S06]  /*6ac0*/  BRA `(.L_x_1126) ;  /* 0x0000000000b47947 */ /* 0x000fec0003800000 */
.L_x_1138:
        /* <DEDUP_REMOVED lines=14> */
.L_x_1152:
[----:B------:R-:W-:Y:S05]  /*6bb0*/  BSYNC.RECONVERGENT B0 ;  /* 0x0000000000007941 */ /* 0x000fea0003800200 */
.L_x_1151:
[----:B------:R-:W-:-:S04]  /*6bc0*/  F2FP.F16.F32.PACK_AB R0, RZ, R0 ;  /* 0x00000000ff00723e */ /* 0x000fc800000000ff */
[----:B------:R-:W-:Y:S01]  /*6bd0*/  PRMT R19, R0, 0x7610, R19 ;  /* 0x0000761000137816 */ /* 0x000fe20000000013 */
[----:B------:R-:W-:Y:S06]  /*6be0*/  BRA `(.L_x_1126) ;  /* 0x00000000006c7947 */ /* 0x000fec0003800000 */
.L_x_1125:
        /* <DEDUP_REMOVED lines=15> */
[----:B--2---:R-:W-:Y:S05]  /*6ce0*/  CALL.ABS.NOINC R2 ;  /* 0x0000000002007343 */ /* 0x004fea0003c00000 */
.L_x_1153:
[----:B------:R-:W-:Y:S01]  /*6cf0*/  PRMT R19, RZ, 0x7610, R19 ;  /* 0x00007610ff137816 */ /* 0x000fe20000000013 */
[----:B------:R-:W-:Y:S06]  /*6d00*/  BRA `(.L_x_1126) ;  /* 0x0000000000247947 */ /* 0x000fec0003800000 */
.L_x_1150:
[----:B------:R-:W2:Y:S02]  /*6d10*/  LDG.E.64 R2, desc[UR36][R2.64] ;  /* 0x0000002402027981 */ /* 0x000ea4000c1e1b00 */
[----:B--2---:R-:W0:Y:S02]  /*6d20*/  I2F.U64 R0, R2 ;  /* 0x0000000200007312 */ /* 0x004e240000301000 */
[----:B0-----:R-:W-:-:S04]  /*6d30*/  F2FP.F16.F32.PACK_AB R0, RZ, R0 ;  /* 0x00000000ff00723e */ /* 0x001fc800000000ff */
[----:B------:R-:W-:Y:S01]  /*6d40*/  PRMT R19, R0, 0x7610, R19 ;  /* 0x0000761000137816 */ /* 0x000fe20000000013 */
[----:B------:R-:W-:Y:S06]  /*6d50*/  BRA `(.L_x_1126) ;  /* 0x0000000000107947 */ /* 0x000fec0003800000 */
.L_x_1149:
[----:B------:R-:W2:Y:S02]  /*6d60*/  LDG.E R2, desc[UR36][R2.64] ;  /* 0x0000002402027981 */ /* 0x000ea4000c1e1900 */
[----:B--2---:R-:W-:-:S04]  /*6d70*/  I2FP.F32.U32 R0, R2 ;  /* 0x0000000200007245 */ /* 0x004fc80000201000 */
[----:B------:R-:W-:-:S04]  /*6d80*/  F2FP.F16.F32.PACK_AB R0, RZ, R0 ;  /* 0x00000000ff00723e */ /* 0x000fc800000000ff */
[----:B------:R-:W-:-:S07]  /*6d90*/  PRMT R19, R0, 0x7610, R19 ;  /* 0x0000761000137816 */ /* 0x000fce0000000013 */
.L_x_1126:
        /* <DEDUP_REMOVED lines=18> */
.L_x_1157:
[----:B------:R-:W2:Y:S02]  /*6ec0*/  LDG.E.U8 R2, desc[UR36][R2.64] ;  /* 0x0000002402027981 */ /* 0x000ea4000c1e1100 */
[----:B--2---:R-:W-:-:S04]  /*6ed0*/  I2FP.F32.U32 R0, R2 ;  /* 0x0000000200007245 */ /* 0x004fc80000201000 */
[----:B------:R-:W-:Y:S01]  /*6ee0*/  F2FP.F16.F32.PACK_AB R0, RZ, R0 ;  /* 0x00000000ff00723e */ /* 0x000fe200000000ff */
[----:B------:R-:W-:Y:S06]  /*6ef0*/  BRA `(.L_x_1159) ;  /* 0x0000000c007c7947 */ /* 0x000fec0003800000 */
.L_x_1156:
        /* <DEDUP_REMOVED lines=10> */
.L_x_1161:
[----:B------:R-:W2:Y:S02]  /*6fa0*/  LDG.E R2, desc[UR36][R2.64] ;  /* 0x0000002402027981 */ /* 0x000ea4000c1e1900 */
[----:B--2---:R-:W-:-:S04]  /*6fb0*/  I2FP.F32.S32 R0, R2 ;  /* 0x0000000200007245 */ /* 0x004fc80000201400 */
[----:B------:R-:W-:Y:S01]  /*6fc0*/  F2FP.F16.F32.PACK_AB R0, RZ, R0 ;  /* 0x00000000ff00723e */ /* 0x000fe200000000ff */
[----:B------:R-:W-:Y:S06]  /*6fd0*/  BRA `(.L_x_1159) ;  /* 0x0000000c00447947 */ /* 0x000fec0003800000 */
.L_x_1160:
[----:B------:R-:W2:Y:S02]  /*6fe0*/  LDG.E.U16 R2, desc[UR36][R2.64] ;  /* 0x0000002402027981 */ /* 0x000ea4000c1e1500 */
[----:B--2---:R-:W0:Y:S02]  /*6ff0*/  I2F.S16 R0, R2 ;  /* 0x0000000200007306 */ /* 0x004e240000101400 */
[----:B0-----:R-:W-:Y:S01]  /*7000*/  F2FP.F16.F32.PACK_AB R0, RZ, R0 ;  /* 0x00000000ff00723e */ /* 0x001fe200000000ff */
[----:B------:R-:W-:Y:S06]  /*7010*/  BRA `(.L_x_1159) ;  /* 0x0000000c00347947 */ /* 0x000fec0003800000 */
.L_x_1155:
        /* <DEDUP_REMOVED lines=9> */
.L_x_1163:
[----:B------:R0:W5:Y:S01]  /*70b0*/  LDG.E.U16 R0, desc[UR36][R2.64] ;  /* 0x0000002402007981 */ /* 0x000162000c1e1500 */
[----:B------:R-:W-:Y:S05]  /*70c0*/  BRA `(.L_x_1159) ;  /* 0x0000000c00087947 */ /* 0x000fea0003800000 */
.L_x_1162:
        /* <DEDUP_REMOVED lines=9> */
.L_x_1165:
[----:B------:R1:W5:Y:S01]  /*7160*/  LDG.E.U16 R0, desc[UR36][R2.64] ;  /* 0x0000002402007981 */ /* 0x000362000c1e1500 */
[----:B------:R-:W-:Y:S05]  /*7170*/  BRA `(.L_x_1159) ;  /* 0x0000000800dc7947 */ /* 0x000fea0003800000 */
.L_x_1164:
        /* <DEDUP_REMOVED lines=8> */
.L_x_1154:
        /* <DEDUP_REMOVED lines=13> */
.L_x_1168:
        /* <DEDUP_REMOVED lines=8> */
.L_x_1167:
[----:B------:R-:W-:-:S09]  /*7350*/  UISETP.NE.AND UP0, UPT, UR4, 0xf, UPT ;  /* 0x0000000f0400788c */ /* 0x000fd2000bf05270 */
[----:B------:R-:W-:Y:S05]  /*7360*/  BRA.U !UP0, `(.L_x_1169) ;  /* 0x0000000108987547 */ /* 0x000fea000b800000 */
[----:B------:R-:W-:-:S09]  /*7370*/  UISETP.NE.AND UP0, UPT, UR4, 0x17, UPT ;  /* 0x000000170400788c */ /* 0x000fd2000bf05270 */
[----:B------:R-:W-:Y:S05]  /*7380*/  BRA.U !UP0, `(.L_x_1170) ;  /* 0x00000001085c7547 */ /* 0x000fea000b800000 */
[----:B------:R-:W-:-:S09]  /*7390*/  UISETP.NE.AND UP0, UPT, UR4, 0x18, UPT ;  /* 0x000000180400788c */ /* 0x000fd2000bf05270 */
[----:B------:R-:W-:Y:S05]  /*73a0*/  BRA.U UP0, `(.L_x_1158) ;  /* 0x0000000500ec7547 */ /* 0x000fea000b800000 */
[----:B------:R-:W2:Y:S01]  /*73b0*/  LDG.E.U8 R0, desc[UR36][R2.64] ;  /* 0x0000002402007981 */ /* 0x000ea2000c1e1100 */
[----:B------:R-:W-:Y:S01]  /*73c0*/  IMAD.MOV.U32 R6, RZ, RZ, 0x1f ;  /* 0x0000001fff067424 */ /* 0x000fe200078e00ff */
[----:B--2---:R-:W-:-:S04]  /*73d0*/  SHF.L.U32 R0, R0, 0x18, RZ ;  /* 0x0000001800007819 */ /* 0x004fc800000006ff */
        /* <DEDUP_REMOVED lines=10> */
[----:B------:R-:W-:Y:S02]  /*7480*/  SHF.R.S32.HI R5, RZ, 0x8, R5 ;  /* 0x00000008ff057819 */ /* 0x000fe40000011405 */
[----:B------:R-:W-:-:S04]  /*7490*/  IADD3 R6, PT, PT, R6, 0x3c000000, RZ ;  /* 0x3c00000006067810 */ /* 0x000fc80007ffe0ff */
[----:B------:R-:W-:-:S04]  /*74a0*/  LOP3.LUT R5, R6, 0x7f800000, R5, 0xf8, !PT ;  /* 0x7f80000006057812 */ /* 0x000fc800078ef805 */
[----:B------:R-:W-:-:S04]  /*74b0*/  SEL R5, R5, RZ, P0 ;  /* 0x000000ff05057207 */ /* 0x000fc80000000000 */
[----:B------:R-:W-:-:S04]  /*74c0*/  LOP3.LUT R5, R5, 0x80000000, R0, 0xf8, !PT ;  /* 0x8000000005057812 */ /* 0x000fc800078ef800 */
[----:B------:R-:W-:-:S04]  /*74d0*/  F2FP.F16.F32.PACK_AB R5, RZ, R5 ;  /* 0x00000005ff05723e */ /* 0x000fc800000000ff */
[----:B------:R-:W-:Y:S01]  /*74e0*/  PRMT R0, R5, 0x7610, R0 ;  /* 0x0000761005007816 */ /* 0x000fe20000000000 */
[----:B------:R-:W-:Y:S06]  /*74f0*/  BRA `(.L_x_1159) ;  /* 0x0000000400fc7947 */ /* 0x000fec0003800000 */
.L_x_1170:
        /* <DEDUP_REMOVED lines=11> */
[----:B------:R-:W-:Y:S01]  /*75b0*/  F2FP.F16.F32.PACK_AB R0, RZ, R0 ;  /* 0x00000000ff00723e */ /* 0x000fe200000000ff */
[----:B------:R-:W-:Y:S06]  /*75c0*/  BRA `(.L_x_1159) ;  /* 0x0000000400c87947 */ /* 0x000fec0003800000 */
.L_x_1169:
[----:B------:R-:W2:Y:S02]  /*75d0*/  LDG.E.U16 R0, desc[UR36][R2.64] ;  /* 0x0000002402007981 */ /* 0x000ea4000c1e1500 */
[----:B--2---:R-:W-:-:S05]  /*75e0*/  IMAD.U32 R0, R0, 0x10000, RZ ;  /* 0x0001000000007824 */ /* 0x004fca00078e00ff */
[----:B------:R-:W-:Y:S01]  /*75f0*/  F2FP.F16.F32.PACK_AB R0, RZ, R0 ;  /* 0x00000000ff00723e */ /* 0x000fe200000000ff */
[----:B------:R-:W-:Y:S06]  /*7600*/  BRA `(.L_x_1159) ;  /* 0x0000000400b87947 */ /* 0x000fec0003800000 */
.L_x_1166:
        /* <DEDUP_REMOVED lines=12> */
.L_x_1173:
        /* <DEDUP_REMOVED lines=21> */
.L_x_1177:
[----:B------:R-:W-:Y:S05]  /*7820*/  BSYNC.RECONVERGENT B1 ;  /* 0x0000000000017941 */ /* 0x000fea0003800200 */
.L_x_1176:
[----:B------:R-:W-:Y:S01]  /*7830*/  IMAD.SHL.U32 R0, R0, 0x100000, RZ ;  /* 0x0010000000007824 */ /* 0x000fe200078e00ff */
[----:B------:R-:W-:-:S04]  /*7840*/  LEA R2, R2, 0x3b800000, 0x17 ;  /* 0x3b80000002027811 */ /* 0x000fc800078eb8ff */
[----:B------:R-:W-:-:S07]  /*7850*/  LOP3.LUT R0, R2, R0, R7, 0xfe, !PT ;  /* 0x0000000002007212 */ /* 0x000fce00078efe07 */
.L_x_1175:
[----:B------:R-:W-:Y:S05]  /*7860*/  BSYNC.RECONVERGENT B0 ;  /* 0x0000000000007941 */ /* 0x000fea0003800200 */
.L_x_1174:
[----:B------:R-:W-:Y:S01]  /*7870*/  F2FP.F16.F32.PACK_AB R0, RZ, R0 ;  /* 0x00000000ff00723e */ /* 0x000fe200000000ff */
[----:B------:R-:W-:Y:S06]  /*7880*/  BRA `(.L_x_1159) ;  /* 0x0000000400187947 */ /* 0x000fec0003800000 */
.L_x_1172:
        /* <DEDUP_REMOVED lines=21> */
.L_x_1181:
[----:B------:R-:W-:Y:S05]  /*79e0*/  BSYNC.RECONVERGENT B1 ;  /* 0x0000000000017941 */ /* 0x000fea0003800200 */
.L_x_1180:
[----:B------:R-:W-:Y:S01]  /*79f0*/  IMAD.SHL.U32 R0, R0, 0x200000, RZ ;  /* 0x0020000000007824 */ /* 0x000fe200078e00ff */
[----:B------:R-:W-:-:S04]  /*7a00*/  LEA R2, R2, 0x37800000, 0x17 ;  /* 0x3780000002027811 */ /* 0x000fc800078eb8ff */
[----:B------:R-:W-:-:S07]  /*7a10*/  LOP3.LUT R0, R2, R0, R7, 0xfe, !PT ;  /* 0x0000000002007212 */ /* 0x000fce00078efe07 */
.L_x_1179:
[----:B------:R-:W-:Y:S05]  /*7a20*/  BSYNC.RECONVERGENT B0 ;  /* 0x0000000000007941 */ /* 0x000fea0003800200 */
.L_x_1178:
[----:B------:R-:W-:Y:S01]  /*7a30*/  F2FP.F16.F32.PACK_AB R0, RZ, R0 ;  /* 0x00000000ff00723e */ /* 0x000fe200000000ff */
[----:B------:R-:W-:Y:S06]  /*7a40*/  BRA `(.L_x_1159) ;  /* 0x0000000000a87947 */ /* 0x000fec0003800000 */
.L_x_1171:
        /* <DEDUP_REMOVED lines=14> */
.L_x_1185:
[----:B------:R-:W-:Y:S05]  /*7b30*/  BSYNC.RECONVERGENT B0 ;  /* 0x0000000000007941 */ /* 0x000fea0003800200 */
.L_x_1184:
[----:B------:R-:W-:Y:S01]  /*7b40*/  F2FP.F16.F32.PACK_AB R0, RZ, R0 ;  /* 0x00000000ff00723e */ /* 0x000fe200000000ff */
[----:B------:R-:W-:Y:S06]  /*7b50*/  BRA `(.L_x_1159) ;  /* 0x0000000000647947 */ /* 0x000fec0003800000 */
.L_x_1158:
        /* <DEDUP_REMOVED lines=16> */
.L_x_1186:
[----:B------:R-:W-:Y:S01]  /*7c60*/  PRMT R0, RZ, 0x7610, R0 ;  /* 0x00007610ff007816 */ /* 0x000fe20000000000 */
[----:B------:R-:W-:Y:S06]  /*7c70*/  BRA `(.L_x_1159) ;  /* 0x00000000001c7947 */ /* 0x000fec0003800000 */
.L_x_1183:
[----:B------:R-:W2:Y:S02]  /*7c80*/  LDG.E.64 R2, desc[UR36][R2.64] ;  /* 0x0000002402027981 */ /* 0x000ea4000c1e1b00 */
[----:B--2---:R-:W0:Y:S02]  /*7c90*/  I2F.U64 R0, R2 ;  /* 0x0000000200007312 */ /* 0x004e240000301000 */
[----:B0-----:R-:W-:Y:S01]  /*7ca0*/  F2FP.F16.F32.PACK_AB R0, RZ, R0 ;  /* 0x00000000ff00723e */ /* 0x001fe200000000ff */
[----:B------:R-:W-:Y:S06]  /*7cb0*/  BRA `(.L_x_1159) ;  /* 0x00000000000c7947 */ /* 0x000fec0003800000 */
.L_x_1182:
[----:B------:R-:W2:Y:S02]  /*7cc0*/  LDG.E R2, desc[UR36][R2.64] ;  /* 0x0000002402027981 */ /* 0x000ea4000c1e1900 */
[----:B--2---:R-:W-:-:S04]  /*7cd0*/  I2FP.F32.U32 R0, R2 ;  /* 0x0000000200007245 */ /* 0x004fc80000201000 */
[----:B------:R-:W-:-:S07]  /*7ce0*/  F2FP.F16.F32.PACK_AB R0, RZ, R0 ;  /* 0x00000000ff00723e */ /* 0x000fce00000000ff */
.L_x_1159:
        /* <DEDUP_REMOVED lines=9> */
[----:B------:R-:W-:Y:S01]  /*7d80*/  @!P0 FMUL.FTZ R2, R19, R0 ;  /* 0x0000000013028220 */ /* 0x000fe20000410000 */
[----:B------:R-:W-:-:S04]  /*7d90*/  @P0 F2FP.F16.F32.PACK_AB R0, RZ, R19 ;  /* 0x00000013ff00023e */ /* 0x000fc800000000ff */
[----:B------:R-:W-:-:S07]  /*7da0*/  @!P0 F2FP.F16.F32.PACK_AB R0, RZ, R2 ;  /* 0x00000002ff00823e */ /* 0x000fce00000000ff */
.L_x_1188:
[----:B------:R-:W-:Y:S05]  /*7db0*/  BSYNC.RECONVERGENT B0 ;  /* 0x0000000000007941 */ /* 0x000fea0003800200 */
.L_x_1187:
        /* <DEDUP_REMOVED lines=18> */
.L_x_1192:
[----:B------:R-:W-:-:S06]  /*7ee0*/  HADD2.F32 R5, -RZ, R0.H0_H0 ;  /* 0x20000000ff057230 */ /* 0x000fcc0000004100 */
[----:B------:R-:W0:Y:S02]  /*7ef0*/  F2I.S64.TRUNC R4, R5 ;  /* 0x0000000500047311 */ /* 0x000e24000020d900 */
[----:B0-----:R0:W-:Y:S01]  /*7f00*/  STG.E.U8 desc[UR36][R2.64], R4 ;  /* 0x0000000402007986 */ /* 0x0011e2000c101124 */
[----:B------:R-:W-:Y:S05]  /*7f10*/  BRA `(.L_x_1194) ;  /* 0x0000000c006c7947 */ /* 0x000fea0003800000 */
.L_x_1191:
        /* <DEDUP_REMOVED lines=10> */
.L_x_1196:
[----:B------:R-:W-:-:S04]  /*7fc0*/  HADD2.F32 R0, -RZ, R0.H0_H0 ;  /* 0x20000000ff007230 */ /* 0x000fc80000004100 */
[----:B------:R-:W0:Y:S02]  /*7fd0*/  F2I.FTZ.TRUNC.NTZ R5, R0 ;  /* 0x0000000000057305 */ /* 0x000e24000021f100 */
[----:B0-----:R0:W-:Y:S01]  /*7fe0*/  STG.E desc[UR36][R2.64], R5 ;  /* 0x0000000502007986 */ /* 0x0011e2000c101924 */
[----:B------:R-:W-:Y:S05]  /*7ff0*/  BRA `(.L_x_1194) ;  /* 0x0000000c00347947 */ /* 0x000fea0003800000 */
.L_x_1195:
[----:B------:R-:W-:-:S04]  /*8000*/  HADD2.F32 R0, -RZ, R0.H0_H0 ;  /* 0x20000000ff007230 */ /* 0x000fc80000004100 */
[----:B------:R-:W0:Y:S02]  /*8010*/  F2I.FTZ.TRUNC.NTZ R5, R0 ;  /* 0x0000000000057305 */ /* 0x000e24000021f100 */
[----:B0-----:R0:W-:Y:S01]  /*8020*/  STG.E.U16 desc[UR36][R2.64], R5 ;  /* 0x0000000502007986 */ /* 0x0011e2000c101524 */
[----:B------:R-:W-:Y:S05]  /*8030*/  BRA `(.L_x_1194) ;  /* 0x0000000c00247947 */ /* 0x000fea0003800000 */
.L_x_1190:
        /* <DEDUP_REMOVED lines=9> */
.L_x_1198:
[----:B------:R0:W-:Y:S01]  /*80d0*/  STG.E.U16 desc[UR36][R2.64], R0 ;  /* 0x0000000002007986 */ /* 0x0001e2000c101524 */
[----:B------:R-:W-:Y:S05]  /*80e0*/  BRA `(.L_x_1194) ;  /* 0x0000000800f87947 */ /* 0x000fea0003800000 */
.L_x_1197:
        /* <DEDUP_REMOVED lines=10> */
.L_x_1200:
[----:B------:R-:W-:-:S05]  /*8190*/  HADD2.F32 R0, -RZ, R0.H0_H0 ;  /* 0x20000000ff007230 */ /* 0x000fca0000004100 */
[----:B------:R-:W-:-:S04]  /*81a0*/  F2FP.F16.F32.PACK_AB R0, RZ, R0 ;  /* 0x00000000ff00723e */ /* 0x000fc800000000ff */
[----:B------:R-:W-:-:S05]  /*81b0*/  PRMT R0, R0, 0x5410, RZ ;  /* 0x0000541000007816 */ /* 0x000fca00000000ff */
[----:B------:R0:W-:Y:S01]  /*81c0*/  STG.E desc[UR36][R2.64], R0 ;  /* 0x0000000002007986 */ /* 0x0001e2000c101924 */
[----:B------:R-:W-:Y:S05]  /*81d0*/  BRA `(.L_x_1194) ;  /* 0x0000000800bc7947 */ /* 0x000fea0003800000 */
.L_x_1199:
[----:B------:R-:W-:-:S05]  /*81e0*/  HADD2.F32 R4, -RZ, R0.H0_H0 ;  /* 0x20000000ff047230 */ /* 0x000fca0000004100 */
[----:B------:R-:W-:-:S06]  /*81f0*/  FMUL.FTZ R4, R4, 1 ;  /* 0x3f80000004047820 */ /* 0x000fcc0000410000 */
[----:B------:R-:W0:Y:S02]  /*8200*/  F2F.F64.F32 R4, R4 ;  /* 0x0000000400047310 */ /* 0x000e240000201800 */
[----:B0-----:R0:W-:Y:S01]  /*8210*/  STG.E.64 desc[UR36][R2.64], R4 ;  /* 0x0000000402007986 */ /* 0x0011e2000c101b24 */
[----:B------:R-:W-:Y:S05]  /*8220*/  BRA `(.L_x_1194) ;  /* 0x0000000800a87947 */ /* 0x000fea0003800000 */
.L_x_1189:
        /* <DEDUP_REMOVED lines=14> */
.L_x_1204:
[----:B------:R-:W-:Y:S01]  /*8310*/  HADD2.F32 R5, -RZ, R0.H0_H0 ;  /* 0x20000000ff057230 */ /* 0x000fe20000004100 */
        /* <DEDUP_REMOVED lines=17> */
.L_x_1207:
[----:B------:R-:W-:-:S04]  /*8430*/  SHF.R.U32.HI R5, RZ, 0x18, R5 ;  /* 0x00000018ff057819 */ /* 0x000fc80000011605 */
[----:B------:R-:W-:-:S07]  /*8440*/  LOP3.LUT R0, R0, 0x80, R5, 0xf8, !PT ;  /* 0x0000008000007812 */ /* 0x000fce00078ef805 */
.L_x_1206:
[----:B------:R-:W-:Y:S05]  /*8450*/  BSYNC.RECONVERGENT B0 ;  /* 0x0000000000007941 */ /* 0x000fea0003800200 */
.L_x_1205:
[----:B------:R0:W-:Y:S01]  /*8460*/  STG.E.U8 desc[UR36][R2.64], R0 ;  /* 0x0000000002007986 */ /* 0x0001e2000c101124 */
[----:B------:R-:W-:Y:S05]  /*8470*/  BRA `(.L_x_1194) ;  /* 0x0000000800147947 */ /* 0x000fea0003800000 */
.L_x_1203:
[----:B------:R-:W-:Y:S01]  /*8480*/  HADD2.F32 R5, -RZ, R0.H0_H0 ;  /* 0x20000000ff057230 */ /* 0x000fe20000004100 */
        /* <DEDUP_REMOVED lines=17> */
.L_x_1210:
[----:B------:R-:W-:-:S04]  /*85a0*/  SHF.R.U32.HI R5, RZ, 0x18, R5 ;  /* 0x00000018ff057819 */ /* 0x000fc80000011605 */
[----:B------:R-:W-:-:S07]  /*85b0*/  LOP3.LUT R0, R0, 0x80, R5, 0xf8, !PT ;  /* 0x0000008000007812 */ /* 0x000fce00078ef805 */
.L_x_1209:
[----:B------:R-:W-:Y:S05]  /*85c0*/  BSYNC.RECONVERGENT B0 ;  /* 0x0000000000007941 */ /* 0x000fea0003800200 */
.L_x_1208:
[----:B------:R0:W-:Y:S01]  /*85d0*/  STG.E.U8 desc[UR36][R2.64], R0 ;  /* 0x0000000002007986 */ /* 0x0001e2000c101124 */
[----:B------:R-:W-:Y:S05]  /*85e0*/  BRA `(.L_x_1194) ;  /* 0x0000000400b87947 */ /* 0x000fea0003800000 */
.L_x_1202:
[----:B------:R-:W-:-:S09]  /*85f0*/  UISETP.NE.AND UP0, UPT, UR6, 0x1c, UPT ;  /* 0x0000001c0600788c */ /* 0x000fd2000bf05270 */
[----:B------:R-:W-:Y:S05]  /*8600*/  BRA.U !UP0, `(.L_x_1211) ;  /* 0x0000000108607547 */ /* 0x000fea000b800000 */
[----:B------:R-:W-:-:S09]  /*8610*/  UISETP.NE.AND UP0, UPT, UR6, 0x1d, UPT ;  /* 0x0000001d0600788c */ /* 0x000fd2000bf05270 */
[----:B------:R-:W-:Y:S05]  /*8620*/  BRA.U !UP0, `(.L_x_1212) ;  /* 0x0000000108487547 */ /* 0x000fea000b800000 */
[----:B------:R-:W-:-:S09]  /*8630*/  UISETP.NE.AND UP0, UPT, UR6, 0x2c, UPT ;  /* 0x0000002c0600788c */ /* 0x000fd2000bf05270 */
[----:B------:R-:W-:Y:S05]  /*8640*/  BRA.U UP0, `(.L_x_1193) ;  /* 0x0000000100bc7547 */ /* 0x000fea000b800000 */
        /* <DEDUP_REMOVED lines=12> */
[----:B------:R-:W-:-:S05]  /*8710*/  @!P0 IMAD.MOV R0, RZ, RZ, R6 ;  /* 0x000000ffff008224 */ /* 0x000fca00078e0206 */
[----:B------:R-:W-:-:S05]  /*8720*/  @P1 MOV R5, R0 ;  /* 0x0000000000051202 */ /* 0x000fca0000000f00 */
[----:B------:R0:W-:Y:S01]  /*8730*/  STG.E.U8 desc[UR36][R2.64], R5 ;  /* 0x0000000502007986 */ /* 0x0001e2000c101124 */
[----:B------:R-:W-:Y:S05]  /*8740*/  BRA `(.L_x_1194) ;  /* 0x0000000400607947 */ /* 0x000fea0003800000 */
.L_x_1212:
[----:B------:R-:W-:-:S06]  /*8750*/  HADD2.F32 R4, -RZ, R0.H0_H0 ;  /* 0x20000000ff047230 */ /* 0x000fcc0000004100 */
[----:B------:R-:W0:Y:S02]  /*8760*/  F2I.U64.TRUNC R4, R4 ;  /* 0x0000000400047311 */ /* 0x000e24000020d800 */
[----:B0-----:R0:W-:Y:S01]  /*8770*/  STG.E.64 desc[UR36][R2.64], R4 ;  /* 0x0000000402007986 */ /* 0x0011e2000c101b24 */
[----:B------:R-:W-:Y:S05]  /*8780*/  BRA `(.L_x_1194) ;  /* 0x0000000400507947 */ /* 0x000fea0003800000 */
.L_x_1211:
[----:B------:R-:W-:-:S04]  /*8790*/  HADD2.F32 R0, -RZ, R0.H0_H0 ;  /* 0x20000000ff007230 */ /* 0x000fc80000004100 */
[----:B------:R-:W0:Y:S02]  /*87a0*/  F2I.FTZ.U32.TRUNC.NTZ R5, R0 ;  /* 0x0000000000057305 */ /* 0x000e24000021f000 */
[----:B0-----:R0:W-:Y:S01]  /*87b0*/  STG.E desc[UR36][R2.64], R5 ;  /* 0x0000000502007986 */ /* 0x0011e2000c101924 */
[----:B------:R-:W-:Y:S05]  /*87c0*/  BRA `(.L_x_1194) ;  /* 0x0000000400407947 */ /* 0x000fea0003800000 */
.L_x_1201:
        /* <DEDUP_REMOVED lines=11> */
.L_x_1214:
[----:B------:R-:W-:Y:S01]  /*8880*/  HADD2.F32 R0, -RZ, R0.H0_H0 ;  /* 0x20000000ff007230 */ /* 0x000fe20000004100 */
[----:B------:R-:W-:-:S04]  /*8890*/  CS2R R6, SRZ ;  /* 0x0000000000067805 */ /* 0x000fc8000001ff00 */
[----:B------:R-:W-:-:S04]  /*88a0*/  FMUL.FTZ R0, R0, 1 ;  /* 0x3f80000000007820 */ /* 0x000fc80000410000 */
[----:B------:R-:W0:Y:S02]  /*88b0*/  F2F.F64.F32 R4, R0 ;  /* 0x0000000000047310 */ /* 0x000e240000201800 */
[----:B0-----:R0:W-:Y:S01]  /*88c0*/  STG.E.128 desc[UR36][R2.64], R4 ;  /* 0x0000000402007986 */ /* 0x0011e2000c101d24 */
[----:B------:R-:W-:Y:S05]  /*88d0*/  BRA `(.L_x_1194) ;  /* 0x0000000000fc7947 */ /* 0x000fea0003800000 */
.L_x_1213:
[----:B------:R-:W-:-:S09]  /*88e0*/  UISETP.NE.AND UP0, UPT, UR6, 0xf, UPT ;  /* 0x0000000f0600788c */ /* 0x000fd2000bf05270 */
[----:B------:R-:W-:Y:S05]  /*88f0*/  BRA.U !UP0, `(.L_x_1215) ;  /* 0x0000000108e87547 */ /* 0x000fea000b800000 */
[----:B------:R-:W-:-:S09]  /*8900*/  UISETP.NE.AND UP0, UPT, UR6, 0x17, UPT ;  /* 0x000000170600788c */ /* 0x000fd2000bf05270 */
[----:B------:R-:W-:Y:S05]  /*8910*/  BRA.U !UP0, `(.L_x_1216) ;  /* 0x0000000108907547 */ /* 0x000fea000b800000 */
[----:B------:R-:W-:-:S09]  /*8920*/  UISETP.NE.AND UP0, UPT, UR6, 0x18, UPT ;  /* 0x000000180600788c */ /* 0x000fd2000bf05270 */
[----:B------:R-:W-:Y:S05]  /*8930*/  BRA.U !UP0, `(.L_x_1217) ;  /* 0x0000000108447547 */ /* 0x000fea000b800000 */
.L_x_1193:
        /* <DEDUP_REMOVED lines=11> */
[----:B------:R-:W-:Y:S01]  /*89f0*/  IMAD.U32 R7, RZ, RZ, UR7 ;  /* 0x00000007ff077e24 */ /* 0x000fe2000f8e00ff */
[----:B----4-:R-:W-:Y:S01]  /*8a00*/  MOV R10, UR8 ;  /* 0x00000008000a7c02 */ /* 0x010fe20008000f00 */
[----:B-1----:R-:W-:-:S07]  /*8a10*/  IMAD.U32 R11, RZ, RZ, UR9 ;  /* 0x00000009ff0b7e24 */ /* 0x002fce000f8e00ff */
[----:B------:R-:W-:-:S07]  /*8a20*/  LEPC R20, `(.L_x_1218) ;  /* 0x000000001014794e */ /* 0x000fce0000000000 */
[----:B--2---:R-:W-:Y:S05]  /*8a30*/  CALL.ABS.NOINC R2 ;  /* 0x0000000002007343 */ /* 0x004fea0003c00000 */
.L_x_1218:
[----:B------:R-:W-:Y:S05]  /*8a40*/  BRA `(.L_x_1194) ;  /* 0x0000000000a07947 */ /* 0x000fea0003800000 */
.L_x_1217:
[----:B------:R-:W-:Y:S01]  /*8a50*/  HADD2.F32 R7, -RZ, R0.H0_H0 ;  /* 0x20000000ff077230 */ /* 0x000fe20000004100 */
[----:B------:R-:W-:Y:S01]  /*8a60*/  BSSY.RECONVERGENT B0, `(.L_x_1219) ;  /* 0x000000c000007945 */ /* 0x000fe20003800200 */
[----:B------:R-:W-:-:S03]  /*8a70*/  HFMA2 R0, -RZ, RZ, 0, 7.569789886474609375e-06 ;  /* 0x0000007fff007431 */ /* 0x000fc600000001ff */
        /* <DEDUP_REMOVED lines=10> */
.L_x_1220:
[----:B------:R-:W-:Y:S05]  /*8b20*/  BSYNC.RECONVERGENT B0 ;  /* 0x0000000000007941 */ /* 0x000fea0003800200 */
.L_x_1219:
[----:B------:R-:W-:-:S05]  /*8b30*/  LOP3.LUT R5, R0, 0x80, R5, 0xf8, !PT ;  /* 0x0000008000057812 */ /* 0x000fca00078ef805 */
[----:B------:R3:W-:Y:S01]  /*8b40*/  STG.E.U8 desc[UR36][R2.64], R5 ;  /* 0x0000000502007986 */ /* 0x0007e2000c101124 */
[----:B------:R-:W-:Y:S05]  /*8b50*/  BRA `(.L_x_1194) ;  /* 0x00000000005c7947 */ /* 0x000fea0003800000 */
.L_x_1216:
[----:B------:R-:W-:Y:S01]  /*8b60*/  HADD2.F32 R5, -RZ, R0.H0_H0 ;  /* 0x20000000ff057230 */ /* 0x000fe20000004100 */
        /* <DEDUP_REMOVED lines=11> */
.L_x_1222:
[----:B------:R-:W-:Y:S01]  /*8c20*/  IMAD.MOV.U32 R0, RZ, RZ, 0x7f ;  /* 0x0000007fff007424 */ /* 0x000fe200078e00ff */
[----:B------:R-:W-:-:S04]  /*8c30*/  ISETP.GT.U32.AND P0, PT, R4, 0x7f800000, PT ;  /* 0x7f8000000400780c */ /* 0x000fc80003f04070 */
[----:B------:R-:W-:-:S09]  /*8c40*/  SEL R0, R0, 0x7c, P0 ;  /* 0x0000007c00007807 */ /* 0x000fd20000000000 */
.L_x_1223:
[----:B------:R-:W-:Y:S05]  /*8c50*/  BSYNC.RECONVERGENT B0 ;  /* 0x0000000000007941 */ /* 0x000fea0003800200 */
.L_x_1221:
[----:B------:R-:W-:-:S04]  /*8c60*/  SHF.R.U32.HI R5, RZ, 0x18, R5 ;  /* 0x00000018ff057819 */ /* 0x000fc80000011605 */
[----:B------:R-:W-:-:S05]  /*8c70*/  LOP3.LUT R5, R0, 0x80, R5, 0xf8, !PT ;  /* 0x0000008000057812 */ /* 0x000fca00078ef805 */
[----:B------:R2:W-:Y:S01]  /*8c80*/  STG.E.U8 desc[UR36][R2.64], R5 ;  /* 0x0000000502007986 */ /* 0x0005e2000c101124 */
[----:B------:R-:W-:Y:S05]  /*8c90*/  BRA `(.L_x_1194) ;  /* 0x00000000000c7947 */ /* 0x000fea0003800000 */
.L_x_1215:
[----:B------:R-:W-:-:S05]  /*8ca0*/  HADD2.F32 R0, -RZ, R0.H0_H0 ;  /* 0x20000000ff007230 */ /* 0x000fca0000004100 */
[----:B------:R-:W-:-:S05]  /*8cb0*/  F2FP.BF16.F32.PACK_AB R0, RZ, R0 ;  /* 0x00000000ff00723e */ /* 0x000fca00000010ff */
[----:B------:R4:W-:Y:S02]  /*8cc0*/  STG.E.U16 desc[UR36][R2.64], R0 ;  /* 0x0000000002007986 */ /* 0x0009e4000c101524 */
.L_x_1194:
[----:B------:R-:W-:-:S07]  /*8cd0*/  VIADD R17, R17, 0x80 ;  /* 0x0000008011117836 */ /* 0x000fce0000000000 */
.L_x_1119:
[----:B------:R-:W-:Y:S05]  /*8ce0*/  BSYNC.RECONVERGENT B6 ;  /* 0x0000000000067941 */ /* 0x000fea0003800200 */
.L_x_1118:
[----:B------:R-:W5:Y:S01]  /*8cf0*/  LDCU UR4, c[0x0][0x380] ;  /* 0x00007000ff0477ac */ /* 0x000f620008000800 */
[----:B------:R-:W-:Y:S01]  /*8d00*/  BSSY.RECONVERGENT B6, `(.L_x_1224) ;  /* 0x000045e000067945 */ /* 0x000fe20003800200 */
[----:B-----5:R-:W-:-:S13]  /*8d10*/  ISETP.GE.AND P0, PT, R17, UR4, PT ;  /* 0x0000000411007c0c */ /* 0x020fda000bf06270 */
[----:B------:R-:W-:Y:S05]  /*8d20*/  @P0 BRA `(.L_x_1225) ;  /* 0x00000044006c0947 */ /* 0x000fea0003800000 */
[----:B------:R-:W5:Y:S01]  /*8d30*/  LDCU UR4, c[0x0][0x388] ;  /* 0x00007100ff0477ac */ /* 0x000f620008000800 */
[----:B------:R-:W-:Y:S01]  /*8d40*/  IMAD.MOV.U32 R18, RZ, RZ, RZ ;  /* 0x000000ffff127224 */ /* 0x000fe200078e00ff */
[----:B------:R-:W-:Y:S01]  /*8d50*/  MOV R16, RZ ;  /* 0x000000ff00107202 */ /* 0x000fe20000000f00 */
[----:B0---4-:R-:W-:Y:S01]  /*8d60*/  IMAD.MOV.U32 R0, RZ, RZ, RZ ;  /* 0x000000ffff007224 */ /* 0x011fe200078e00ff */
        /* <DEDUP_REMOVED lines=9> */
[----:B------:R-:W-:-:S05]  /*8e00*/  SHF.R.U32.HI R3, RZ, UR5, R2 ;  /* 0x00000005ff037c19 */ /* 0x000fca0008011602 */
[----:B------:R-:W-:-:S04]  /*8e10*/  IMAD.MOV R18, RZ, RZ, -R3 ;  /* 0x000000ffff127224 */ /* 0x000fc800078e0a03 */
        /* <DEDUP_REMOVED lines=339> */
.L_x_1226:
[----:B------:R-:W1:Y:S01]  /*a350*/  LDCU.64 UR6, c[0x0][0x5f0] ;  /* 0x0000be00ff0677ac */ /* 0x000e620008000a00 */
[----:B------:R-:W-:-:S04]  /*a360*/  UPRMT UR4, UR40, 0x7771, URZ ;  /* 0x0000777128047896 */ /* 0x000fc800080000ff */
[----:B------:R-:W-:Y:S01]  /*a370*/  UISETP.GT.AND UP0, UPT, UR4, 0x9, UPT ;  /* 0x000000090400788c */ /* 0x000fe2000bf04270 */
[----:B-123--:R-:W-:-:S05]  /*a380*/  IADD3 R2, P0, PT, R0, UR6, RZ ;  /* 0x0000000600027c10 */ /* 0x00efca000ff1e0ff */
        /* <DEDUP_REMOVED lines=15> */
.L_x_1230:
[----:B------:R-:W2:Y:S02]  /*a480*/  LDG.E.U8 R2, desc[UR36][R2.64] ;  /* 0x0000002402027981 */ /* 0x000ea4000c1e1100 */
[----:B--2---:R-:W-:-:S04]  /*a490*/  I2FP.F32.U32 R0, R2 ;  /* 0x0000000200007245 */ /* 0x004fc80000201000 */
[----:B------:R-:W-:-:S04]  /*a4a0*/  F2FP.F16.F32.PACK_AB R0, RZ, R0 ;  /* 0x00000000ff00723e */ /* 0x000fc800000000ff */
[----:B------:R-:W-:Y:S01]  /*a4b0*/  PRMT R19, R0, 0x7610, R19 ;  /* 0x0000761000137816 */ /* 0x000fe20000000013 */
[----:B------:R-:W-:Y:S06]  /*a4c0*/  BRA `(.L_x_1232) ;  /* 0x0000000c00b47947 */ /* 0x000fec0003800000 */
.L_x_1229:
        /* <DEDUP_REMOVED lines=11> */
.L_x_1234:
[----:B------:R-:W2:Y:S02]  /*a580*/  LDG.E R2, desc[UR36][R2.64] ;  /* 0x0000002402027981 */ /* 0x000ea4000c1e1900 */
[----:B--2---:R-:W-:-:S04]  /*a590*/  I2FP.F32.S32 R0, R2 ;  /* 0x0000000200007245 */ /* 0x004fc80000201400 */
[----:B------:R-:W-:-:S04]  /*a5a0*/  F2FP.F16.F32.PACK_AB R0, RZ, R0 ;  /* 0x00000000ff00723e */ /* 0x000fc800000000ff */
[----:B------:R-:W-:Y:S01]  /*a5b0*/  PRMT R19, R0, 0x7610, R19 ;  /* 0x0000761000137816 */ /* 0x000fe20000000013 */
[----:B------:R-:W-:Y:S06]  /*a5c0*/  BRA `(.L_x_1232) ;  /* 0x0000000c00747947 */ /* 0x000fec0003800000 */
.L_x_1233:
[----:B------:R-:W2:Y:S02]  /*a5d0*/  LDG.E.U16 R2, desc[UR36][R2.64] ;  /* 0x0000002402027981 */ /* 0x000ea4000c1e1500 */
[----:B--2---:R-:W0:Y:S02]  /*a5e0*/  I2F.S16 R0, R2 ;  /* 0x0000000200007306 */ /* 0x004e240000101400 */
[----:B0-----:R-:W-:-:S04]  /*a5f0*/  F2FP.F16.F32.PACK_AB R0, RZ, R0 ;  /* 0x00000000ff00723e */ /* 0x001fc800000000ff */
[----:B------:R-:W-:Y:S01]  /*a600*/  PRMT R19, R0, 0x7610, R19 ;  /* 0x0000761000137816 */ /* 0x000fe20000000013 */
[----:B------:R-:W-:Y:S06]  /*a610*/  BRA `(.L_x_1232) ;  /* 0x0000000c00607947 */ /* 0x000fec0003800000 */
.L_x_1228:
        /* <DEDUP_REMOVED lines=9> */
.L_x_1236:
[----:B------:R0:W5:Y:S01]  /*a6b0*/  LDG.E.U16 R19, desc[UR36][R2.64] ;  /* 0x0000002402137981 */ /* 0x000162000c1e1500 */
[----:B------:R-:W-:Y:S05]  /*a6c0*/  BRA `(.L_x_1232) ;  /* 0x0000000c00347947 */ /* 0x000fea0003800000 */
.L_x_1235:
        /* <DEDUP_REMOVED lines=9> */
.L_x_1238:
[----:B------:R1:W5:Y:S01]  /*a760*/  LDG.E.U16 R19, desc[UR36][R2.64] ;  /* 0x0000002402137981 */ /* 0x000362000c1e1500 */
[----:B------:R-:W-:Y:S05]  /*a770*/  BRA `(.L_x_1232) ;  /* 0x0000000c00087947 */ /* 0x000fea0003800000 */
.L_x_1237:
        /* <DEDUP_REMOVED lines=9> */
.L_x_1227:
        /* <DEDUP_REMOVED lines=14> */
.L_x_1241:
        /* <DEDUP_REMOVED lines=9> */
.L_x_1240:
        /* <DEDUP_REMOVED lines=27> */
.L_x_1243:
        /* <DEDUP_REMOVED lines=14> */
.L_x_1242:
[----:B------:R-:W2:Y:S02]  /*ac10*/  LDG.E.U16 R0, desc[UR36][R2.64] ;  /* 0x0000002402007981 */ /* 0x000ea4000c1e1500 */
[----:B--2---:R-:W-:-:S05]  /*ac20*/  IMAD.U32 R0, R0, 0x10000, RZ ;  /* 0x0001000000007824 */ /* 0x004fca00078e00ff */
[----:B------:R-:W-:-:S04]  /*ac30*/  F2FP.F16.F32.PACK_AB R0, RZ, R0 ;  /* 0x00000000ff00723e */ /* 0x000fc800000000ff */
[----:B------:R-:W-:Y:S01]  /*ac40*/  PRMT R19, R0, 0x7610, R19 ;  /* 0x0000761000137816 */ /* 0x000fe20000000013 */
[----:B------:R-:W-:Y:S06]  /*ac50*/  BRA `(.L_x_1232) ;  /* 0x0000000400d07947 */ /* 0x000fec0003800000 */
.L_x_1239:
        /* <DEDUP_REMOVED lines=13> */
.L_x_1246:
        /* <DEDUP_REMOVED lines=21> */
.L_x_1250:
[----:B------:R-:W-:Y:S05]  /*ae80*/  BSYNC.RECONVERGENT B1 ;  /* 0x0000000000017941 */ /* 0x000fea0003800200 */
.L_x_1249:
[----:B------:R-:W-:Y:S01]  /*ae90*/  IMAD.SHL.U32 R0, R0, 0x100000, RZ ;  /* 0x0010000000007824 */ /* 0x000fe200078e00ff */
[----:B------:R-:W-:-:S04]  /*aea0*/  LEA R2, R2, 0x3b800000, 0x17 ;  /* 0x3b80000002027811 */ /* 0x000fc800078eb8ff */
[----:B------:R-:W-:-:S07]  /*aeb0*/  LOP3.LUT R0, R2, R0, R7, 0xfe, !PT ;  /* 0x0000000002007212 */ /* 0x000fce00078efe07 */
.L_x_1248:
[----:B------:R-:W-:Y:S05]  /*aec0*/  BSYNC.RECONVERGENT B0 ;  /* 0x0000000000007941 */ /* 0x000fea0003800200 */
.L_x_1247:
[----:B------:R-:W-:-:S04]  /*aed0*/  F2FP.F16.F32.PACK_AB R0, RZ, R0 ;  /* 0x00000000ff00723e */ /* 0x000fc800000000ff */
[----:B------:R-:W-:Y:S01]  /*aee0*/  PRMT R19, R0, 0x7610, R19 ;  /* 0x0000761000137816 */ /* 0x000fe20000000013 */
[----:B------:R-:W-:Y:S06]  /*aef0*/  BRA `(.L_x_1232) ;  /* 0x0000000400287947 */ /* 0x000fec0003800000 */
.L_x_1245:
        /* <DEDUP_REMOVED lines=21> */
.L_x_1254:
[----:B------:R-:W-:Y:S05]  /*b050*/  BSYNC.RECONVERGENT B1 ;  /* 0x0000000000017941 */ /* 0x000fea0003800200 */
.L_x_1253:
[----:B------:R-:W-:Y:S01]  /*b060*/  IMAD.SHL.U32 R0, R0, 0x200000, RZ ;  /* 0x0020000000007824 */ /* 0x000fe200078e00ff */
[----:B------:R-:W-:-:S04]  /*b070*/  LEA R2, R2, 0x37800000, 0x17 ;  /* 0x3780000002027811 */ /* 0x000fc800078eb8ff */
[----:B------:R-:W-:-:S07]  /*b080*/  LOP3.LUT R0, R2, R0, R7, 0xfe, !PT ;  /* 0x0000000002007212 */ /* 0x000fce00078efe07 */
.L_x_1252:
[----:B------:R-:W-:Y:S05]  /*b090*/  BSYNC.RECONVERGENT B0 ;  /* 0x0000000000007941 */ /* 0x000fea0003800200 */
.L_x_1251:
[----:B------:R-:W-:-:S04]  /*b0a0*/  F2FP.F16.F32.PACK_AB R0, RZ, R0 ;  /* 0x00000000ff00723e */ /* 0x000fc800000000ff */
[----:B------:R-:W-:Y:S01]  /*b0b0*/  PRMT R19, R0, 0x7610, R19 ;  /* 0x0000761000137816 */ /* 0x000fe20000000013 */
[----:B------:R-:W-:Y:S06]  /*b0c0*/  BRA `(.L_x_1232) ;  /* 0x0000000000b47947 */ /* 0x000fec0003800000 */
.L_x_1244:
        /* <DEDUP_REMOVED lines=14> */
.L_x_1258:
[----:B------:R-:W-:Y:S05]  /*b1b0*/  BSYNC.RECONVERGENT B0 ;  /* 0x0000000000007941 */ /* 0x000fea0003800200 */
.L_x_1257:
[----:B------:R-:W-:-:S04]  /*b1c0*/  F2FP.F16.F32.PACK_AB R0, RZ, R0 ;  /* 0x00000000ff00723e */ /* 0x000fc800000000ff */
[----:B------:R-:W-:Y:S01]  /*b1d0*/  PRMT R19, R0, 0x7610, R19 ;  /* 0x0000761000137816 */ /* 0x000fe20000000013 */
[----:B------:R-:W-:Y:S06]  /*b1e0*/  BRA `(.L_x_1232) ;  /* 0x00000000006c7947 */ /* 0x000fec0003800000 */
.L_x_1231:
        /* <DEDUP_REMOVED lines=12> */
[----:B---3--:R-:W-:Y:S01]  /*b2b0*/  IMAD.U32 R10, RZ, RZ, UR8 ;  /* 0x00000008ff0a7e24 */ /* 0x008fe2000f8e00ff */
[----:B------:R-:W-:-:S07]  /*b2c0*/  MOV R11, UR9 ;  /* 0x00000009000b7c02 */ /* 0x000fce0008000f00 */
[----:B------:R-:W-:-:S07]  /*b2d0*/  LEPC R20, `(.L_x_1259) ;  /* 0x000000001014794e */ /* 0x000fce0000000000 */
[----:B--2---:R-:W-:Y:S05]  /*b2e0*/  CALL.ABS.NOINC R2 ;  /* 0x0000000002007343 */ /* 0x004fea0003c00000 */
.L_x_1259:
[----:B------:R-:W-:Y:S01]  /*b2f0*/  PRMT R19, RZ, 0x7610, R19 ;  /* 0x00007610ff137816 */ /* 0x000fe20000000013 */
[----:B------:R-:W-:Y:S06]  /*b300*/  BRA `(.L_x_1232) ;  /* 0x0000000000247947 */ /* 0x000fec0003800000 */
.L_x_1256:
[----:B------:R-:W2:Y:S02]  /*b310*/  LDG.E.64 R2, desc[UR36][R2.64] ;  /* 0x0000002402027981 */ /* 0x000ea4000c1e1b00 */
[----:B--2---:R-:W0:Y:S02]  /*b320*/  I2F.U64 R0, R2 ;  /* 0x0000000200007312 */ /* 0x004e240000301000 */
[----:B0-----:R-:W-:-:S04]  /*b330*/  F2FP.F16.F32.PACK_AB R0, RZ, R0 ;  /* 0x00000000ff00723e */ /* 0x001fc800000000ff */
[----:B------:R-:W-:Y:S01]  /*b340*/  PRMT R19, R0, 0x7610, R19 ;  /* 0x0000761000137816 */ /* 0x000fe20000000013 */
[----:B------:R-:W-:Y:S06]  /*b350*/  BRA `(.L_x_1232) ;  /* 0x0000000000107947 */ /* 0x000fec0003800000 */
.L_x_1255:
[----:B------:R-:W2:Y:S02]  /*b360*/  LDG.E R2, desc[UR36][R2.64] ;  /* 0x0000002402027981 */ /* 0x000ea4000c1e1900 */
[----:B--2---:R-:W-:-:S04]  /*b370*/  I2FP.F32.U32 R0, R2 ;  /* 0x0000000200007245 */ /* 0x004fc80000201000 */
[----:B------:R-:W-:-:S04]  /*b380*/  F2FP.F16.F32.PACK_AB R0, RZ, R0 ;  /* 0x00000000ff00723e */ /* 0x000fc800000000ff */
[----:B------:R-:W-:-:S07]  /*b390*/  PRMT R19, R0, 0x7610, R19 ;  /* 0x0000761000137816 */ /* 0x000fce0000000013 */
.L_x_1232:
        /* <DEDUP_REMOVED lines=18> */
.L_x_1263:
[----:B------:R-:W2:Y:S02]  /*b4c0*/  LDG.E.U8 R2, desc[UR36][R2.64] ;  /* 0x0000002402027981 */ /* 0x000ea4000c1e1100 */
[----:B--2---:R-:W-:-:S04]  /*b4d0*/  I2FP.F32.U32 R0, R2 ;  /* 0x0000000200007245 */ /* 0x004fc80000201000 */
[----:B------:R-:W-:Y:S01]  /*b4e0*/  F2FP.F16.F32.PACK_AB R0, RZ, R0 ;  /* 0x00000000ff00723e */ /* 0x000fe200000000ff */
[----:B------:R-:W-:Y:S06]  /*b4f0*/  BRA `(.L_x_1265) ;  /* 0x0000000c007c7947 */ /* 0x000fec0003800000 */
.L_x_1262:
        /* <DEDUP_REMOVED lines=10> */
.L_x_1267:
[----:B------:R-:W2:Y:S02]  /*b5a0*/  LDG.E R2, desc[UR36][R2.64] ;  /* 0x0000002402027981 */ /* 0x000ea4000c1e1900 */
[----:B--2---:R-:W-:-:S04]  /*b5b0*/  I2FP.F32.S32 R0, R2 ;  /* 0x0000000200007245 */ /* 0x004fc80000201400 */
[----:B------:R-:W-:Y:S01]  /*b5c0*/  F2FP.F16.F32.PACK_AB R0, RZ, R0 ;  /* 0x00000000ff00723e */ /* 0x000fe200000000ff */
[----:B------:R-:W-:Y:S06]  /*b5d0*/  BRA `(.L_x_1265) ;  /* 0x0000000c00447947 */ /* 0x000fec0003800000 */
.L_x_1266:
[----:B------:R-:W2:Y:S02]  /*b5e0*/  LDG.E.U16 R2, desc[UR36][R2.64] ;  /* 0x0000002402027981 */ /* 0x000ea4000c1e1500 */
[----:B--2---:R-:W0:Y:S02]  /*b5f0*/  I2F.S16 R0, R2 ;  /* 0x0000000200007306 */ /* 0x004e240000101400 */
[----:B0-----:R-:W-:Y:S01]  /*b600*/  F2FP.F16.F32.PACK_AB R0, RZ, R0 ;  /* 0x00000000ff00723e */ /* 0x001fe200000000ff */
[----:B------:R-:W-:Y:S06]  /*b610*/  BRA `(.L_x_1265) ;  /* 0x0000000c00347947 */ /* 0x000fec0003800000 */
.L_x_1261:
        /* <DEDUP_REMOVED lines=9> */
.L_x_1269:
[----:B------:R0:W5:Y:S01]  /*b6b0*/  LDG.E.U16 R0, desc[UR36][R2.64] ;  /* 0x0000002402007981 */ /* 0x000162000c1e1500 */
[----:B------:R-:W-:Y:S05]  /*b6c0*/  BRA `(.L_x_1265) ;  /* 0x0000000c00087947 */ /* 0x000fea0003800000 */
.L_x_1268:
        /* <DEDUP_REMOVED lines=9> */
.L_x_1271:
[----:B------:R1:W5:Y:S01]  /*b760*/  LDG.E.U16 R0, desc[UR36][R2.64] ;  /* 0x0000002402007981 */ /* 0x000362000c1e1500 */
[----:B------:R-:W-:Y:S05]  /*b770*/  BRA `(.L_x_1265) ;  /* 0x0000000800dc7947 */ /* 0x000fea0003800000 */
.L_x_1270:
        /* <DEDUP_REMOVED lines=8> */
.L_x_1260:
        /* <DEDUP_REMOVED lines=13> */
.L_x_1274:
        /* <DEDUP_REMOVED lines=8> */
.L_x_1273:
        /* <DEDUP_REMOVED lines=27> */
.L_x_1276:
        /* <DEDUP_REMOVED lines=13> */
.L_x_1275:
[----:B------:R-:W2:Y:S02]  /*bbd0*/  LDG.E.U16 R0, desc[UR36][R2.64] ;  /* 0x0000002402007981 */ /* 0x000ea4000c1e1500 */
[----:B--2---:R-:W-:-:S05]  /*bbe0*/  IMAD.U32 R0, R0, 0x10000, RZ ;  /* 0x0001000000007824 */ /* 0x004fca00078e00ff */
[----:B------:R-:W-:Y:S01]  /*bbf0*/  F2FP.F16.F32.PACK_AB R0, RZ, R0 ;  /* 0x00000000ff00723e */ /* 0x000fe200000000ff */
[----:B------:R-:W-:Y:S06]  /*bc00*/  BRA `(.L_x_1265) ;  /* 0x0000000400b87947 */ /* 0x000fec0003800000 */
.L_x_1272:
        /* <DEDUP_REMOVED lines=12> */
.L_x_1279:
        /* <DEDUP_REMOVED lines=21> */
.L_x_1283:
[----:B------:R-:W-:Y:S05]  /*be20*/  BSYNC.RECONVERGENT B1 ;  /* 0x0000000000017941 */ /* 0x000fea0003800200 */
.L_x_1282:
[----:B------:R-:W-:Y:S01]  /*be30*/  IMAD.SHL.U32 R0, R0, 0x100000, RZ ;  /* 0x0010000000007824 */ /* 0x000fe200078e00ff */
[----:B------:R-:W-:-:S04]  /*be40*/  LEA R2, R2, 0x3b800000, 0x17 ;  /* 0x3b80000002027811 */ /* 0x000fc800078eb8ff */
[----:B------:R-:W-:-:S07]  /*be50*/  LOP3.LUT R0, R2, R0, R7, 0xfe, !PT ;  /* 0x0000000002007212 */ /* 0x000fce00078efe07 */
.L_x_1281:
[----:B------:R-:W-:Y:S05]  /*be60*/  BSYNC.RECONVERGENT B0 ;  /* 0x0000000000007941 */ /* 0x000fea0003800200 */
.L_x_1280:
[----:B------:R-:W-:Y:S01]  /*be70*/  F2FP.F16.F32.PACK_AB R0, RZ, R0 ;  /* 0x00000000ff00723e */ /* 0x000fe200000000ff */
[----:B------:R-:W-:Y:S06]  /*be80*/  BRA `(.L_x_1265) ;  /* 0x0000000400187947 */ /* 0x000fec0003800000 */
.L_x_1278:
[----:B------:R-:W2:Y:S01]  /*be90*/  LDG.E.U8 R3, desc[UR36][R2.64] ;  /* 0x0000002402037981 */ /* 0x000ea2000c1e1100 */
[----:B------:R-:W-:Y:S01]  /*bea0*/  BSSY.RECONVERGENT B0, `(.L_x_1284) ;  /* 0x0000018000007945 */ /* 0x000fe20003800200 */
[----:B------:R-:W-:Y:S01]  /*beb0*/  HFMA2 R0, -RZ, RZ, 0, 0 ;  /* 0x00000000ff007431 */ /* 0x000fe200000001ff */
        /* <DEDUP_REMOVED lines=18> */
.L_x_1287:
[----:B------:R-:W-:Y:S05]  /*bfe0*/  BSYNC.RECONVERGENT B1 ;  /* 0x0000000000017941 */ /* 0x000fea0003800200 */
.L_x_1286:
[----:B------:R-:W-:Y:S01]  /*bff0*/  IMAD.SHL.U32 R0, R0, 0x200000, RZ ;  /* 0x0020000000007824 */ /* 0x000fe200078e00ff */
[----:B------:R-:W-:-:S04]  /*c000*/  LEA R2, R2, 0x37800000, 0x17 ;  /* 0x3780000002027811 */ /* 0x000fc800078eb8ff */
[----:B------:R-:W-:-:S07]  /*c010*/  LOP3.LUT R0, R2, R0, R7, 0xfe, !PT ;  /* 0x0000000002007212 */ /* 0x000fce00078efe07 */
.L_x_1285:
[----:B------:R-:W-:Y:S05]  /*c020*/  BSYNC.RECONVERGENT B0 ;  /* 0x0000000000007941 */ /* 0x000fea0003800200 */
.L_x_1284:
[----:B------:R-:W-:Y:S01]  /*c030*/  F2FP.F16.F32.PACK_AB R0, RZ, R0 ;  /* 0x00000000ff00723e */ /* 0x000fe200000000ff */
[----:B------:R-:W-:Y:S06]  /*c040*/  BRA `(.L_x_1265) ;  /* 0x0000000000a87947 */ /* 0x000fec0003800000 */
.L_x_1277:
        /* <DEDUP_REMOVED lines=14> */
.L_x_1291:
[----:B------:R-:W-:Y:S05]  /*c130*/  BSYNC.RECONVERGENT B0 ;  /* 0x0000000000007941 */ /* 0x000fea0003800200 */
.L_x_1290:
[----:B------:R-:W-:Y:S01]  /*c140*/  F2FP.F16.F32.PACK_AB R0, RZ, R0 ;  /* 0x00000000ff00723e */ /* 0x000fe200000000ff */
[----:B------:R-:W-:Y:S06]  /*c150*/  BRA `(.L_x_1265) ;  /* 0x0000000000647947 */ /* 0x000fec0003800000 */
.L_x_1264:
[----:B------:R-:W-:Y:S01]  /*c160*/  MOV R2, 0x0 ;  /* 0x0000000000027802 */ /* 0x000fe20000000f00 */
[----:B------:R-:W0:Y:S01]  /*c170*/  LDCU.64 UR4, c[0x4][0x128] ;  /* 0x01002500ff0477ac */ /* 0x000e220008000a00 */
[----:B------:R-:W-:Y:S02]  /*c180*/  HFMA2 R12, -RZ, RZ, 0, 5.9604644775390625e-08 ;  /* 0x00000001ff0c7431 */ /* 0x000fe400000001ff */
[----:B------:R-:W-:Y:S01]  /*c190*/  IMAD.MOV.U32 R8, RZ, RZ, 0x4e ;  /* 0x0000004eff087424 */ /* 0x000fe200078e00ff */
[----:B------:R-:W1:Y:S01]  /*c1a0*/  LDCU.64 UR6, c[0x4][0x130] ;  /* 0x01002600ff0677ac */ /* 0x000e620008000a00 */
[----:B------:R-:W2:Y:S01]  /*c1b0*/  LDC.64 R2, c[0x4][R2] ;  /* 0x0100000002027b82 */ /* 0x000ea20000000a00 */
[----:B------:R-:W-:Y:S01]  /*c1c0*/  IMAD.MOV.U32 R13, RZ, RZ, RZ ;  /* 0x000000ffff0d7224 */ /* 0x000fe200078e00ff */
[----:B------:R-:W3:Y:S01]  /*c1d0*/  LDCU.64 UR8, c[0x4][0x28] ;  /* 0x01000500ff0877ac */ /* 0x000ee20008000a00 */
[----:B0-----:R-:W-:Y:S02]  /*c1e0*/  IMAD.U32 R4, RZ, RZ, UR4 ;  /* 0x00000004ff047e24 */ /* 0x001fe4000f8e00ff */
[----:B------:R-:W-:Y:S01]  /*c1f0*/  IMAD.U32 R5, RZ, RZ, UR5 ;  /* 0x00000005ff057e24 */ /* 0x000fe2000f8e00ff */
[----:B-1----:R-:W-:Y:S01]  /*c200*/  MOV R6, UR6 ;  /* 0x0000000600067c02 */ /* 0x002fe20008000f00 */
[----:B------:R-:W-:-:S02]  /*c210*/  IMAD.U32 R7, RZ, RZ, UR7 ;  /* 0x00000007ff077e24 */ /* 0x000fc4000f8e00ff */
[----:B---3--:R-:W-:Y:S02]  /*c220*/  IMAD.U32 R10, RZ, RZ, UR8 ;  /* 0x00000008ff0a7e24 */ /* 0x008fe4000f8e00ff */
[----:B------:R-:W-:-:S07]  /*c230*/  IMAD.U32 R11, RZ, RZ, UR9 ;  /* 0x00000009ff0b7e24 */ /* 0x000fce000f8e00ff */
[----:B------:R-:W-:-:S07]  /*c240*/  LEPC R20, `(.L_x_1292) ;  /* 0x000000001014794e */ /* 0x000fce0000000000 */
[----:B--2--5:R-:W-:Y:S05]  /*c250*/  CALL.ABS.NOINC R2 ;  /* 0x0000000002007343 */ /* 0x024fea0003c00000 */
.L_x_1292:
[----:B------:R-:W-:Y:S01]  /*c260*/  PRMT R0, RZ, 0x7610, R0 ;  /* 0x00007610ff007816 */ /* 0x000fe20000000000 */
[----:B------:R-:W-:Y:S06]  /*c270*/  BRA `(.L_x_1265) ;  /* 0x00000000001c7947 */ /* 0x000fec0003800000 */
.L_x_1289:
[----:B------:R-:W2:Y:S02]  /*c280*/  LDG.E.64 R2, desc[UR36][R2.64] ;  /* 0x0000002402027981 */ /* 0x000ea4000c1e1b00 */
[----:B--2---:R-:W0:Y:S02]  /*c290*/  I2F.U64 R0, R2 ;  /* 0x0000000200007312 */ /* 0x004e240000301000 */
[----:B0-----:R-:W-:Y:S01]  /*c2a0*/  F2FP.F16.F32.PACK_AB R0, RZ, R0 ;  /* 0x00000000ff00723e */ /* 0x001fe200000000ff */
[----:B------:R-:W-:Y:S06]  /*c2b0*/  BRA `(.L_x_1265) ;  /* 0x00000000000c7947 */ /* 0x000fec0003800000 */
.L_x_1288:
[----:B------:R-:W2:Y:S02]  /*c2c0*/  LDG.E R2, desc[UR36][R2.64] ;  /* 0x0000002402027981 */ /* 0x000ea4000c1e1900 */
[----:B--2---:R-:W-:-:S04]  /*c2d0*/  I2FP.F32.U32 R0, R2 ;  /* 0x0000000200007245 */ /* 0x004fc80000201000 */
[----:B------:R-:W-:-:S07]  /*c2e0*/  F2FP.F16.F32.PACK_AB R0, RZ, R0 ;  /* 0x00000000ff00723e */ /* 0x000fce00000000ff */
.L_x_1265:
[----:B01---5:R-:W-:Y:S01]  /*c2f0*/  HADD2.F32 R2, -RZ, R0.H0_H0 ;  /* 0x20000000ff027230 */ /* 0x023fe20000004100 */
[----:B------:R-:W-:Y:S04]  /*c300*/  BSSY.RECONVERGENT B0, `(.L_x_1293) ;  /* 0x000000b000007945 */ /* 0x000fe80003800200 */
[----:B------:R-:W-:-:S13]  /*c310*/  FSETP.GTU.FTZ.AND P0, PT, R2, -3, PT ;  /* 0xc04000000200780b */ /* 0x000fda0003f1c000 */
[----:B------:R-:W-:Y:S01]  /*c320*/  @!P0 PRMT R0, RZ, 0x7610, R0 ;  /* 0x00007610ff008816 */ /* 0x000fe20000000000 */
[----:B------:R-:W-:Y:S06]  /*c330*/  @!P0 BRA `(.L_x_1294) ;  /* 0x00000000001c8947 */ /* 0x000fec0003800000 */
[----:B------:R-:W-:Y:S01]  /*c340*/  FSETP.GEU.FTZ.AND P0, PT, R2, 3, PT ;  /* 0x404000000200780b */ /* 0x000fe20003f1e000 */
[----:B------:R-:W-:-:S12]  /*c350*/  HADD2.F32 R19, -RZ, R19.H0_H0 ;  /* 0x20000013ff137230 */ /* 0x000fd80000004100 */
[----:B------:R-:W-:-:S04]  /*c360*/  @!P0 IMAD.MOV.U32 R3, RZ, RZ, 0x3eaaaaab ;  /* 0x3eaaaaabff038424 */ /* 0x000fc800078e00ff */
[----:B------:R-:W-:-:S04]  /*c370*/  @!P0 FFMA.FTZ R0, R2, R3, 0.5 ;  /* 0x3f00000002008423 */ /* 0x000fc80000010003 */
[----:B------:R-:W-:Y:S01]  /*c380*/  @!P0 FMUL.FTZ R2, R19, R0 ;  /* 0x0000000013028220 */ /* 0x000fe20000410000 */
[----:B------:R-:W-:-:S04]  /*c390*/  @P0 F2FP.F16.F32.PACK_AB R0, RZ, R19 ;  /* 0x00000013ff00023e */ /* 0x000fc800000000ff */
[----:B------:R-:W-:-:S07]  /*c3a0*/  @!P0 F2FP.F16.F32.PACK_AB R0, RZ, R2 ;  /* 0x00000002ff00823e */ /* 0x000fce00000000ff */
.L_x_1294:
[----:B------:R-:W-:Y:S05]  /*c3b0*/  BSYNC.RECONVERGENT B0 ;  /* 0x0000000000007941 */ /* 0x000fea0003800200 */
.L_x_1293:
        /* <DEDUP_REMOVED lines=18> */
.L_x_1298:
[----:B------:R-:W-:-:S06]  /*c4e0*/  HADD2.F32 R5, -RZ, R0.H0_H0 ;  /* 0x20000000ff057230 */ /* 0x000fcc0000004100 */
[----:B------:R-:W0:Y:S02]  /*c4f0*/  F2I.S64.TRUNC R4, R5 ;  /* 0x0000000500047311 */ /* 0x000e24000020d900 */
[----:B0-----:R0:W-:Y:S01]  /*c500*/  STG.E.U8 desc[UR36][R2.64], R4 ;  /* 0x0000000402007986 */ /* 0x0011e2000c101124 */
[----:B------:R-:W-:Y:S05]  /*c510*/  BRA `(.L_x_1300) ;  /* 0x0000000c006c7947 */ /* 0x000fea0003800000 */
.L_x_1297:
        /* <DEDUP_REMOVED lines=10> */
.L_x_1302:
[----:B------:R-:W-:-:S04]  /*c5c0*/  HADD2.F32 R0, -RZ, R0.H0_H0 ;  /* 0x20000000ff007230 */ /* 0x000fc80000004100 */
[----:B------:R-:W0:Y:S02]  /*c5d0*/  F2I.FTZ.TRUNC.NTZ R5, R0 ;  /* 0x0000000000057305 */ /* 0x000e24000021f100 */
[----:B0-----:R0:W-:Y:S01]  /*c5e0*/  STG.E desc[UR36][R2.64], R5 ;  /* 0x0000000502007986 */ /* 0x0011e2000c101924 */
[----:B------:R-:W-:Y:S05]  /*c5f0*/  BRA `(.L_x_1300) ;  /* 0x0000000c00347947 */ /* 0x000fea0003800000 */
.L_x_1301:
[----:B------:R-:W-:-:S04]  /*c600*/  HADD2.F32 R0, -RZ, R0.H0_H0 ;  /* 0x20000000ff007230 */ /* 0x000fc80000004100 */
[----:B------:R-:W0:Y:S02]  /*c610*/  F2I.FTZ.TRUNC.NTZ R5, R0 ;  /* 0x0000000000057305 */ /* 0x000e24000021f100 */
[----:B0-----:R0:W-:Y:S01]  /*c620*/  STG.E.U16 desc[UR36][R2.64], R5 ;  /* 0x0000000502007986 */ /* 0x0011e2000c101524 */
[----:B------:R-:W-:Y:S05]  /*c630*/  BRA `(.L_x_1300) ;  /* 0x0000000c00247947 */ /* 0x000fea0003800000 */
.L_x_1296:
        /* <DEDUP_REMOVED lines=9> */
.L_x_1304:
[----:B------:R4:W-:Y:S01]  /*c6d0*/  STG.E.U16 desc[UR36][R2.64], R0 ;  /* 0x0000000002007986 */ /* 0x0009e2000c101524 */
[----:B------:R-:W-:Y:S05]  /*c6e0*/  BRA `(.L_x_1300) ;  /* 0x0000000800f87947 */ /* 0x000fea0003800000 */
.L_x_1303:
        /* <DEDUP_REMOVED lines=10> */
.L_x_1306:
[----:B------:R-:W-:-:S05]  /*c790*/  HADD2.F32 R0, -RZ, R0.H0_H0 ;  /* 0x20000000ff007230 */ /* 0x000fca0000004100 */
[----:B------:R-:W-:-:S04]  /*c7a0*/  F2FP.F16.F32.PACK_AB R0, RZ, R0 ;  /* 0x00000000ff00723e */ /* 0x000fc800000000ff */
[----:B------:R-:W-:-:S05]  /*c7b0*/  PRMT R0, R0, 0x5410, RZ ;  /* 0x0000541000007816 */ /* 0x000fca00000000ff */
[----:B------:R2:W-:Y:S01]  /*c7c0*/  STG.E desc[UR36][R2.64], R0 ;  /* 0x0000000002007986 */ /* 0x0005e2000c101924 */
[----:B------:R-:W-:Y:S05]  /*c7d0*/  BRA `(.L_x_1300) ;  /* 0x0000000800bc7947 */ /* 0x000fea0003800000 */
.L_x_1305:
[----:B------:R-:W-:-:S05]  /*c7e0*/  HADD2.F32 R4, -RZ, R0.H0_H0 ;  /* 0x20000000ff047230 */ /* 0x000fca0000004100 */
[----:B------:R-:W-:-:S06]  /*c7f0*/  FMUL.FTZ R4, R4, 1 ;  /* 0x3f80000004047820 */ /* 0x000fcc0000410000 */
[----:B------:R-:W0:Y:S02]  /*c800*/  F2F.F64.F32 R4, R4 ;  /* 0x0000000400047310 */ /* 0x000e240000201800 */
[----:B0-----:R0:W-:Y:S01]  /*c810*/  STG.E.64 desc[UR36][R2.64], R4 ;  /* 0x0000000402007986 */ /* 0x0011e2000c101b24 */
[----:B------:R-:W-:Y:S05]  /*c820*/  BRA `(.L_x_1300) ;  /* 0x0000000800a87947 */ /* 0x000fea0003800000 */
.L_x_1295:
        /* <DEDUP_REMOVED lines=14> */
.L_x_1310:
[----:B------:R-:W-:Y:S01]  /*c910*/  HADD2.F32 R5, -RZ, R0.H0_H0 ;  /* 0x20000000ff057230 */ /* 0x000fe20000004100 */
[----:B------:R-:W-:Y:S01]  /*c920*/  BSSY.RECONVERGENT B0, `(.L_x_1311) ;  /* 0x0000013000007945 */ /* 0x000fe20003800200 */
[----:B------:R-:W-:-:S03]  /*c930*/  MOV R0, 0x80 ;  /* 0x0000008000007802 */ /* 0x000fc60000000f00 */
        /* <DEDUP_REMOVED lines=15> */
.L_x_1313:
[----:B------:R-:W-:-:S04]  /*ca30*/  SHF.R.U32.HI R5, RZ, 0x18, R5 ;  /* 0x00000018ff057819 */ /* 0x000fc80000011605 */
[----:B------:R-:W-:-:S07]  /*ca40*/  LOP3.LUT R0, R0, 0x80, R5, 0xf8, !PT ;  /* 0x0000008000007812 */ /* 0x000fce00078ef805 */
.L_x_1312:
[----:B------:R-:W-:Y:S05]  /*ca50*/  BSYNC.RECONVERGENT B0 ;  /* 0x0000000000007941 */ /* 0x000fea0003800200 */
.L_x_1311:
[----:B------:R0:W-:Y:S01]  /*ca60*/  STG.E.U8 desc[UR36][R2.64], R0 ;  /* 0x0000000002007986 */ /* 0x0001e2000c101124 */
[----:B------:R-:W-:Y:S05]  /*ca70*/  BRA `(.L_x_1300) ;  /* 0x0000000800147947 */ /* 0x000fea0003800000 */
.L_x_1309:
        /* <DEDUP_REMOVED lines=18> */
.L_x_1316:
[----:B------:R-:W-:-:S04]  /*cba0*/  SHF.R.U32.HI R5, RZ, 0x18, R5 ;  /* 0x00000018ff057819 */ /* 0x000fc80000011605 */
[----:B------:R-:W-:-:S07]  /*cbb0*/  LOP3.LUT R0, R0, 0x80, R5, 0xf8, !PT ;  /* 0x0000008000007812 */ /* 0x000fce00078ef805 */
.L_x_1315:
[----:B------:R-:W-:Y:S05]  /*cbc0*/  BSYNC.RECONVERGENT B0 ;  /* 0x0000000000007941 */ /* 0x000fea0003800200 */
.L_x_1314:
[----:B------:R0:W-:Y:S01]  /*cbd0*/  STG.E.U8 desc[UR36][R2.64], R0 ;  /* 0x0000000002007986 */ /* 0x0001e2000c101124 */
[----:B------:R-:W-:Y:S05]  /*cbe0*/  BRA `(.L_x_1300) ;  /* 0x0000000400b87947 */ /* 0x000fea0003800000 */
.L_x_1308:
        /* <DEDUP_REMOVED lines=14> */
[----:B------:R-:W-:Y:S02]  /*ccd0*/  @P1 ISETP.EQ.U32.AND P2, PT, R0, 0x1, P0 ;  /* 0x000000010000180c */ /* 0x000fe40000742070 */
[----:B------:R-:W-:Y:S02]  /*cce0*/  PLOP3.LUT P0, PT, PT, PT, PT, 0x80, 0x8 ;  /* 0x000000000008781c */ /* 0x000fe40003f0f070 */
[----:B------:R-:W-:Y:S02]  /*ccf0*/  @P1 PLOP3.LUT P0, PT, P2, PT, PT, 0x80, 0x8 ;  /* 0x000000000008181c */ /* 0x000fe4000170f070 */
[----:B------:R-:W-:-:S11]  /*cd00*/  @P1 IADD3 R0, PT, PT, R6, 0x1, RZ ;  /* 0x0000000106001810 */ /* 0x000fd60007ffe0ff */
[----:B------:R-:W-:-:S04]  /*cd10*/  @!P0 IMAD.MOV R0, RZ, RZ, R6 ;  /* 0x000000ffff008224 */ /* 0x000fc800078e0206 */
[----:B------:R-:W-:-:S05]  /*cd20*/  @P1 IMAD.MOV.U32 R5, RZ, RZ, R0 ;  /* 0x000000ffff051224 */ /* 0x000fca00078e0000 */
[----:B------:R0:W-:Y:S01]  /*cd30*/  STG.E.U8 desc[UR36][R2.64], R5 ;  /* 0x0000000502007986 */ /* 0x0001e2000c101124 */
[----:B------:R-:W-:Y:S05]  /*cd40*/  BRA `(.L_x_1300) ;  /* 0x0000000400607947 */ /* 0x000fea0003800000 */
.L_x_1318:
[----:B------:R-:W-:-:S06]  /*cd50*/  HADD2.F32 R4, -RZ, R0.H0_H0 ;  /* 0x20000000ff047230 */ /* 0x000fcc0000004100 */
[----:B------:R-:W0:Y:S02]  /*cd60*/  F2I.U64.TRUNC R4, R4 ;  /* 0x0000000400047311 */ /* 0x000e24000020d800 */
[----:B0-----:R0:W-:Y:S01]  /*cd70*/  STG.E.64 desc[UR36][R2.64], R4 ;  /* 0x0000000402007986 */ /* 0x0011e2000c101b24 */
[----:B------:R-:W-:Y:S05]  /*cd80*/  BRA `(.L_x_1300) ;  /* 0x0000000400507947 */ /* 0x000fea0003800000 */
.L_x_1317:
[----:B------:R-:W-:-:S04]  /*cd90*/  HADD2.F32 R0, -RZ, R0.H0_H0 ;  /* 0x20000000ff007230 */ /* 0x000fc80000004100 */
[----:B------:R-:W0:Y:S02]  /*cda0*/  F2I.FTZ.U32.TRUNC.NTZ R5, R0 ;  /* 0x0000000000057305 */ /* 0x000e24000021f000 */
[----:B0-----:R0:W-:Y:S01]  /*cdb0*/  STG.E desc[UR36][R2.64], R5 ;  /* 0x0000000502007986 */ /* 0x0011e2000c101924 */
[----:B------:R-:W-:Y:S05]  /*cdc0*/  BRA `(.L_x_1300) ;  /* 0x0000000400407947 */ /* 0x000fea0003800000 */
.L_x_1307:
        /* <DEDUP_REMOVED lines=11> */
.L_x_1320:
[----:B------:R-:W-:Y:S01]  /*ce80*/  HADD2.F32 R0, -RZ, R0.H0_H0 ;  /* 0x20000000ff007230 */ /* 0x000fe20000004100 */
[----:B------:R-:W-:-:S04]  /*ce90*/  CS2R R6, SRZ ;  /* 0x0000000000067805 */ /* 0x000fc8000001ff00 */
[----:B------:R-:W-:-:S04]  /*cea0*/  FMUL.FTZ R0, R0, 1 ;  /* 0x3f80000000007820 */ /* 0x000fc80000410000 */
[----:B------:R-:W0:Y:S02]  /*ceb0*/  F2F.F64.F32 R4, R0 ;  /* 0x0000000000047310 */ /* 0x000e240000201800 */
[----:B0-----:R0:W-:Y:S01]  /*cec0*/  STG.E.128 desc[UR36][R2.64], R4 ;  /* 0x0000000402007986 */ /* 0x0011e2000c101d24 */
[----:B------:R-:W-:Y:S05]  /*ced0*/  BRA `(.L_x_1300) ;  /* 0x0000000000fc7947 */ /* 0x000fea0003800000 */
.L_x_1319:
[----:B------:R-:W-:-:S09]  /*cee0*/  UISETP.NE.AND UP0, UPT, UR6, 0xf, UPT ;  /* 0x0000000f0600788c */ /* 0x000fd2000bf05270 */
[----:B------:R-:W-:Y:S05]  /*cef0*/  BRA.U !UP0, `(.L_x_1321) ;  /* 0x0000000108e87547 */ /* 0x000fea000b800000 */
[----:B------:R-:W-:-:S09]  /*cf00*/  UISETP.NE.AND UP0, UPT, UR6, 0x17, UPT ;  /* 0x000000170600788c */ /* 0x000fd2000bf05270 */
[----:B------:R-:W-:Y:S05]  /*cf10*/  BRA.U !UP0, `(.L_x_1322) ;  /* 0x0000000108907547 */ /* 0x000fea000b800000 */
[----:B------:R-:W-:-:S09]  /*cf20*/  UISETP.NE.AND UP0, UPT, UR6, 0x18, UPT ;  /* 0x000000180600788c */ /* 0x000fd2000bf05270 */
[----:B------:R-:W-:Y:S05]  /*cf30*/  BRA.U !UP0, `(.L_x_1323) ;  /* 0x0000000108447547 */ /* 0x000fea000b800000 */
.L_x_1299:
[----:B------:R-:W-:Y:S01]  /*cf40*/  MOV R0, 0x0 ;  /* 0x0000000000007802 */ /* 0x000fe20000000f00 */
[----:B------:R-:W0:Y:S01]  /*cf50*/  LDCU.64 UR4, c[0x4][0x128] ;  /* 0x01002500ff0477ac */ /* 0x000e220008000a00 */
[----:B------:R-:W-:Y:S02]  /*cf60*/  HFMA2 R12, -RZ, RZ, 0, 5.9604644775390625e-08 ;  /* 0x00000001ff0c7431 */ /* 0x000fe400000001ff */
[----:B------:R-:W-:Y:S01]  /*cf70*/  IMAD.MOV.U32 R8, RZ, RZ, 0x65 ;  /* 0x00000065ff087424 */ /* 0x000fe200078e00ff */
[----:B------:R1:W2:Y:S01]  /*cf80*/  LDC.64 R2, c[0x4][R0] ;  /* 0x0100000000027b82 */ /* 0x0002a20000000a00 */
[----:B------:R-:W3:Y:S01]  /*cf90*/  LDCU.64 UR6, c[0x4][0x130] ;  /* 0x01002600ff0677ac */ /* 0x000ee20008000a00 */
[----:B------:R-:W-:Y:S01]  /*cfa0*/  IMAD.MOV.U32 R13, RZ, RZ, RZ ;  /* 0x000000ffff0d7224 */ /* 0x000fe200078e00ff */
        /* <DEDUP_REMOVED lines=9> */
.L_x_1324:
[----:B------:R-:W-:Y:S05]  /*d040*/  BRA `(.L_x_1300) ;  /* 0x0000000000a07947 */ /* 0x000fea0003800000 */
.L_x_1323:
[----:B------:R-:W-:Y:S01]  /*d050*/  HADD2.F32 R7, -RZ, R0.H0_H0 ;  /* 0x20000000ff077230 */ /* 0x000fe20000004100 */
        /* <DEDUP_REMOVED lines=12> */
.L_x_1326:
[----:B------:R-:W-:Y:S05]  /*d120*/  BSYNC.RECONVERGENT B0 ;  /* 0x0000000000007941 */ /* 0x000fea0003800200 */
.L_x_1325:
[----:B------:R-:W-:-:S05]  /*d130*/  LOP3.LUT R5, R0, 0x80, R5, 0xf8, !PT ;  /* 0x0000008000057812 */ /* 0x000fca00078ef805 */
[----:B------:R0:W-:Y:S01]  /*d140*/  STG.E.U8 desc[UR36][R2.64], R5 ;  /* 0x0000000502007986 */ /* 0x0001e2000c101124 */
[----:B------:R-:W-:Y:S05]  /*d150*/  BRA `(.L_x_1300) ;  /* 0x00000000005c7947 */ /* 0x000fea0003800000 */
.L_x_1322:
        /* <DEDUP_REMOVED lines=12> */
.L_x_1328:
[----:B------:R-:W-:Y:S01]  /*d220*/  IMAD.MOV.U32 R0, RZ, RZ, 0x7f ;  /* 0x0000007fff007424 */ /* 0x000fe200078e00ff */
[----:B------:R-:W-:-:S04]  /*d230*/  ISETP.GT.U32.AND P0, PT, R4, 0x7f800000, PT ;  /* 0x7f8000000400780c */ /* 0x000fc80003f04070 */
[----:B------:R-:W-:-:S09]  /*d240*/  SEL R0, R0, 0x7c, P0 ;  /* 0x0000007c00007807 */ /* 0x000fd20000000000 */
.L_x_1329:
[----:B------:R-:W-:Y:S05]  /*d250*/  BSYNC.RECONVERGENT B0 ;  /* 0x0000000000007941 */ /* 0x000fea0003800200 */
.L_x_1327:
[----:B------:R-:W-:-:S04]  /*d260*/  SHF.R.U32.HI R5, RZ, 0x18, R5 ;  /* 0x00000018ff057819 */ /* 0x000fc80000011605 */
[----:B------:R-:W-:-:S05]  /*d270*/  LOP3.LUT R5, R0, 0x80, R5, 0xf8, !PT ;  /* 0x0000008000057812 */ /* 0x000fca00078ef805 */
[----:B------:R0:W-:Y:S01]  /*d280*/  STG.E.U8 desc[UR36][R2.64], R5 ;  /* 0x0000000502007986 */ /* 0x0001e2000c101124 */
[----:B------:R-:W-:Y:S05]  /*d290*/  BRA `(.L_x_1300) ;  /* 0x00000000000c7947 */ /* 0x000fea0003800000 */
.L_x_1321:
[----:B------:R-:W-:-:S05]  /*d2a0*/  HADD2.F32 R0, -RZ, R0.H0_H0 ;  /* 0x20000000ff007230 */ /* 0x000fca0000004100 */
[----:B------:R-:W-:-:S05]  /*d2b0*/  F2FP.BF16.F32.PACK_AB R0, RZ, R0 ;  /* 0x00000000ff00723e */ /* 0x000fca00000010ff */
[----:B------:R0:W-:Y:S02]  /*d2c0*/  STG.E.U16 desc[UR36][R2.64], R0 ;  /* 0x0000000002007986 */ /* 0x0001e4000c101524 */
.L_x_1300:
[----:B------:R-:W-:-:S07]  /*d2d0*/  VIADD R17, R17, 0x80 ;  /* 0x0000008011117836 */ /* 0x000fce0000000000 */
.L_x_1225:
[----:B------:R-:W-:Y:S05]  /*d2e0*/  BSYNC.RECONVERGENT B6 ;  /* 0x0000000000067941 */ /* 0x000fea0003800200 */
.L_x_1224:
[----:B------:R-:W5:Y:S02]  /*d2f0*/  LDCU UR4, c[0x0][0x380] ;  /* 0x00007000ff0477ac */ /* 0x000f640008000800 */
[----:B-----5:R-:W-:-:S13]  /*d300*/  ISETP.GE.AND P0, PT, R17, UR4, PT ;  /* 0x0000000411007c0c */ /* 0x020fda000bf06270 */
[----:B------:R-:W-:Y:S05]  /*d310*/  @P0 EXIT ;  /* 0x000000000000094d */ /* 0x000fea0003800000 */
[----:B------:R-:W5:Y:S01]  /*d320*/  LDCU UR4, c[0x0][0x388] ;  /* 0x00007100ff0477ac */ /* 0x000f620008000800 */
[----:B------:R-:W-:Y:S01]  /*d330*/  MOV R18, RZ ;  /* 0x000000ff00127202 */ /* 0x000fe20000000f00 */
[----:B0-2-4-:R-:W-:Y:S02]  /*d340*/  IMAD.MOV.U32 R0, RZ, RZ, RZ ;  /* 0x000000ffff007224 */ /* 0x015fe400078e00ff */
[----:B------:R-:W-:Y:S01]  /*d350*/  IMAD.MOV.U32 R16, RZ, RZ, RZ ;  /* 0x000000ffff107224 */ /* 0x000fe200078e00ff */
[----:B-----5:R-:W-:-:S09]  /*d360*/  UISETP.NE.AND UP0, UPT, UR4, URZ, UPT ;  /* 0x000000ff0400728c */ /* 0x020fd2000bf05270 */
[----:B------:R-:W-:Y:S05]  /*d370*/  BRA.U !UP0, `(.L_x_1330) ;  /* 0x0000001508707547 */ /* 0x000fea000b800000 */
[----:B------:R-:W1:Y:S01]  /*d380*/  LDCU.64 UR4, c[0x0][0x390] ;  /* 0x00007200ff0477ac */ /* 0x000e620008000a00 */
[----:B------:R-:W-:Y:S01]  /*d390*/  IMAD.MOV.U32 R16, RZ, RZ, RZ ;  /* 0x000000ffff107224 */ /* 0x000fe200078e00ff */
[----:B------:R-:W0:Y:S01]  /*d3a0*/  LDCU UR6, c[0x0][0x38c] ;  /* 0x00007180ff0677ac */ /* 0x000e220008000800 */
[----:B------:R-:W2:Y:S01]  /*d3b0*/  LDCU.64 UR8, c[0x0][0x4b8] ;  /* 0x00009700ff0877ac */ /* 0x000ea20008000a00 */
[----:B------:R-:W-:Y:S01]  /*d3c0*/  UISETP.NE.AND UP0, UPT, UR39, URZ, UPT ;  /* 0x000000ff2700728c */ /* 0x000fe2000bf05270 */
[----:B-1-3--:R-:W-:Y:S01]  /*d3d0*/  IMAD.HI.U32 R2, R17, UR4, R16 ;  /* 0x0000000411027c27 */ /* 0x00afe2000f8e0010 */
[----:B------:R-:W1:Y:S04]  /*d3e0*/  LDCU UR4, c[0x0][0x4c0] ;  /* 0x00009800ff0477ac */ /* 0x000e680008000800 */
[----:B------:R-:W-:-:S05]  /*d3f0*/  SHF.R.U32.HI R3, RZ, UR5, R2 ;  /* 0x00000005ff037c19 */ /* 0x000fca0008011602 */
[----:B------:R-:W-:-:S04]  /*d400*/  IMAD.MOV R0, RZ, RZ, -R3 ;  /* 0x000000ffff007224 */ /* 0x000fc800078e0a03 */
[----:B0-----:R-:W-:-:S04]  /*d410*/  IMAD R17, R0, UR6, R17 ;  /* 0x0000000600117c24 */ /* 0x001fc8000f8e0211 */
[C---:B--2---:R-:W-:Y:S02]  /*d420*/  IMAD R16, R17.reuse, UR8, RZ ;  /* 0x0000000811107c24 */ /* 0x044fe4000f8e02ff */
[C---:B------:R-:W-:Y:S02]  /*d430*/  IMAD R0, R17.reuse, UR9, RZ ;  /* 0x0000000911007c24 */ /* 0x040fe4000f8e02ff */
[----:B-1----:R-:W-:Y:S01]  /*d440*/  IMAD R18, R17, UR4, RZ ;  /* 0x0000000411127c24 */ /* 0x002fe2000f8e02ff */
        /* <DEDUP_REMOVED lines=335> */
.L_x_1330:
[----:B------:R-:W0:Y:S01]  /*e940*/  LDCU.64 UR6, c[0x0][0x5e8] ;  /* 0x0000bd00ff0677ac */ /* 0x000e220008000a00 */
[----:B------:R-:W1:Y:S01]  /*e950*/  LDCU.64 UR8, c[0x0][0x5f0] ;  /* 0x0000be00ff0877ac */ /* 0x000e620008000a00 */
[----:B------:R-:W-:-:S04]  /*e960*/  UPRMT UR4, UR40, 0x7771, URZ ;  /* 0x0000777128047896 */ /* 0x000fc800080000ff */
[----:B------:R-:W-:Y:S01]  /*e970*/  UISETP.GT.AND UP0, UPT, UR4, 0x9, UPT ;  /* 0x000000090400788c */ /* 0x000fe2000bf04270 */
[----:B0-----:R-:W-:Y:S02]  /*e980*/  IADD3 R16, P0, PT, R16, UR6, RZ ;  /* 0x0000000610107c10 */ /* 0x001fe4000ff1e0ff */
[----:B-1-3--:R-:W-:-:S03]  /*e990*/  IADD3 R2, P1, PT, R0, UR8, RZ ;  /* 0x0000000800027c10 */ /* 0x00afc6000ff3e0ff */
        /* <DEDUP_REMOVED lines=16> */
.L_x_1334:
[----:B------:R-:W2:Y:S02]  /*eaa0*/  LDG.E.U8 R2, desc[UR36][R2.64] ;  /* 0x0000002402027981 */ /* 0x000ea4000c1e1100 */
[----:B--2---:R-:W-:-:S04]  /*eab0*/  I2FP.F32.U32 R0, R2 ;  /* 0x0000000200007245 */ /* 0x004fc80000201000 */
[----:B------:R-:W-:-:S04]  /*eac0*/  F2FP.F16.F32.PACK_AB R0, RZ, R0 ;  /* 0x00000000ff00723e */ /* 0x000fc800000000ff */
[----:B------:R-:W-:Y:S01]  /*ead0*/  PRMT R19, R0, 0x7610, R19 ;  /* 0x0000761000137816 */ /* 0x000fe20000000013 */
[----:B------:R-:W-:Y:S06]  /*eae0*/  BRA `(.L_x_1336) ;  /* 0x0000000c00b47947 */ /* 0x000fec0003800000 */
.L_x_1333:
        /* <DEDUP_REMOVED lines=11> */
.L_x_1338:
[----:B------:R-:W2:Y:S02]  /*eba0*/  LDG.E R2, desc[UR36][R2.64] ;  /* 0x0000002402027981 */ /* 0x000ea4000c1e1900 */
[----:B--2---:R-:W-:-:S04]  /*ebb0*/  I2FP.F32.S32 R0, R2 ;  /* 0x0000000200007245 */ /* 0x004fc80000201400 */
[----:B------:R-:W-:-:S04]  /*ebc0*/  F2FP.F16.F32.PACK_AB R0, RZ, R0 ;  /* 0x00000000ff00723e */ /* 0x000fc800000000ff */
[----:B------:R-:W-:Y:S01]  /*ebd0*/  PRMT R19, R0, 0x7610, R19 ;  /* 0x0000761000137816 */ /* 0x000fe20000000013 */
[----:B------:R-:W-:Y:S06]  /*ebe0*/  BRA `(.L_x_1336) ;  /* 0x0000000c00747947 */ /* 0x000fec0003800000 */
.L_x_1337:
[----:B------:R-:W2:Y:S02]  /*ebf0*/  LDG.E.U16 R2, desc[UR36][R2.64] ;  /* 0x0000002402027981 */ /* 0x000ea4000c1e1500 */
[----:B--2---:R-:W0:Y:S02]  /*ec00*/  I2F.S16 R0, R2 ;  /* 0x0000000200007306 */ /* 0x004e240000101400 */
[----:B0-----:R-:W-:-:S04]  /*ec10*/  F2FP.F16.F32.PACK_AB R0, RZ, R0 ;  /* 0x00000000ff00723e */ /* 0x001fc800000000ff */
[----:B------:R-:W-:Y:S01]  /*ec20*/  PRMT R19, R0, 0x7610, R19 ;  /* 0x0000761000137816 */ /* 0x000fe20000000013 */
[----:B------:R-:W-:Y:S06]  /*ec30*/  BRA `(.L_x_1336) ;  /* 0x0000000c00607947 */ /* 0x000fec0003800000 */
.L_x_1332:
        /* <DEDUP_REMOVED lines=9> */
.L_x_1340:
[----:B------:R0:W5:Y:S01]  /*ecd0*/  LDG.E.U16 R19, desc[UR36][R2.64] ;  /* 0x0000002402137981 */ /* 0x000162000c1e1500 */
[----:B------:R-:W-:Y:S05]  /*ece0*/  BRA `(.L_x_1336) ;  /* 0x0000000c00347947 */ /* 0x000fea0003800000 */
.L_x_1339:
        /* <DEDUP_REMOVED lines=9> */
.L_x_1342:
[----:B------:R1:W5:Y:S01]  /*ed80*/  LDG.E.U16 R19, desc[UR36][R2.64] ;  /* 0x0000002402137981 */ /* 0x000362000c1e1500 */
[----:B------:R-:W-:Y:S05]  /*ed90*/  BRA `(.L_x_1336) ;  /* 0x0000000c00087947 */ /* 0x000fea0003800000 */
.L_x_1341:
        /* <DEDUP_REMOVED lines=9> */
.L_x_1331:
        /* <DEDUP_REMOVED lines=14> */
.L_x_1345:
        /* <DEDUP_REMOVED lines=9> */
.L_x_1344:
        /* <DEDUP_REMOVED lines=27> */
.L_x_1347:
        /* <DEDUP_REMOVED lines=14> */
.L_x_1346:
[----:B------:R-:W2:Y:S02]  /*f230*/  LDG.E.U16 R0, desc[UR36][R2.64] ;  /* 0x0000002402007981 */ /* 0x000ea4000c1e1500 */
[----:B--2---:R-:W-:-:S05]  /*f240*/  IMAD.U32 R0, R0, 0x10000, RZ ;  /* 0x0001000000007824 */ /* 0x004fca00078e00ff */
[----:B------:R-:W-:-:S04]  /*f250*/  F2FP.F16.F32.PACK_AB R0, RZ, R0 ;  /* 0x00000000ff00723e */ /* 0x000fc800000000ff */
[----:B------:R-:W-:Y:S01]  /*f260*/  PRMT R19, R0, 0x7610, R19 ;  /* 0x0000761000137816 */ /* 0x000fe20000000013 */
[----:B------:R-:W-:Y:S06]  /*f270*/  BRA `(.L_x_1336) ;  /* 0x0000000400d07947 */ /* 0x000fec0003800000 */
.L_x_1343:
        /* <DEDUP_REMOVED lines=13> */
.L_x_1350:
        /* <DEDUP_REMOVED lines=21> */
.L_x_1354:
[----:B------:R-:W-:Y:S05]  /*f4a0*/  BSYNC.RECONVERGENT B1 ;  /* 0x0000000000017941 */ /* 0x000fea0003800200 */
.L_x_1353:
[----:B------:R-:W-:Y:S01]  /*f4b0*/  IMAD.SHL.U32 R0, R0, 0x100000, RZ ;  /* 0x0010000000007824 */ /* 0x000fe200078e00ff */
[----:B------:R-:W-:-:S04]  /*f4c0*/  LEA R2, R2, 0x3b800000, 0x17 ;  /* 0x3b80000002027811 */ /* 0x000fc800078eb8ff */
[----:B------:R-:W-:-:S07]  /*f4d0*/  LOP3.LUT R0, R2, R0, R7, 0xfe, !PT ;  /* 0x0000000002007212 */ /* 0x000fce00078efe07 */
.L_x_1352:
[----:B------:R-:W-:Y:S05]  /*f4e0*/  BSYNC.RECONVERGENT B0 ;  /* 0x0000000000007941 */ /* 0x000fea0003800200 */
.L_x_1351:
[----:B------:R-:W-:-:S04]  /*f4f0*/  F2FP.F16.F32.PACK_AB R0, RZ, R0 ;  /* 0x00000000ff00723e */ /* 0x000fc800000000ff */
[----:B------:R-:W-:Y:S01]  /*f500*/  PRMT R19, R0, 0x7610, R19 ;  /* 0x0000761000137816 */ /* 0x000fe20000000013 */
[----:B------:R-:W-:Y:S06]  /*f510*/  BRA `(.L_x_1336) ;  /* 0x0000000400287947 */ /* 0x000fec0003800000 */
.L_x_1349:
        /* <DEDUP_REMOVED lines=21> */
.L_x_1358:
[----:B------:R-:W-:Y:S05]  /*f670*/  BSYNC.RECONVERGENT B1 ;  /* 0x0000000000017941 */ /* 0x000fea0003800200 */
.L_x_1357:
[----:B------:R-:W-:Y:S01]  /*f680*/  IMAD.SHL.U32 R0, R0, 0x200000, RZ ;  /* 0x0020000000007824 */ /* 0x000fe200078e00ff */
[----:B------:R-:W-:-:S04]  /*f690*/  LEA R2, R2, 0x37800000, 0x17 ;  /* 0x3780000002027811 */ /* 0x000fc800078eb8ff */
[----:B------:R-:W-:-:S07]  /*f6a0*/  LOP3.LUT R0, R2, R0, R7, 0xfe, !PT ;  /* 0x0000000002007212 */ /* 0x000fce00078efe07 */
.L_x_1356:
[----:B------:R-:W-:Y:S05]  /*f6b0*/  BSYNC.RECONVERGENT B0 ;  /* 0x0000000000007941 */ /* 0x000fea0003800200 */
.L_x_1355:
[----:B------:R-:W-:-:S04]  /*f6c0*/  F2FP.F16.F32.PACK_AB R0, RZ, R0 ;  /* 0x00000000ff00723e */ /* 0x000fc800000000ff */
[----:B------:R-:W-:Y:S01]  /*f6d0*/  PRMT R19, R0, 0x7610, R19 ;  /* 0x0000761000137816 */ /* 0x000fe20000000013 */
[----:B------:R-:W-:Y:S06]  /*f6e0*/  BRA `(.L_x_1336) ;  /* 0x0000000000b47947 */ /* 0x000fec0003800000 */
.L_x_1348:
        /* <DEDUP_REMOVED lines=14> */
.L_x_1362:
[----:B------:R-:W-:Y:S05]  /*f7d0*/  BSYNC.RECONVERGENT B0 ;  /* 0x0000000000007941 */ /* 0x000fea0003800200 */
.L_x_1361:
[----:B------:R-:W-:-:S04]  /*f7e0*/  F2FP.F16.F32.PACK_AB R0, RZ, R0 ;  /* 0x00000000ff00723e */ /* 0x000fc800000000ff */
[----:B------:R-:W-:Y:S01]  /*f7f0*/  PRMT R19, R0, 0x7610, R19 ;  /* 0x0000761000137816 */ /* 0x000fe20000000013 */
[----:B------:R-:W-:Y:S06]  /*f800*/  BRA `(.L_x_1336) ;  /* 0x00000000006c7947 */ /* 0x000fec0003800000 */
.L_x_1335:
        /* <DEDUP_REMOVED lines=15> */
[----:B--2---:R-:W-:Y:S05]  /*f900*/  CALL.ABS.NOINC R2 ;  /* 0x0000000002007343 */ /* 0x004fea0003c00000 */
.L_x_1363:
[----:B------:R-:W-:Y:S01]  /*f910*/  PRMT R19, RZ, 0x7610, R19 ;  /* 0x00007610ff137816 */ /* 0x000fe20000000013 */
[----:B------:R-:W-:Y:S06]  /*f920*/  BRA `(.L_x_1336) ;  /* 0x0000000000247947 */ /* 0x000fec0003800000 */
.L_x_1360:
[----:B------:R-:W2:Y:S02]  /*f930*/  LDG.E.64 R2, desc[UR36][R2.64] ;  /* 0x0000002402027981 */ /* 0x000ea4000c1e1b00 */
[----:B--2---:R-:W0:Y:S02]  /*f940*/  I2F.U64 R0, R2 ;  /* 0x0000000200007312 */ /* 0x004e240000301000 */
[----:B0-----:R-:W-:-:S04]  /*f950*/  F2FP.F16.F32.PACK_AB R0, RZ, R0 ;  /* 0x00000000ff00723e */ /* 0x001fc800000000ff */
[----:B------:R-:W-:Y:S01]  /*f960*/  PRMT R19, R0, 0x7610, R19 ;  /* 0x0000761000137816 */ /* 0x000fe20000000013 */
[----:B------:R-:W-:Y:S06]  /*f970*/  BRA `(.L_x_1336) ;  /* 0x0000000000107947 */ /* 0x000fec0003800000 */
.L_x_1359:
[----:B------:R-:W2:Y:S02]  /*f980*/  LDG.E R2, desc[UR36][R2.64] ;  /* 0x0000002402027981 */ /* 0x000ea4000c1e1900 */
[----:B--2---:R-:W-:-:S04]  /*f990*/  I2FP.F32.U32 R0, R2 ;  /* 0x0000000200007245 */ /* 0x004fc80000201000 */
[----:B------:R-:W-:-:S04]  /*f9a0*/  F2FP.F16.F32.PACK_AB R0, RZ, R0 ;  /* 0x00000000ff00723e */ /* 0x000fc800000000ff */
[----:B------:R-:W-:-:S07]  /*f9b0*/  PRMT R19, R0, 0x7610, R19 ;  /* 0x0000761000137816 */ /* 0x000fce0000000013 */
.L_x_1336:
        /* <DEDUP_REMOVED lines=18> */
.L_x_1367:
[----:B------:R-:W2:Y:S02]  /*fae0*/  LDG.E.U8 R2, desc[UR36][R2.64] ;  /* 0x0000002402027981 */ /* 0x000ea4000c1e1100 */
[----:B--2---:R-:W-:-:S04]  /*faf0*/  I2FP.F32.U32 R0, R2 ;  /* 0x0000000200007245 */ /* 0x004fc80000201000 */
[----:B------:R-:W-:Y:S01]  /*fb00*/  F2FP.F16.F32.PACK_AB R0, RZ, R0 ;  /* 0x00000000ff00723e */ /* 0x000fe200000000ff */
[----:B------:R-:W-:Y:S06]  /*fb10*/  BRA `(.L_x_1369) ;  /* 0x0000000c007c7947 */ /* 0x000fec0003800000 */
.L_x_1366:
        /* <DEDUP_REMOVED lines=10> */
.L_x_1371:
[----:B------:R-:W2:Y:S02]  /*fbc0*/  LDG.E R2, desc[UR36][R2.64] ;  /* 0x0000002402027981 */ /* 0x000ea4000c1e1900 */
[----:B--2---:R-:W-:-:S04]  /*fbd0*/  I2FP.F32.S32 R0, R2 ;  /* 0x0000000200007245 */ /* 0x004fc80000201400 */
[----:B------:R-:W-:Y:S01]  /*fbe0*/  F2FP.F16.F32.PACK_AB R0, RZ, R0 ;  /* 0x00000000ff00723e */ /* 0x000fe200000000ff */
[----:B------:R-:W-:Y:S06]  /*fbf0*/  BRA `(.L_x_1369) ;  /* 0x0000000c00447947 */ /* 0x000fec0003800000 */
.L_x_1370:
[----:B------:R-:W2:Y:S02]  /*fc00*/  LDG.E.U16 R2, desc[UR36][R2.64] ;  /* 0x0000002402027981 */ /* 0x000ea4000c1e1500 */
[----:B--2---:R-:W0:Y:S02]  /*fc10*/  I2F.S16 R0, R2 ;  /* 0x0000000200007306 */ /* 0x004e240000101400 */
[----:B0-----:R-:W-:Y:S01]  /*fc20*/  F2FP.F16.F32.PACK_AB R0, RZ, R0 ;  /* 0x00000000ff00723e */ /* 0x001fe200000000ff */
[----:B------:R-:W-:Y:S06]  /*fc30*/  BRA `(.L_x_1369) ;  /* 0x0000000c00347947 */ /* 0x000fec0003800000 */
.L_x_1365:
        /* <DEDUP_REMOVED lines=9> */
.L_x_1373:
[----:B------:R1:W5:Y:S01]  /*fcd0*/  LDG.E.U16 R0, desc[UR36][R2.64] ;  /* 0x0000002402007981 */ /* 0x000362000c1e1500 */
[----:B------:R-:W-:Y:S05]  /*fce0*/  BRA `(.L_x_1369) ;  /* 0x0000000c00087947 */ /* 0x000fea0003800000 */
.L_x_1372:
        /* <DEDUP_REMOVED lines=9> */
.L_x_1375:
[----:B------:R0:W5:Y:S01]  /*fd80*/  LDG.E.U16 R0, desc[UR36][R2.64] ;  /* 0x0000002402007981 */ /* 0x000162000c1e1500 */
[----:B------:R-:W-:Y:S05]  /*fd90*/  BRA `(.L_x_1369) ;  /* 0x0000000800dc7947 */ /* 0x000fea0003800000 */
.L_x_1374:
        /* <DEDUP_REMOVED lines=8> */
.L_x_1364:
        /* <DEDUP_REMOVED lines=13> */
.L_x_1378:
        /* <DEDUP_REMOVED lines=8> */
.L_x_1377:
        /* <DEDUP_REMOVED lines=27> */
.L_x_1380:
        /* <DEDUP_REMOVED lines=13> */
.L_x_1379:
[----:B------:R-:W2:Y:S02]  /*101f0*/  LDG.E.U16 R0, desc[UR36][R2.64] ;  /* 0x0000002402007981 */ /* 0x000ea4000c1e1500 */
[----:B--2---:R-:W-:-:S05]  /*10200*/  IMAD.U32 R0, R0, 0x10000, RZ ;  /* 0x0001000000007824 */ /* 0x004fca00078e00ff */
[----:B------:R-:W-:Y:S01]  /*10210*/  F2FP.F16.F32.PACK_AB R0, RZ, R0 ;  /* 0x00000000ff00723e */ /* 0x000fe200000000ff */
[----:B------:R-:W-:Y:S06]  /*10220*/  BRA `(.L_x_1369) ;  /* 0x0000000400b87947 */ /* 0x000fec0003800000 */
.L_x_1376:
        /* <DEDUP_REMOVED lines=12> */
.L_x_1383:
        /* <DEDUP_REMOVED lines=21> */
.L_x_1387:
[----:B------:R-:W-:Y:S05]  /*10440*/  BSYNC.RECONVERGENT B1 ;  /* 0x0000000000017941 */ /* 0x000fea0003800200 */
.L_x_1386:
[----:B------:R-:W-:Y:S01]  /*10450*/  IMAD.SHL.U32 R0, R0, 0x100000, RZ ;  /* 0x0010000000007824 */ /* 0x000fe200078e00ff */
[----:B------:R-:W-:-:S04]  /*10460*/  LEA R2, R2, 0x3b800000, 0x17 ;  /* 0x3b80000002027811 */ /* 0x000fc800078eb8ff */
[----:B------:R-:W-:-:S07]  /*10470*/  LOP3.LUT R0, R2, R0, R7, 0xfe, !PT ;  /* 0x0000000002007212 */ /* 0x000fce00078efe07 */
.L_x_1385:
[----:B------:R-:W-:Y:S05]  /*10480*/  BSYNC.RECONVERGENT B0 ;  /* 0x0000000000007941 */ /* 0x000fea0003800200 */
.L_x_1384:
[----:B------:R-:W-:Y:S01]  /*10490*/  F2FP.F16.F32.PACK_AB R0, RZ, R0 ;  /* 0x00000000ff00723e */ /* 0x000fe200000000ff */
[----:B------:R-:W-:Y:S06]  /*104a0*/  BRA `(.L_x_1369) ;  /* 0x0000000400187947 */ /* 0x000fec0003800000 */
.L_x_1382:
        /* <DEDUP_REMOVED lines=21> */
.L_x_1391:
[----:B------:R-:W-:Y:S05]  /*10600*/  BSYNC.RECONVERGENT B1 ;  /* 0x0000000000017941 */ /* 0x000fea0003800200 */
.L_x_1390:
[----:B------:R-:W-:Y:S01]  /*10610*/  IMAD.SHL.U32 R0, R0, 0x200000, RZ ;  /* 0x0020000000007824 */ /* 0x000fe200078e00ff */
[----:B------:R-:W-:-:S04]  /*10620*/  LEA R2, R2, 0x37800000, 0x17 ;  /* 0x3780000002027811 */ /* 0x000fc800078eb8ff */
[----:B------:R-:W-:-:S07]  /*10630*/  LOP3.LUT R0, R2, R0, R7, 0xfe, !PT ;  /* 0x0000000002007212 */ /* 0x000fce00078efe07 */
.L_x_1389:
[----:B------:R-:W-:Y:S05]  /*10640*/  BSYNC.RECONVERGENT B0 ;  /* 0x0000000000007941 */ /* 0x000fea0003800200 */
.L_x_1388:
[----:B------:R-:W-:Y:S01]  /*10650*/  F2FP.F16.F32.PACK_AB R0, RZ, R0 ;  /* 0x00000000ff00723e */ /* 0x000fe200000000ff */
[----:B------:R-:W-:Y:S06]  /*10660*/  BRA `(.L_x_1369) ;  /* 0x0000000000a87947 */ /* 0x000fec0003800000 */
.L_x_1381:
        /* <DEDUP_REMOVED lines=14> */
.L_x_1395:
[----:B------:R-:W-:Y:S05]  /*10750*/  BSYNC.RECONVERGENT B0 ;  /* 0x0000000000007941 */ /* 0x000fea0003800200 */
.L_x_1394:
[----:B------:R-:W-:Y:S01]  /*10760*/  F2FP.F16.F32.PACK_AB R0, RZ, R0 ;  /* 0x00000000ff00723e */ /* 0x000fe200000000ff */
[----:B------:R-:W-:Y:S06]  /*10770*/  BRA `(.L_x_1369) ;  /* 0x0000000000647947 */ /* 0x000fec0003800000 */
.L_x_1368:
        /* <DEDUP_REMOVED lines=16> */
.L_x_1396:
[----:B------:R-:W-:Y:S01]  /*10880*/  PRMT R0, RZ, 0x7610, R0 ;  /* 0x00007610ff007816 */ /* 0x000fe20000000000 */
[----:B------:R-:W-:Y:S06]  /*10890*/  BRA `(.L_x_1369) ;  /* 0x00000000001c7947 */ /* 0x000fec0003800000 */
.L_x_1393:
[----:B------:R-:W2:Y:S02]  /*108a0*/  LDG.E.64 R2, desc[UR36][R2.64] ;  /* 0x0000002402027981 */ /* 0x000ea4000c1e1b00 */
[----:B--2---:R-:W0:Y:S02]  /*108b0*/  I2F.U64 R0, R2 ;  /* 0x0000000200007312 */ /* 0x004e240000301000 */
[----:B0-----:R-:W-:Y:S01]  /*108c0*/  F2FP.F16.F32.PACK_AB R0, RZ, R0 ;  /* 0x00000000ff00723e */ /* 0x001fe200000000ff */
[----:B------:R-:W-:Y:S06]  /*108d0*/  BRA `(.L_x_1369) ;  /* 0x00000000000c7947 */ /* 0x000fec0003800000 */
.L_x_1392:
[----:B------:R-:W2:Y:S02]  /*108e0*/  LDG.E R2, desc[UR36][R2.64] ;  /* 0x0000002402027981 */ /* 0x000ea4000c1e1900 */
[----:B--2---:R-:W-:-:S04]  /*108f0*/  I2FP.F32.U32 R0, R2 ;  /* 0x0000000200007245 */ /* 0x004fc80000201000 */
[----:B------:R-:W-:-:S07]  /*10900*/  F2FP.F16.F32.PACK_AB R0, RZ, R0 ;  /* 0x00000000ff00723e */ /* 0x000fce00000000ff */
.L_x_1369:
        /* <DEDUP_REMOVED lines=12> */
.L_x_1398:
[----:B------:R-:W-:Y:S05]  /*109d0*/  BSYNC.RECONVERGENT B0 ;  /* 0x0000000000007941 */ /* 0x000fea0003800200 */
.L_x_1397:
        /* <DEDUP_REMOVED lines=13> */
[----:B0-----:R-:W-:Y:S01]  /*10ab0*/  STG.E.U8 desc[UR36][R16.64], R3 ;  /* 0x0000000310007986 */ /* 0x001fe2000c101124 */
[----:B------:R-:W-:Y:S05]  /*10ac0*/  EXIT ;  /* 0x000000000000794d */ /* 0x000fea0003800000 */
.L_x_1402:
[----:B------:R-:W-:-:S06]  /*10ad0*/  HADD2.F32 R3, -RZ, R0.H0_H0 ;  /* 0x20000000ff037230 */ /* 0x000fcc0000004100 */
[----:B------:R-:W0:Y:S02]  /*10ae0*/  F2I.S64.TRUNC R2, R3 ;  /* 0x0000000300027311 */ /* 0x000e24000020d900 */
[----:B0-----:R-:W-:Y:S01]  /*10af0*/  STG.E.U8 desc[UR36][R16.64], R2 ;  /* 0x0000000210007986 */ /* 0x001fe2000c101124 */
[----:B------:R-:W-:Y:S05]  /*10b00*/  EXIT ;  /* 0x000000000000794d */ /* 0x000fea0003800000 */
.L_x_1401:
        /* <DEDUP_REMOVED lines=8> */
[----:B0-----:R-:W-:Y:S01]  /*10b90*/  STG.E.64 desc[UR36][R16.64], R2 ;  /* 0x0000000210007986 */ /* 0x001fe2000c101b24 */
[----:B------:R-:W-:Y:S05]  /*10ba0*/  EXIT ;  /* 0x000000000000794d */ /* 0x000fea0003800000 */
.L_x_1405:
[----:B------:R-:W-:-:S04]  /*10bb0*/  HADD2.F32 R0, -RZ, R0.H0_H0 ;  /* 0x20000000ff007230 */ /* 0x000fc80000004100 */
[----:B------:R-:W0:Y:S02]  /*10bc0*/  F2I.FTZ.TRUNC.NTZ R3, R0 ;  /* 0x0000000000037305 */ /* 0x000e24000021f100 */
[----:B0-----:R-:W-:Y:S01]  /*10bd0*/  STG.E desc[UR36][R16.64], R3 ;  /* 0x0000000310007986 */ /* 0x001fe2000c101924 */
[----:B------:R-:W-:Y:S05]  /*10be0*/  EXIT ;  /* 0x000000000000794d */ /* 0x000fea0003800000 */
.L_x_1404:
[----:B------:R-:W-:-:S04]  /*10bf0*/  HADD2.F32 R0, -RZ, R0.H0_H0 ;  /* 0x20000000ff007230 */ /* 0x000fc80000004100 */
[----:B------:R-:W0:Y:S02]  /*10c00*/  F2I.FTZ.TRUNC.NTZ R3, R0 ;  /* 0x0000000000037305 */ /* 0x000e24000021f100 */
[----:B0-----:R-:W-:Y:S01]  /*10c10*/  STG.E.U16 desc[UR36][R16.64], R3 ;  /* 0x0000000310007986 */ /* 0x001fe2000c101524 */
[----:B------:R-:W-:Y:S05]  /*10c20*/  EXIT ;  /* 0x000000000000794d */ /* 0x000fea0003800000 */
.L_x_1400:
[----:B------:R-:W-:-:S09]  /*10c30*/  UISETP.GT.AND UP0, UPT, UR4, 0x6, UPT ;  /* 0x000000060400788c */ /* 0x000fd2000bf04270 */
[----:B------:R-:W-:Y:S05]  /*10c40*/  BRA.U UP0, `(.L_x_1406) ;  /* 0x0000000100247547 */ /* 0x000fea000b800000 */
[----:B------:R-:W-:-:S09]  /*10c50*/  UISETP.NE.AND UP0, UPT, UR4, 0x5, UPT ;  /* 0x000000050400788c */ /* 0x000fd2000bf05270 */
[----:B------:R-:W-:Y:S05]  /*10c60*/  BRA.U !UP0, `(.L_x_1407) ;  /* 0x0000000108147547 */ /* 0x000fea000b800000 */
[----:B------:R-:W-:-:S09]  /*10c70*/  UISETP.NE.AND UP0, UPT, UR4, 0x6, UPT ;  /* 0x000000060400788c */ /* 0x000fd2000bf05270 */
[----:B------:R-:W-:Y:S05]  /*10c80*/  BRA.U UP0, `(.L_x_1403) ;  /* 0x0000000900287547 */ /* 0x000fea000b800000 */
[----:B------:R-:W-:-:S05]  /*10c90*/  HADD2.F32 R3, -RZ, R0.H0_H0 ;  /* 0x20000000ff037230 */ /* 0x000fca0000004100 */
[----:B------:R-:W-:Y:S01]  /*10ca0*/  STG.E desc[UR36][R16.64], R3 ;  /* 0x0000000310007986 */ /* 0x000fe2000c101924 */
[----:B------:R-:W-:Y:S05]  /*10cb0*/  EXIT ;  /* 0x000000000000794d */ /* 0x000fea0003800000 */
.L_x_1407:
[----:B------:R-:W-:Y:S01]  /*10cc0*/  STG.E.U16 desc[UR36][R16.64], R0 ;  /* 0x0000000010007986 */ /* 0x000fe2000c101524 */
[----:B------:R-:W-:Y:S05]  /*10cd0*/  EXIT ;  /* 0x000000000000794d */ /* 0x000fea0003800000 */
.L_x_1406:
        /* <DEDUP_REMOVED lines=8> */
[----:B------:R-:W-:Y:S01]  /*10d60*/  STG.E.64 desc[UR36][R16.64], R2 ;  /* 0x0000000210007986 */ /* 0x000fe2000c101b24 */
[----:B------:R-:W-:Y:S05]  /*10d70*/  EXIT ;  /* 0x000000000000794d */ /* 0x000fea0003800000 */
.L_x_1409:
[----:B------:R-:W-:-:S05]  /*10d80*/  HADD2.F32 R0, -RZ, R0.H0_H0 ;  /* 0x20000000ff007230 */ /* 0x000fca0000004100 */
[----:B------:R-:W-:-:S04]  /*10d90*/  F2FP.F16.F32.PACK_AB R0, RZ, R0 ;  /* 0x00000000ff00723e */ /* 0x000fc800000000ff */
[----:B------:R-:W-:-:S05]  /*10da0*/  PRMT R0, R0, 0x5410, RZ ;  /* 0x0000541000007816 */ /* 0x000fca00000000ff */
[----:B------:R-:W-:Y:S01]  /*10db0*/  STG.E desc[UR36][R16.64], R0 ;  /* 0x0000000010007986 */ /* 0x000fe2000c101924 */
[----:B------:R-:W-:Y:S05]  /*10dc0*/  EXIT ;  /* 0x000000000000794d */ /* 0x000fea0003800000 */
.L_x_1408:
[----:B------:R-:W-:-:S05]  /*10dd0*/  HADD2.F32 R2, -RZ, R0.H0_H0 ;  /* 0x20000000ff027230 */ /* 0x000fca0000004100 */
[----:B------:R-:W-:-:S06]  /*10de0*/  FMUL.FTZ R2, R2, 1 ;  /* 0x3f80000002027820 */ /* 0x000fcc0000410000 */
[----:B------:R-:W0:Y:S02]  /*10df0*/  F2F.F64.F32 R2, R2 ;  /* 0x0000000200027310 */ /* 0x000e240000201800 */
[----:B0-----:R-:W-:Y:S01]  /*10e00*/  STG.E.64 desc[UR36][R16.64], R2 ;  /* 0x0000000210007986 */ /* 0x001fe2000c101b24 */
[----:B------:R-:W-:Y:S05]  /*10e10*/  EXIT ;  /* 0x000000000000794d */ /* 0x000fea0003800000 */
.L_x_1399:
        /* <DEDUP_REMOVED lines=12> */
[----:B0-----:R-:W-:Y:S01]  /*10ee0*/  STG.E.U16 desc[UR36][R16.64], R3 ;  /* 0x0000000310007986 */ /* 0x001fe2000c101524 */
[----:B------:R-:W-:Y:S05]  /*10ef0*/  EXIT ;  /* 0x000000000000794d */ /* 0x000fea0003800000 */
.L_x_1413:
        /* <DEDUP_REMOVED lines=17> */
.L_x_1416:
[----:B------:R-:W-:-:S04]  /*11010*/  SHF.R.U32.HI R3, RZ, 0x18, R3 ;  /* 0x00000018ff037819 */ /* 0x000fc80000011603 */
[----:B------:R-:W-:-:S04]  /*11020*/  LOP3.LUT R0, R0, 0x80, R3, 0xf8, !PT ;  /* 0x0000008000007812 */ /* 0x000fc800078ef803 */
[----:B------:R-:W-:-:S07]  /*11030*/  PRMT R8, R0, 0x7610, R8 ;  /* 0x0000761000087816 */ /* 0x000fce0000000008 */
.L_x_1415:
[----:B------:R-:W-:Y:S05]  /*11040*/  BSYNC.RECONVERGENT B0 ;  /* 0x0000000000007941 */ /* 0x000fea0003800200 */
.L_x_1414:
[----:B------:R-:W-:Y:S01]  /*11050*/  STG.E.U8 desc[UR36][R16.64], R8 ;  /* 0x0000000810007986 */ /* 0x000fe2000c101124 */
[----:B------:R-:W-:Y:S05]  /*11060*/  EXIT ;  /* 0x000000000000794d */ /* 0x000fea0003800000 */
.L_x_1412:
        /* <DEDUP_REMOVED lines=17> */
.L_x_1419:
[----:B------:R-:W-:-:S04]  /*11180*/  SHF.R.U32.HI R3, RZ, 0x18, R3 ;  /* 0x00000018ff037819 */ /* 0x000fc80000011603 */
[----:B------:R-:W-:-:S04]  /*11190*/  LOP3.LUT R0, R0, 0x80, R3, 0xf8, !PT ;  /* 0x0000008000007812 */ /* 0x000fc800078ef803 */
[----:B------:R-:W-:-:S07]  /*111a0*/  PRMT R8, R0, 0x7610, R8 ;  /* 0x0000761000087816 */ /* 0x000fce0000000008 */
.L_x_1418:
[----:B------:R-:W-:Y:S05]  /*111b0*/  BSYNC.RECONVERGENT B0 ;  /* 0x0000000000007941 */ /* 0x000fea0003800200 */
.L_x_1417:
[----:B------:R-:W-:Y:S01]  /*111c0*/  STG.E.U8 desc[UR36][R16.64], R8 ;  /* 0x0000000810007986 */ /* 0x000fe2000c101124 */
[----:B------:R-:W-:Y:S05]  /*111d0*/  EXIT ;  /* 0x000000000000794d */ /* 0x000fea0003800000 */
.L_x_1411:
        /* <DEDUP_REMOVED lines=20> */
[----:B------:R-:W-:Y:S01]  /*11320*/  STG.E.U8 desc[UR36][R16.64], R3 ;  /* 0x0000000310007986 */ /* 0x000fe2000c101124 */
[----:B------:R-:W-:Y:S05]  /*11330*/  EXIT ;  /* 0x000000000000794d */ /* 0x000fea0003800000 */
.L_x_1421:
[----:B------:R-:W-:-:S06]  /*11340*/  HADD2.F32 R2, -RZ, R0.H0_H0 ;  /* 0x20000000ff027230 */ /* 0x000fcc0000004100 */
[----:B------:R-:W0:Y:S02]  /*11350*/  F2I.U64.TRUNC R2, R2 ;  /* 0x0000000200027311 */ /* 0x000e24000020d800 */
[----:B0-----:R-:W-:Y:S01]  /*11360*/  STG.E.64 desc[UR36][R16.64], R2 ;  /* 0x0000000210007986 */ /* 0x001fe2000c101b24 */
[----:B------:R-:W-:Y:S05]  /*11370*/  EXIT ;  /* 0x000000000000794d */ /* 0x000fea0003800000 */
.L_x_1420:
[----:B------:R-:W-:-:S04]  /*11380*/  HADD2.F32 R0, -RZ, R0.H0_H0 ;  /* 0x20000000ff007230 */ /* 0x000fc80000004100 */
[----:B------:R-:W0:Y:S02]  /*11390*/  F2I.FTZ.U32.TRUNC.NTZ R3, R0 ;  /* 0x0000000000037305 */ /* 0x000e24000021f000 */
[----:B0-----:R-:W-:Y:S01]  /*113a0*/  STG.E desc[UR36][R16.64], R3 ;  /* 0x0000000310007986 */ /* 0x001fe2000c101924 */
[----:B------:R-:W-:Y:S05]  /*113b0*/  EXIT ;  /* 0x000000000000794d */ /* 0x000fea0003800000 */
.L_x_1410:
        /* <DEDUP_REMOVED lines=9> */
[----:B------:R-:W-:Y:S01]  /*11450*/  STG.E.U8 desc[UR36][R16.64], R3 ;  /* 0x0000000310007986 */ /* 0x000fe2000c101124 */
[----:B------:R-:W-:Y:S05]  /*11460*/  EXIT ;  /* 0x000000000000794d */ /* 0x000fea0003800000 */
.L_x_1423:
[----:B------:R-:W-:Y:S01]  /*11470*/  HADD2.F32 R0, -RZ, R0.H0_H0 ;  /* 0x20000000ff007230 */ /* 0x000fe20000004100 */
[----:B------:R-:W-:-:S04]  /*11480*/  CS2R R6, SRZ ;  /* 0x0000000000067805 */ /* 0x000fc8000001ff00 */
[----:B------:R-:W-:-:S04]  /*11490*/  FMUL.FTZ R0, R0, 1 ;  /* 0x3f80000000007820 */ /* 0x000fc80000410000 */
[----:B------:R-:W0:Y:S02]  /*114a0*/  F2F.F64.F32 R4, R0 ;  /* 0x0000000000047310 */ /* 0x000e240000201800 */
[----:B0-----:R-:W-:Y:S01]  /*114b0*/  STG.E.128 desc[UR36][R16.64], R4 ;  /* 0x0000000410007986 */ /* 0x001fe2000c101d24 */
[----:B------:R-:W-:Y:S05]  /*114c0*/  EXIT ;  /* 0x000000000000794d */ /* 0x000fea0003800000 */
.L_x_1422:
[----:B------:R-:W-:-:S09]  /*114d0*/  UISETP.NE.AND UP0, UPT, UR4, 0xf, UPT ;  /* 0x0000000f0400788c */ /* 0x000fd2000bf05270 */
[----:B------:R-:W-:Y:S05]  /*114e0*/  BRA.U !UP0, `(.L_x_1424) ;  /* 0x0000000108e87547 */ /* 0x000fea000b800000 */
[----:B------:R-:W-:-:S09]  /*114f0*/  UISETP.NE.AND UP0, UPT, UR4, 0x17, UPT ;  /* 0x000000170400788c */ /* 0x000fd2000bf05270 */
[----:B------:R-:W-:Y:S05]  /*11500*/  BRA.U !UP0, `(.L_x_1425) ;  /* 0x0000000108907547 */ /* 0x000fea000b800000 */
[----:B------:R-:W-:-:S09]  /*11510*/  UISETP.NE.AND UP0, UPT, UR4, 0x18, UPT ;  /* 0x000000180400788c */ /* 0x000fd2000bf05270 */
[----:B------:R-:W-:Y:S05]  /*11520*/  BRA.U !UP0, `(.L_x_1426) ;  /* 0x0000000108447547 */ /* 0x000fea000b800000 */
.L_x_1403:
        /* <DEDUP_REMOVED lines=16> */
.L_x_1427:
[----:B------:R-:W-:Y:S05]  /*11630*/  EXIT ;  /* 0x000000000000794d */ /* 0x000fea0003800000 */
.L_x_1426:
        /* <DEDUP_REMOVED lines=13> */
.L_x_1429:
[----:B------:R-:W-:Y:S05]  /*11710*/  BSYNC.RECONVERGENT B0 ;  /* 0x0000000000007941 */ /* 0x000fea0003800200 */
.L_x_1428:
[----:B------:R-:W-:-:S05]  /*11720*/  LOP3.LUT R3, R0, 0x80, R3, 0xf8, !PT ;  /* 0x0000008000037812 */ /* 0x000fca00078ef803 */
[----:B------:R-:W-:Y:S01]  /*11730*/  STG.E.U8 desc[UR36][R16.64], R3 ;  /* 0x0000000310007986 */ /* 0x000fe2000c101124 */
[----:B------:R-:W-:Y:S05]  /*11740*/  EXIT ;  /* 0x000000000000794d */ /* 0x000fea0003800000 */
.L_x_1425:
        /* <DEDUP_REMOVED lines=12> */
.L_x_1431:
[----:B------:R-:W-:Y:S01]  /*11810*/  IMAD.MOV.U32 R0, RZ, RZ, 0x7f ;  /* 0x0000007fff007424 */ /* 0x000fe200078e00ff */
[----:B------:R-:W-:-:S04]  /*11820*/  ISETP.GT.U32.AND P0, PT, R2, 0x7f800000, PT ;  /* 0x7f8000000200780c */ /* 0x000fc80003f04070 */
[----:B------:R-:W-:-:S09]  /*11830*/  SEL R0, R0, 0x7c, P0 ;  /* 0x0000007c00007807 */ /* 0x000fd20000000000 */
.L_x_1432:
[----:B------:R-:W-:Y:S05]  /*11840*/  BSYNC.RECONVERGENT B0 ;  /* 0x0000000000007941 */ /* 0x000fea0003800200 */
.L_x_1430:
[----:B------:R-:W-:-:S04]  /*11850*/  SHF.R.U32.HI R3, RZ, 0x18, R3 ;  /* 0x00000018ff037819 */ /* 0x000fc80000011603 */
[----:B------:R-:W-:-:S05]  /*11860*/  LOP3.LUT R3, R0, 0x80, R3, 0xf8, !PT ;  /* 0x0000008000037812 */ /* 0x000fca00078ef803 */
[----:B------:R-:W-:Y:S01]  /*11870*/  STG.E.U8 desc[UR36][R16.64], R3 ;  /* 0x0000000310007986 */ /* 0x000fe2000c101124 */
[----:B------:R-:W-:Y:S05]  /*11880*/  EXIT ;  /* 0x000000000000794d */ /* 0x000fea0003800000 */
.L_x_1424:
[----:B------:R-:W-:-:S05]  /*11890*/  HADD2.F32 R0, -RZ, R0.H0_H0 ;  /* 0x20000000ff007230 */ /* 0x000fca0000004100 */
[----:B------:R-:W-:-:S05]  /*118a0*/  F2FP.BF16.F32.PACK_AB R0, RZ, R0 ;  /* 0x00000000ff00723e */ /* 0x000fca00000010ff */
[----:B------:R-:W-:Y:S01]  /*118b0*/  STG.E.U16 desc[UR36][R16.64], R0 ;  /* 0x0000000010007986 */ /* 0x000fe2000c101524 */
[----:B------:R-:W-:Y:S05]  /*118c0*/  EXIT ;  /* 0x000000000000794d */ /* 0x000fea0003800000 */
.L_x_1433:
        /* <DEDUP_REMOVED lines=11> */
.L_x_6643:


//--------------------- .text._ZN2at6native27unrolled_elementwise_kernelIZZZNS0_66_GLOBAL__N__a0cfb035_28_ActivationHardswishKernel_cu_9e10b42f_293225hardswish_backward_kernelERNS_14TensorIteratorEENKUlvE_clEvENKUlvE1_clEvEUlN3c104HalfES8_E_St5arrayIPcLm3EELi4E23TrivialOffsetCalculatorILi2EjESD_ILi1EjENS0_6memory12LoadWithCastILi2EEENSG_13StoreWithCastILi1EEEEEviT_T0_T2_T3_T4_T5_ --------------------------
	.section	.text._ZN2at6native27unrolled_elementwise_kernelIZZZNS0_66_GLOBAL__N__a0cfb035_28_ActivationHardswishKernel_cu_9e10b42f_293225hardswish_backward_kernelERNS_14TensorIteratorEENKUlvE_clEvENKUlvE1_clEvEUlN3c104HalfES8_E_St5arrayIPcLm3EELi4E23TrivialOffsetCalculatorILi2EjESD_ILi1EjENS0_6memory12LoadWithCastILi2EEENSG_13StoreWithCastILi1EEEEEviT_T0_T2_T3_T4_T5_,"ax",@progbits
	.align	128
        .global         _ZN2at6native27unrolled_elementwise_kernelIZZZNS0_66_GLOBAL__N__a0cfb035_28_ActivationHardswishKernel_cu_9e10b42f_293225hardswish_backward_kernelERNS_14TensorIteratorEENKUlvE_clEvENKUlvE1_clEvEUlN3c104HalfES8_E_St5arrayIPcLm3EELi4E23TrivialOffsetCalculatorILi2EjESD_ILi1EjENS0_6memory12LoadWithCastILi2EEENSG_13StoreWithCastILi1EEEEEviT_T0_T2_T3_T4_T5_
        .type           _ZN2at6native27unrolled_elementwise_kernelIZZZNS0_66_GLOBAL__N__a0cfb035_28_ActivationHardswishKernel_cu_9e10b42f_293225hardswish_backward_kernelERNS_14TensorIteratorEENKUlvE_clEvENKUlvE1_clEvEUlN3c104HalfES8_E_St5arrayIPcLm3EELi4E23TrivialOffsetCalculatorILi2EjESD_ILi1EjENS0_6memory12LoadWithCastILi2EEENSG_13StoreWithCastILi1EEEEEviT_T0_T2_T3_T4_T5_,@function
        .size           _ZN2at6native27unrolled_elementwise_kernelIZZZNS0_66_GLOBAL__N__a0cfb035_28_ActivationHardswishKernel_cu_9e10b42f_293225hardswish_backward_kernelERNS_14TensorIteratorEENKUlvE_clEvENKUlvE1_clEvEUlN3c104HalfES8_E_St5arrayIPcLm3EELi4E23TrivialOffsetCalculatorILi2EjESD_ILi1EjENS0_6memory12LoadWithCastILi2EEENSG_13StoreWithCastILi1EEEEEviT_T0_T2_T3_T4_T5_,(.L_x_6644 - _ZN2at6native27unrolled_elementwise_kernelIZZZNS0_66_GLOBAL__N__a0cfb035_28_ActivationHardswishKernel_cu_9e10b42f_293225hardswish_backward_kernelERNS_14TensorIteratorEENKUlvE_clEvENKUlvE1_clEvEUlN3c104HalfES8_E_St5arrayIPcLm3EELi4E23TrivialOffsetCalculatorILi2EjESD_ILi1EjENS0_6memory12LoadWithCastILi2EEENSG_13StoreWithCastILi1EEEEEviT_T0_T2_T3_T4_T5_)
        .other          _ZN2at6native27unrolled_elementwise_kernelIZZZNS0_66_GLOBAL__N__a0cfb035_28_ActivationHardswishKernel_cu_9e10b42f_293225hardswish_backward_kernelERNS_14TensorIteratorEENKUlvE_clEvENKUlvE1_clEvEUlN3c104HalfES8_E_St5arrayIPcLm3EELi4E23TrivialOffsetCalculatorILi2EjESD_ILi1EjENS0_6memory12LoadWithCastILi2EEENSG_13StoreWithCastILi1EEEEEviT_T0_T2_T3_T4_T5_,@"STO_CUDA_ENTRY STV_DEFAULT"
_ZN2at6native27unrolled_elementwise_kernelIZZZNS0_66_GLOBAL__N__a0cfb035_28_ActivationHardswishKernel_cu_9e10b42f_293225hardswish_backward_kernelERNS_14TensorIteratorEENKUlvE_clEvENKUlvE1_clEvEUlN3c104HalfES8_E_St5arrayIPcLm3EELi4E23TrivialOffsetCalculatorILi2EjESD_ILi1EjENS0_6memory12LoadWithCastILi2EEENSG_13StoreWithCastILi1EEEEEviT_T0_T2_T3_T4_T5_:
.text._ZN2at6native27unrolled_elementwise_kernelIZZZNS0_66_GLOBAL__N__a0cfb035_28_ActivationHardswishKernel_cu_9e10b42f_293225hardswish_backward_kernelERNS_14TensorIteratorEENKUlvE_clEvENKUlvE1_clEvEUlN3c104HalfES8_E_St5arrayIPcLm3EELi4E23TrivialOffsetCalculatorILi2EjESD_ILi1EjENS0_6memory12LoadWithCastILi2EEENSG_13StoreWithCastILi1EEEEEviT_T0_T2_T3_T4_T5_:
        /* <DEDUP_REMOVED lines=36> */
.L_x_1439:
[----:B------:R-:W2:Y:S02]  /*0240*/  LDG.E.U8 R4, desc[UR36][R4.64] ;  /* 0x0000002404047981 */ /* 0x000ea4000c1e1100 */
[----:B--2---:R-:W-:-:S04]  /*0250*/  I2FP.F32.U32 R0, R4 ;  /* 0x0000000400007245 */ /* 0x004fc80000201000 */
[----:B------:R-:W-:-:S04]  /*0260*/  F2FP.F16.F32.PACK_AB R0, RZ, R0 ;  /* 0x00000000ff00723e */ /* 0x000fc800000000ff */
[----:B------:R-:W-:Y:S01]  /*0270*/  PRMT R16, R0, 0x7610, R16 ;  /* 0x0000761000107816 */ /* 0x000fe20000000010 */
[----:B------:R-:W-:Y:S06]  /*0280*/  BRA `(.L_x_1441) ;  /* 0x0000000c00b87947 */ /* 0x000fec0003800000 */
.L_x_1438:
        /* <DEDUP_REMOVED lines=11> */
.L_x_1443:
[----:B------:R-:W2:Y:S02]  /*0340*/  LDG.E R4, desc[UR36][R4.64] ;  /* 0x0000002404047981 */ /* 0x000ea4000c1e1900 */
[----:B--2---:R-:W-:-:S04]  /*0350*/  I2FP.F32.S32 R0, R4 ;  /* 0x0000000400007245 */ /* 0x004fc80000201400 */
[----:B------:R-:W-:-:S04]  /*0360*/  F2FP.F16.F32.PACK_AB R0, RZ, R0 ;  /* 0x00000000ff00723e */ /* 0x000fc800000000ff */
[----:B------:R-:W-:Y:S01]  /*0370*/  PRMT R16, R0, 0x7610, R16 ;  /* 0x0000761000107816 */ /* 0x000fe20000000010 */
[----:B------:R-:W-:Y:S06]  /*0380*/  BRA `(.L_x_1441) ;  /* 0x0000000c00787947 */ /* 0x000fec0003800000 */
.L_x_1442:
[----:B------:R-:W2:Y:S02]  /*0390*/  LDG.E.U16 R4, desc[UR36][R4.64] ;  /* 0x0000002404047981 */ /* 0x000ea4000c1e1500 */
[----:B--2---:R-:W0:Y:S02]  /*03a0*/  I2F.S16 R0, R4 ;  /* 0x0000000400007306 */ /* 0x004e240000101400 */
[----:B0-----:R-:W-:-:S04]  /*03b0*/  F2FP.F16.F32.PACK_AB R0, RZ, R0 ;  /* 0x00000000ff00723e */ /* 0x001fc800000000ff */
[----:B------:R-:W-:Y:S01]  /*03c0*/  PRMT R16, R0, 0x7610, R16 ;  /* 0x0000761000107816 */ /* 0x000fe20000000010 */
[----:B------:R-:W-:Y:S06]  /*03d0*/  BRA `(.L_x_1441) ;  /* 0x0000000c00647947 */ /* 0x000fec0003800000 */
.L_x_1437:
        /* <DEDUP_REMOVED lines=9> */
.L_x_1445:
[----:B------:R1:W5:Y:S01]  /*0470*/  LDG.E.U16 R16, desc[UR36][R4.64] ;  /* 0x0000002404107981 */ /* 0x000362000c1e1500 */
[----:B------:R-:W-:Y:S05]  /*0480*/  BRA `(.L_x_1441) ;  /* 0x0000000c00387947 */ /* 0x000fea0003800000 */
.L_x_1444:
        /* <DEDUP_REMOVED lines=9> */
.L_x_1447:
[----:B------:R0:W5:Y:S01]  /*0520*/  LDG.E.U16 R16, desc[UR36][R4.64] ;  /* 0x0000002404107981 */ /* 0x000162000c1e1500 */
[----:B------:R-:W-:Y:S05]  /*0530*/  BRA `(.L_x_1441) ;  /* 0x0000000c000c7947 */ /* 0x000fea0003800000 */
.L_x_1446:
        /* <DEDUP_REMOVED lines=9> */
.L_x_1436:
        /* <DEDUP_REMOVED lines=14> */
.L_x_1450:
        /* <DEDUP_REMOVED lines=9> */
.L_x_1449:
        /* <DEDUP_REMOVED lines=27> */
.L_x_1452:
        /* <DEDUP_REMOVED lines=12> */
[----:B------:R-:W-:-:S04]  /*09b0*/  F2FP.F16.F32.PACK_AB R0, RZ, R0 ;  /* 0x00000000ff00723e */ /* 0x000fc800000000ff */
[----:B------:R-:W-:Y:S01]  /*09c0*/  PRMT R16, R0, 0x7610, R16 ;  /* 0x0000761000107816 */ /* 0x000fe20000000010 */
[----:B------:R-:W-:Y:S06]  /*09d0*/  BRA `(.L_x_1441) ;  /* 0x0000000400e47947 */ /* 0x000fec0003800000 */
.L_x_1451:
[----:B------:R-:W2:Y:S02]  /*09e0*/  LDG.E.U16 R0, desc[UR36][R4.64] ;  /* 0x0000002404007981 */ /* 0x000ea4000c1e1500 */
[----:B--2---:R-:W-:-:S05]  /*09f0*/  IMAD.U32 R0, R0, 0x10000, RZ ;  /* 0x0001000000007824 */ /* 0x004fca00078e00ff */
[----:B------:R-:W-:-:S04]  /*0a00*/  F2FP.F16.F32.PACK_AB R0, RZ, R0 ;  /* 0x00000000ff00723e */ /* 0x000fc800000000ff */
[----:B------:R-:W-:Y:S01]  /*0a10*/  PRMT R16, R0, 0x7610, R16 ;  /* 0x0000761000107816 */ /* 0x000fe20000000010 */
[----:B------:R-:W-:Y:S06]  /*0a20*/  BRA `(.L_x_1441) ;  /* 0x0000000400d07947 */ /* 0x000fec0003800000 */
.L_x_1448:
        /* <DEDUP_REMOVED lines=13> */
.L_x_1455:
        /* <DEDUP_REMOVED lines=21> */
.L_x_1459:
[----:B------:R-:W-:Y:S05]  /*0c50*/  BSYNC.RECONVERGENT B1 ;  /* 0x0000000000017941 */ /* 0x000fea0003800200 */
.L_x_1458:
[----:B------:R-:W-:Y:S01]  /*0c60*/  IMAD.SHL.U32 R0, R0, 0x100000, RZ ;  /* 0x0010000000007824 */ /* 0x000fe200078e00ff */
[----:B------:R-:W-:-:S04]  /*0c70*/  LEA R3, R3, 0x3b800000, 0x17 ;  /* 0x3b80000003037811 */ /* 0x000fc800078eb8ff */
[----:B------:R-:W-:-:S07]  /*0c80*/  LOP3.LUT R0, R3, R0, R7, 0xfe, !PT ;  /* 0x0000000003007212 */ /* 0x000fce00078efe07 */
.L_x_1457:
[----:B------:R-:W-:Y:S05]  /*0c90*/  BSYNC.RECONVERGENT B0 ;  /* 0x0000000000007941 */ /* 0x000fea0003800200 */
.L_x_1456:
[----:B------:R-:W-:-:S04]  /*0ca0*/  F2FP.F16.F32.PACK_AB R0, RZ, R0 ;  /* 0x00000000ff00723e */ /* 0x000fc800000000ff */
[----:B------:R-:W-:Y:S01]  /*0cb0*/  PRMT R16, R0, 0x7610, R16 ;  /* 0x0000761000107816 */ /* 0x000fe20000000010 */
[----:B------:R-:W-:Y:S06]  /*0cc0*/  BRA `(.L_x_1441) ;  /* 0x0000000400287947 */ /* 0x000fec0003800000 */
.L_x_1454:
        /* <DEDUP_REMOVED lines=21> */
.L_x_1463:
[----:B------:R-:W-:Y:S05]  /*0e20*/  BSYNC.RECONVERGENT B1 ;  /* 0x0000000000017941 */ /* 0x000fea0003800200 */
.L_x_1462:
[----:B------:R-:W-:Y:S01]  /*0e30*/  IMAD.SHL.U32 R0, R0, 0x200000, RZ ;  /* 0x0020000000007824 */ /* 0x000fe200078e00ff */
[----:B------:R-:W-:-:S04]  /*0e40*/  LEA R3, R3, 0x37800000, 0x17 ;  /* 0x3780000003037811 */ /* 0x000fc800078eb8ff */
[----:B------:R-:W-:-:S07]  /*0e50*/  LOP3.LUT R0, R3, R0, R7, 0xfe, !PT ;  /* 0x0000000003007212 */ /* 0x000fce00078efe07 */
.L_x_1461:
[----:B------:R-:W-:Y:S05]  /*0e60*/  BSYNC.RECONVERGENT B0 ;  /* 0x0000000000007941 */ /* 0x000fea0003800200 */
.L_x_1460:
[----:B------:R-:W-:-:S04]  /*0e70*/  F2FP.F16.F32.PACK_AB R0, RZ, R0 ;  /* 0x00000000ff00723e */ /* 0x000fc800000000ff */
[----:B------:R-:W-:Y:S01]  /*0e80*/  PRMT R16, R0, 0x7610, R16 ;  /* 0x0000761000107816 */ /* 0x000fe20000000010 */
[----:B------:R-:W-:Y:S06]  /*0e90*/  BRA `(.L_x_1441) ;  /* 0x0000000000b47947 */ /* 0x000fec0003800000 */
.L_x_1453:
[----:B------:R-:W-:-:S09]  /*0ea0*/  UISETP.NE.AND UP0, UPT, UR4, 0x1c, UPT ;  /* 0x0000001c0400788c */ /* 0x000fd2000bf05270 */
[----:B------:R-:W-:Y:S05]  /*0eb0*/  BRA.U !UP0, `(.L_x_1464) ;  /* 0x00000001089c7547 */ /* 0x000fea000b800000 */
[----:B------:R-:W-:-:S09]  /*0ec0*/  UISETP.NE.AND UP0, UPT, UR4, 0x1d, UPT ;  /* 0x0000001d0400788c */ /* 0x000fd2000bf05270 */
[----:B------:R-:W-:Y:S05]  /*0ed0*/  BRA.U !UP0, `(.L_x_1465) ;  /* 0x0000000108807547 */ /* 0x000fea000b800000 */
[----:B------:R-:W-:-:S09]  /*0ee0*/  UISETP.NE.AND UP0, UPT, UR4, 0x2c, UPT ;  /* 0x0000002c0400788c */ /* 0x000fd2000bf05270 */
[----:B------:R-:W-:Y:S05]  /*0ef0*/  BRA.U !UP0, `(.L_x_1466) ;  /* 0x0000000108487547 */ /* 0x000fea000b800000 */
.L_x_1440:
        /* <DEDUP_REMOVED lines=16> */
.L_x_1467:
[----:B------:R-:W-:Y:S01]  /*1000*/  PRMT R16, RZ, 0x7610, R16 ;  /* 0x00007610ff107816 */ /* 0x000fe20000000010 */
[----:B------:R-:W-:Y:S06]  /*1010*/  BRA `(.L_x_1441) ;  /* 0x0000000000547947 */ /* 0x000fec0003800000 */
.L_x_1466:
        /* <DEDUP_REMOVED lines=8> */
.L_x_1469:
[----:B------:R-:W-:Y:S05]  /*10a0*/  BSYNC.RECONVERGENT B0 ;  /* 0x0000000000007941 */ /* 0x000fea0003800200 */
.L_x_1468:
[----:B------:R-:W-:-:S04]  /*10b0*/  F2FP.F16.F32.PACK_AB R0, RZ, R0 ;  /* 0x00000000ff00723e */ /* 0x000fc800000000ff */
[----:B------:R-:W-:Y:S01]  /*10c0*/  PRMT R16, R0, 0x7610, R16 ;  /* 0x0000761000107816 */ /* 0x000fe20000000010 */
[----:B------:R-:W-:Y:S06]  /*10d0*/  BRA `(.L_x_1441) ;  /* 0x0000000000247947 */ /* 0x000fec0003800000 */
.L_x_1465:
[----:B------:R-:W2:Y:S02]  /*10e0*/  LDG.E.64 R4, desc[UR36][R4.64] ;  /* 0x0000002404047981 */ /* 0x000ea4000c1e1b00 */
[----:B--2---:R-:W0:Y:S02]  /*10f0*/  I2F.U64 R0, R4 ;  /* 0x0000000400007312 */ /* 0x004e240000301000 */
[----:B0-----:R-:W-:-:S04]  /*1100*/  F2FP.F16.F32.PACK_AB R0, RZ, R0 ;  /* 0x00000000ff00723e */ /* 0x001fc800000000ff */
[----:B------:R-:W-:Y:S01]  /*1110*/  PRMT R16, R0, 0x7610, R16 ;  /* 0x0000761000107816 */ /* 0x000fe20000000010 */
[----:B------:R-:W-:Y:S06]  /*1120*/  BRA `(.L_x_1441) ;  /* 0x0000000000107947 */ /* 0x000fec0003800000 */
.L_x_1464:
[----:B------:R-:W2:Y:S02]  /*1130*/  LDG.E R4, desc[UR36][R4.64] ;  /* 0x0000002404047981 */ /* 0x000ea4000c1e1900 */
[----:B--2---:R-:W-:-:S04]  /*1140*/  I2FP.F32.U32 R0, R4 ;  /* 0x0000000400007245 */ /* 0x004fc80000201000 */
[----:B------:R-:W-:-:S04]  /*1150*/  F2FP.F16.F32.PACK_AB R0, RZ, R0 ;  /* 0x00000000ff00723e */ /* 0x000fc800000000ff */
[----:B------:R-:W-:-:S07]  /*1160*/  PRMT R16, R0, 0x7610, R16 ;  /* 0x0000761000107816 */ /* 0x000fce0000000010 */
.L_x_1441:
[----:B01----:R-:W0:Y:S01]  /*1170*/  LDC.64 R4, c[0x0][0x3b0] ;  /* 0x0000ec00ff047b82 */ /* 0x003e220000000a00 */
        /* <DEDUP_REMOVED lines=20> */
.L_x_1473:
[----:B------:R-:W2:Y:S02]  /*12c0*/  LDG.E.U8 R4, desc[UR36][R4.64] ;  /* 0x0000002404047981 */ /* 0x000ea4000c1e1100 */
[----:B--2---:R-:W-:-:S04]  /*12d0*/  I2FP.F32.U32 R0, R4 ;  /* 0x0000000400007245 */ /* 0x004fc80000201000 */
[----:B------:R-:W-:-:S04]  /*12e0*/  F2FP.F16.F32.PACK_AB R0, RZ, R0 ;  /* 0x00000000ff00723e */ /* 0x000fc800000000ff */
[----:B------:R-:W-:Y:S01]  /*12f0*/  PRMT R17, R0, 0x7610, R17 ;  /* 0x0000761000117816 */ /* 0x000fe20000000011 */
[----:B------:R-:W-:Y:S06]  /*1300*/  BRA `(.L_x_1475) ;  /* 0x0000000c00b87947 */ /* 0x000fec0003800000 */
.L_x_1472:
        /* <DEDUP_REMOVED lines=11> */
.L_x_1477:
[----:B------:R-:W2:Y:S02]  /*13c0*/  LDG.E R4, desc[UR36][R4.64] ;  /* 0x0000002404047981 */ /* 0x000ea4000c1e1900 */
[----:B--2---:R-:W-:-:S04]  /*13d0*/  I2FP.F32.S32 R0, R4 ;  /* 0x0000000400007245 */ /* 0x004fc80000201400 */
[----:B------:R-:W-:-:S04]  /*13e0*/  F2FP.F16.F32.PACK_AB R0, RZ, R0 ;  /* 0x00000000ff00723e */ /* 0x000fc800000000ff */
[----:B------:R-:W-:Y:S01]  /*13f0*/  PRMT R17, R0, 0x7610, R17 ;  /* 0x0000761000117816 */ /* 0x000fe20000000011 */
[----:B------:R-:W-:Y:S06]  /*1400*/  BRA `(.L_x_1475) ;  /* 0x0000000c00787947 */ /* 0x000fec0003800000 */
.L_x_1476:
[----:B------:R-:W2:Y:S02]  /*1410*/  LDG.E.U16 R4, desc[UR36][R4.64] ;  /* 0x0000002404047981 */ /* 0x000ea4000c1e1500 */
[----:B--2---:R-:W0:Y:S02]  /*1420*/  I2F.S16 R0, R4 ;  /* 0x0000000400007306 */ /* 0x004e240000101400 */
[----:B0-----:R-:W-:-:S04]  /*1430*/  F2FP.F16.F32.PACK_AB R0, RZ, R0 ;  /* 0x00000000ff00723e */ /* 0x001fc800000000ff */
[----:B------:R-:W-:Y:S01]  /*1440*/  PRMT R17, R0, 0x7610, R17 ;  /* 0x0000761000117816 */ /* 0x000fe20000000011 */
[----:B------:R-:W-:Y:S06]  /*1450*/  BRA `(.L_x_1475) ;  /* 0x0000000c00647947 */ /* 0x000fec0003800000 */
.L_x_1471:
        /* <DEDUP_REMOVED lines=9> */
.L_x_1479:
[----:B------:R1:W5:Y:S01]  /*14f0*/  LDG.E.U16 R17, desc[UR36][R4.64] ;  /* 0x0000002404117981 */ /* 0x000362000c1e1500 */
[----:B------:R-:W-:Y:S05]  /*1500*/  BRA `(.L_x_1475) ;  /* 0x0000000c00387947 */ /* 0x000fea0003800000 */
.L_x_1478:
        /* <DEDUP_REMOVED lines=9> */
.L_x_1481:
[----:B------:R0:W5:Y:S01]  /*15a0*/  LDG.E.U16 R17, desc[UR36][R4.64] ;  /* 0x0000002404117981 */ /* 0x000162000c1e1500 */
[----:B------:R-:W-:Y:S05]  /*15b0*/  BRA `(.L_x_1475) ;  /* 0x0000000c000c7947 */ /* 0x000fea0003800000 */
.L_x_1480:
        /* <DEDUP_REMOVED lines=9> */
.L_x_1470:
        /* <DEDUP_REMOVED lines=14> */
.L_x_1484:
        /* <DEDUP_REMOVED lines=9> */
.L_x_1483:
        /* <DEDUP_REMOVED lines=27> */
.L_x_1486:
        /* <DEDUP_REMOVED lines=15> */
.L_x_1485:
[----:B------:R-:W2:Y:S02]  /*1a60*/  LDG.E.U16 R0, desc[UR36][R4.64] ;  /* 0x0000002404007981 */ /* 0x000ea4000c1e1500 */
[----:B--2---:R-:W-:-:S05]  /*1a70*/  IMAD.U32 R0, R0, 0x10000, RZ ;  /* 0x0001000000007824 */ /* 0x004fca00078e00ff */
[----:B------:R-:W-:-:S04]  /*1a80*/  F2FP.F16.F32.PACK_AB R0, RZ, R0 ;  /* 0x00000000ff00723e */ /* 0x000fc800000000ff */
[----:B------:R-:W-:Y:S01]  /*1a90*/  PRMT R17, R0, 0x7610, R17 ;  /* 0x0000761000117816 */ /* 0x000fe20000000011 */
[----:B------:R-:W-:Y:S06]  /*1aa0*/  BRA `(.L_x_1475) ;  /* 0x0000000400d07947 */ /* 0x000fec0003800000 */
.L_x_1482:
        /* <DEDUP_REMOVED lines=13> */
.L_x_1489:
        /* <DEDUP_REMOVED lines=21> */
.L_x_1493:
[----:B------:R-:W-:Y:S05]  /*1cd0*/  BSYNC.RECONVERGENT B1 ;  /* 0x0000000000017941 */ /* 0x000fea0003800200 */
.L_x_1492:
[----:B------:R-:W-:Y:S01]  /*1ce0*/  IMAD.SHL.U32 R0, R0, 0x100000, RZ ;  /* 0x0010000000007824 */ /* 0x000fe200078e00ff */
[----:B------:R-:W-:-:S04]  /*1cf0*/  LEA R3, R3, 0x3b800000, 0x17 ;  /* 0x3b80000003037811 */ /* 0x000fc800078eb8ff */
[----:B------:R-:W-:-:S07]  /*1d00*/  LOP3.LUT R0, R3, R0, R7, 0xfe, !PT ;  /* 0x0000000003007212 */ /* 0x000fce00078efe07 */
.L_x_1491:
[----:B------:R-:W-:Y:S05]  /*1d10*/  BSYNC.RECONVERGENT B0 ;  /* 0x0000000000007941 */ /* 0x000fea0003800200 */
.L_x_1490:
[----:B------:R-:W-:-:S04]  /*1d20*/  F2FP.F16.F32.PACK_AB R0, RZ, R0 ;  /* 0x00000000ff00723e */ /* 0x000fc800000000ff */
[----:B------:R-:W-:Y:S01]  /*1d30*/  PRMT R17, R0, 0x7610, R17 ;  /* 0x0000761000117816 */ /* 0x000fe20000000011 */
[----:B------:R-:W-:Y:S06]  /*1d40*/  BRA `(.L_x_1475) ;  /* 0x0000000400287947 */ /* 0x000fec0003800000 */
.L_x_1488:
        /* <DEDUP_REMOVED lines=21> */
.L_x_1497:
[----:B------:R-:W-:Y:S05]  /*1ea0*/  BSYNC.RECONVERGENT B1 ;  /* 0x0000000000017941 */ /* 0x000fea0003800200 */
.L_x_1496:
[----:B------:R-:W-:Y:S01]  /*1eb0*/  IMAD.SHL.U32 R0, R0, 0x200000, RZ ;  /* 0x0020000000007824 */ /* 0x000fe200078e00ff */
[----:B------:R-:W-:-:S04]  /*1ec0*/  LEA R3, R3, 0x37800000, 0x17 ;  /* 0x3780000003037811 */ /* 0x000fc800078eb8ff */
[----:B------:R-:W-:-:S07]  /*1ed0*/  LOP3.LUT R0, R3, R0, R7, 0xfe, !PT ;  /* 0x0000000003007212 */ /* 0x000fce00078efe07 */
.L_x_1495:
[----:B------:R-:W-:Y:S05]  /*1ee0*/  BSYNC.RECONVERGENT B0 ;  /* 0x0000000000007941 */ /* 0x000fea0003800200 */
.L_x_1494:
[----:B------:R-:W-:-:S04]  /*1ef0*/  F2FP.F16.F32.PACK_AB R0, RZ, R0 ;  /* 0x00000000ff00723e */ /* 0x000fc800000000ff */
[----:B------:R-:W-:Y:S01]  /*1f00*/  PRMT R17, R0, 0x7610, R17 ;  /* 0x0000761000117816 */ /* 0x000fe20000000011 */
[----:B------:R-:W-:Y:S06]  /*1f10*/  BRA `(.L_x_1475) ;  /* 0x0000000000b47947 */ /* 0x000fec0003800000 */
.L_x_1487:
[----:B------:R-:W-:-:S09]  /*1f20*/  UISETP.NE.AND UP0, UPT, UR4, 0x1c, UPT ;  /* 0x0000001c0400788c */ /* 0x000fd2000bf05270 */
[----:B------:R-:W-:Y:S05]  /*1f30*/  BRA.U !UP0, `(.L_x_1498) ;  /* 0x00000001089c7547 */ /* 0x000fea000b800000 */
[----:B------:R-:W-:-:S09]  /*1f40*/  UISETP.NE.AND UP0, UPT, UR4, 0x1d, UPT ;  /* 0x0000001d0400788c */ /* 0x000fd2000bf05270 */
[----:B------:R-:W-:Y:S05]  /*1f50*/  BRA.U !UP0, `(.L_x_1499) ;  /* 0x0000000108807547 */ /* 0x000fea000b800000 */
[----:B------:R-:W-:-:S09]  /*1f60*/  UISETP.NE.AND UP0, UPT, UR4, 0x2c, UPT ;  /* 0x0000002c0400788c */ /* 0x000fd2000bf05270 */
[----:B------:R-:W-:Y:S05]  /*1f70*/  BRA.U !UP0, `(.L_x_1500) ;  /* 0x0000000108487547 */ /* 0x000fea000b800000 */
.L_x_1474:
        /* <DEDUP_REMOVED lines=16> */
.L_x_1501:
[----:B------:R-:W-:Y:S01]  /*2080*/  PRMT R17, RZ, 0x7610, R17 ;  /* 0x00007610ff117816 */ /* 0x000fe20000000011 */
[----:B------:R-:W-:Y:S06]  /*2090*/  BRA `(.L_x_1475) ;  /* 0x0000000000547947 */ /* 0x000fec0003800000 */
.L_x_1500:
        /* <DEDUP_REMOVED lines=8> */
.L_x_1503:
[----:B------:R-:W-:Y:S05]  /*2120*/  BSYNC.RECONVERGENT B0 ;  /* 0x0000000000007941 */ /* 0x000fea0003800200 */
.L_x_1502:
[----:B------:R-:W-:-:S04]  /*2130*/  F2FP.F16.F32.PACK_AB R0, RZ, R0 ;  /* 0x00000000ff00723e */ /* 0x000fc800000000ff */
[----:B------:R-:W-:Y:S01]  /*2140*/  PRMT R17, R0, 0x7610, R17 ;  /* 0x0000761000117816 */ /* 0x000fe20000000011 */
[----:B------:R-:W-:Y:S06]  /*2150*/  BRA `(.L_x_1475) ;  /* 0x0000000000247947 */ /* 0x000fec0003800000 */
.L_x_1499:
[----:B------:R-:W2:Y:S02]  /*2160*/  LDG.E.64 R4, desc[UR36][R4.64] ;  /* 0x0000002404047981 */ /* 0x000ea4000c1e1b00 */
[----:B--2---:R-:W0:Y:S02]  /*2170*/  I2F.U64 R0, R4 ;  /* 0x0000000400007312 */ /* 0x004e240000301000 */
[----:B0-----:R-:W-:-:S04]  /*2180*/  F2FP.F16.F32.PACK_AB R0, RZ, R0 ;  /* 0x00000000ff00723e */ /* 0x001fc800000000ff */
[----:B------:R-:W-:Y:S01]  /*2190*/  PRMT R17, R0, 0x7610, R17 ;  /* 0x0000761000117816 */ /* 0x000fe20000000011 */
[----:B------:R-:W-:Y:S06]  /*21a0*/  BRA `(.L_x_1475) ;  /* 0x0000000000107947 */ /* 0x000fec0003800000 */
.L_x_1498:
[----:B------:R-:W2:Y:S02]  /*21b0*/  LDG.E R4, desc[UR36][R4.64] ;  /* 0x0000002404047981 */ /* 0x000ea4000c1e1900 */
[----:B--2---:R-:W-:-:S04]  /*21c0*/  I2FP.F32.U32 R0, R4 ;  /* 0x0000000400007245 */ /* 0x004fc80000201000 */
[----:B------:R-:W-:-:S04]  /*21d0*/  F2FP.F16.F32.PACK_AB R0, RZ, R0 ;  /* 0x00000000ff00723e */ /* 0x000fc800000000ff */
[----:B------:R-:W-:-:S07]  /*21e0*/  PRMT R17, R0, 0x7610, R17 ;  /* 0x0000761000117816 */ /* 0x000fce0000000011 */
.L_x_1475:
[----:B------:R-:W-:-:S07]  /*21f0*/  VIADD R27, R19, 0x80 ;  /* 0x00000080131b7836 */ /* 0x000fce0000000000 */
.L_x_1435:
[----:B------:R-:W-:Y:S05]  /*2200*/  BSYNC.RECONVERGENT B6 ;  /* 0x0000000000067941 */ /* 0x000fea0003800200 */
.L_x_1434:
[----:B------:R-:W-:Y:S01]  /*2210*/  ISETP.GE.AND P0, PT, R27, R28, PT ;  /* 0x0000001c1b00720c */ /* 0x000fe20003f06270 */
[----:B------:R-:W-:Y:S01]  /*2220*/  BSSY.RECONVERGENT B6, `(.L_x_1504) ;  /* 0x0000216000067945 */ /* 0x000fe20003800200 */
[----:B------:R-:W-:Y:S02]  /*2230*/  PRMT R18, RZ, 0x7610, R18 ;  /* 0x00007610ff127816 */ /* 0x000fe40000000012 */
[----:B------:R-:W-:-:S09]  /*2240*/  PRMT R22, RZ, 0x7610, R22 ;  /* 0x00007610ff167816 */ /* 0x000fd20000000016 */
[----:B------:R-:W-:Y:S05]  /*2250*/  @P0 BRA `(.L_x_1505) ;  /* 0x0000002000480947 */ /* 0x000fea0003800000 */
[----:B01----:R-:W0:Y:S01]  /*2260*/  LDC.64 R4, c[0x0][0x3a8] ;  /* 0x0000ea00ff047b82 */ /* 0x003e220000000a00 */
        /* <DEDUP_REMOVED lines=21> */
.L_x_1509:
[----:B------:R-:W2:Y:S02]  /*23c0*/  LDG.E.U8 R4, desc[UR36][R4.64] ;  /* 0x0000002404047981 */ /* 0x000ea4000c1e1100 */
[----:B--2---:R-:W-:-:S04]  /*23d0*/  I2FP.F32.U32 R0, R4 ;  /* 0x0000000400007245 */ /* 0x004fc80000201000 */
[----:B------:R-:W-:-:S04]  /*23e0*/  F2FP.F16.F32.PACK_AB R0, RZ, R0 ;  /* 0x00000000ff00723e */ /* 0x000fc800000000ff */
[----:B------:R-:W-:Y:S01]  /*23f0*/  PRMT R18, R0, 0x7610, R18 ;  /* 0x0000761000127816 */ /* 0x000fe20000000012 */
[----:B------:R-:W-:Y:S06]  /*2400*/  BRA `(.L_x_1511) ;  /* 0x0000000c00b87947 */ /* 0x000fec0003800000 */
.L_x_1508:
        /* <DEDUP_REMOVED lines=11> */
.L_x_1513:
[----:B------:R-:W2:Y:S02]  /*24c0*/  LDG.E R4, desc[UR36][R4.64] ;  /* 0x0000002404047981 */ /* 0x000ea4000c1e1900 */
[----:B--2---:R-:W-:-:S04]  /*24d0*/  I2FP.F32.S32 R0, R4 ;  /* 0x0000000400007245 */ /* 0x004fc80000201400 */
[----:B------:R-:W-:-:S04]  /*24e0*/  F2FP.F16.F32.PACK_AB R0, RZ, R0 ;  /* 0x00000000ff00723e */ /* 0x000fc800000000ff */
[----:B------:R-:W-:Y:S01]  /*24f0*/  PRMT R18, R0, 0x7610, R18 ;  /* 0x0000761000127816 */ /* 0x000fe20000000012 */
[----:B------:R-:W-:Y:S06]  /*2500*/  BRA `(.L_x_1511) ;  /* 0x0000000c00787947 */ /* 0x000fec0003800000 */
.L_x_1512:
[----:B------:R-:W2:Y:S02]  /*2510*/  LDG.E.U16 R4, desc[UR36][R4.64] ;  /* 0x0000002404047981 */ /* 0x000ea4000c1e1500 */
[----:B--2---:R-:W0:Y:S02]  /*2520*/  I2F.S16 R0, R4 ;  /* 0x0000000400007306 */ /* 0x004e240000101400 */
[----:B0-----:R-:W-:-:S04]  /*2530*/  F2FP.F16.F32.PACK_AB R0, RZ, R0 ;  /* 0x00000000ff00723e */ /* 0x001fc800000000ff */
[----:B------:R-:W-:Y:S01]  /*2540*/  PRMT R18, R0, 0x7610, R18 ;  /* 0x0000761000127816 */ /* 0x000fe20000000012 */
[----:B------:R-:W-:Y:S06]  /*2550*/  BRA `(.L_x_1511) ;  /* 0x0000000c00647947 */ /* 0x000fec0003800000 */
.L_x_1507:
        /* <DEDUP_REMOVED lines=9> */
.L_x_1515:
[----:B------:R1:W5:Y:S01]  /*25f0*/  LDG.E.U16 R18, desc[UR36][R4.64] ;  /* 0x0000002404127981 */ /* 0x000362000c1e1500 */
[----:B------:R-:W-:Y:S05]  /*2600*/  BRA `(.L_x_1511) ;  /* 0x0000000c00387947 */ /* 0x000fea0003800000 */
.L_x_1514:
        /* <DEDUP_REMOVED lines=9> */
.L_x_1517:
[----:B------:R0:W5:Y:S01]  /*26a0*/  LDG.E.U16 R18, desc[UR36][R4.64] ;  /* 0x0000002404127981 */ /* 0x000162000c1e1500 */
[----:B------:R-:W-:Y:S05]  /*26b0*/  BRA `(.L_x_1511) ;  /* 0x0000000c000c7947 */ /* 0x000fea0003800000 */
.L_x_1516:
        /* <DEDUP_REMOVED lines=9> */
.L_x_1506:
        /* <DEDUP_REMOVED lines=14> */
.L_x_1520:
        /* <DEDUP_REMOVED lines=9> */
.L_x_1519:
        /* <DEDUP_REMOVED lines=27> */
.L_x_1522:
        /* <DEDUP_REMOVED lines=12> */
[----:B------:R-:W-:-:S04]  /*2b30*/  F2FP.F16.F32.PACK_AB R0, RZ, R0 ;  /* 0x00000000ff00723e */ /* 0x000fc800000000ff */
[----:B------:R-:W-:Y:S01]  /*2b40*/  PRMT R18, R0, 0x7610, R18 ;  /* 0x0000761000127816 */ /* 0x000fe20000000012 */
[----:B------:R-:W-:Y:S06]  /*2b50*/  BRA `(.L_x_1511) ;  /* 0x0000000400e47947 */ /* 0x000fec0003800000 */
.L_x_1521:
[----:B------:R-:W2:Y:S02]  /*2b60*/  LDG.E.U16 R0, desc[UR36][R4.64] ;  /* 0x0000002404007981 */ /* 0x000ea4000c1e1500 */
[----:B--2---:R-:W-:-:S05]  /*2b70*/  IMAD.U32 R0, R0, 0x10000, RZ ;  /* 0x0001000000007824 */ /* 0x004fca00078e00ff */
[----:B------:R-:W-:-:S04]  /*2b80*/  F2FP.F16.F32.PACK_AB R0, RZ, R0 ;  /* 0x00000000ff00723e */ /* 0x000fc800000000ff */
[----:B------:R-:W-:Y:S01]  /*2b90*/  PRMT R18, R0, 0x7610, R18 ;  /* 0x0000761000127816 */ /* 0x000fe20000000012 */
[----:B------:R-:W-:Y:S06]  /*2ba0*/  BRA `(.L_x_1511) ;  /* 0x0000000400d07947 */ /* 0x000fec0003800000 */
.L_x_1518:
        /* <DEDUP_REMOVED lines=13> */
.L_x_1525:
        /* <DEDUP_REMOVED lines=21> */
.L_x_1529:
[----:B------:R-:W-:Y:S05]  /*2dd0*/  BSYNC.RECONVERGENT B1 ;  /* 0x0000000000017941 */ /* 0x000fea0003800200 */
.L_x_1528:
[----:B------:R-:W-:Y:S01]  /*2de0*/  IMAD.SHL.U32 R0, R0, 0x100000, RZ ;  /* 0x0010000000007824 */ /* 0x000fe200078e00ff */
[----:B------:R-:W-:-:S04]  /*2df0*/  LEA R3, R3, 0x3b800000, 0x17 ;  /* 0x3b80000003037811 */ /* 0x000fc800078eb8ff */
[----:B------:R-:W-:-:S07]  /*2e00*/  LOP3.LUT R0, R3, R0, R7, 0xfe, !PT ;  /* 0x0000000003007212 */ /* 0x000fce00078efe07 */
.L_x_1527:
[----:B------:R-:W-:Y:S05]  /*2e10*/  BSYNC.RECONVERGENT B0 ;  /* 0x0000000000007941 */ /* 0x000fea0003800200 */
.L_x_1526:
[----:B------:R-:W-:-:S04]  /*2e20*/  F2FP.F16.F32.PACK_AB R0, RZ, R0 ;  /* 0x00000000ff00723e */ /* 0x000fc800000000ff */
[----:B------:R-:W-:Y:S01]  /*2e30*/  PRMT R18, R0, 0x7610, R18 ;  /* 0x0000761000127816 */ /* 0x000fe20000000012 */
[----:B------:R-:W-:Y:S06]  /*2e40*/  BRA `(.L_x_1511) ;  /* 0x0000000400287947 */ /* 0x000fec0003800000 */
.L_x_1524:
        /* <DEDUP_REMOVED lines=21> */
.L_x_1533:
[----:B------:R-:W-:Y:S05]  /*2fa0*/  BSYNC.RECONVERGENT B1 ;  /* 0x0000000000017941 */ /* 0x000fea0003800200 */
.L_x_1532:
[----:B------:R-:W-:Y:S01]  /*2fb0*/  IMAD.SHL.U32 R0, R0, 0x200000, RZ ;  /* 0x0020000000007824 */ /* 0x000fe200078e00ff */
[----:B------:R-:W-:-:S04]  /*2fc0*/  LEA R3, R3, 0x37800000, 0x17 ;  /* 0x3780000003037811 */ /* 0x000fc800078eb8ff */
[----:B------:R-:W-:-:S07]  /*2fd0*/  LOP3.LUT R0, R3, R0, R7, 0xfe, !PT ;  /* 0x0000000003007212 */ /* 0x000fce00078efe07 */
.L_x_1531:
[----:B------:R-:W-:Y:S05]  /*2fe0*/  BSYNC.RECONVERGENT B0 ;  /* 0x0000000000007941 */ /* 0x000fea0003800200 */
.L_x_1530:
[----:B------:R-:W-:-:S04]  /*2ff0*/  F2FP.F16.F32.PACK_AB R0, RZ, R0 ;  /* 0x00000000ff00723e */ /* 0x000fc800000000ff */
[----:B------:R-:W-:Y:S01]  /*3000*/  PRMT R18, R0, 0x7610, R18 ;  /* 0x0000761000127816 */ /* 0x000fe20000000012 */
[----:B------:R-:W-:Y:S06]  /*3010*/  BRA `(.L_x_1511) ;  /* 0x0000000000b47947 */ /* 0x000fec0003800000 */
.L_x_1523:
        /* <DEDUP_REMOVED lines=14> */
.L_x_1537:
[----:B------:R-:W-:Y:S05]  /*3100*/  BSYNC.RECONVERGENT B0 ;  /* 0x0000000000007941 */ /* 0x000fea0003800200 */
.L_x_1536:
[----:B------:R-:W-:-:S04]  /*3110*/  F2FP.F16.F32.PACK_AB R0, RZ, R0 ;  /* 0x00000000ff00723e */ /* 0x000fc800000000ff */
[----:B------:R-:W-:Y:S01]  /*3120*/  PRMT R18, R0, 0x7610, R18 ;  /* 0x0000761000127816 */ /* 0x000fe20000000012 */
[----:B------:R-:W-:Y:S06]  /*3130*/  BRA `(.L_x_1511) ;  /* 0x00000000006c7947 */ /* 0x000fec0003800000 */
.L_x_1510:
        /* <DEDUP_REMOVED lines=16> */
.L_x_1538:
[----:B------:R-:W-:Y:S01]  /*3240*/  PRMT R18, RZ, 0x7610, R18 ;  /* 0x00007610ff127816 */ /* 0x000fe20000000012 */
[----:B------:R-:W-:Y:S06]  /*3250*/  BRA `(.L_x_1511) ;  /* 0x0000000000247947 */ /* 0x000fec0003800000 */
.L_x_1535:
[----:B------:R-:W2:Y:S02]  /*3260*/  LDG.E.64 R4, desc[UR36][R4.64] ;  /* 0x0000002404047981 */ /* 0x000ea4000c1e1b00 */
[----:B--2---:R-:W0:Y:S02]  /*3270*/  I2F.U64 R0, R4 ;  /* 0x0000000400007312 */ /* 0x004e240000301000 */
[----:B0-----:R-:W-:-:S04]  /*3280*/  F2FP.F16.F32.PACK_AB R0, RZ, R0 ;  /* 0x00000000ff00723e */ /* 0x001fc800000000ff */
[----:B------:R-:W-:Y:S01]  /*3290*/  PRMT R18, R0, 0x7610, R18 ;  /* 0x0000761000127816 */ /* 0x000fe20000000012 */
[----:B------:R-:W-:Y:S06]  /*32a0*/  BRA `(.L_x_1511) ;  /* 0x0000000000107947 */ /* 0x000fec0003800000 */
.L_x_1534:
[----:B------:R-:W2:Y:S02]  /*32b0*/  LDG.E R4, desc[UR36][R4.64] ;  /* 0x0000002404047981 */ /* 0x000ea4000c1e1900 */
[----:B--2---:R-:W-:-:S04]  /*32c0*/  I2FP.F32.U32 R0, R4 ;  /* 0x0000000400007245 */ /* 0x004fc80000201000 */
[----:B------:R-:W-:-:S04]  /*32d0*/  F2FP.F16.F32.PACK_AB R0, RZ, R0 ;  /* 0x00000000ff00723e */ /* 0x000fc800000000ff */
[----:B------:R-:W-:-:S07]  /*32e0*/  PRMT R18, R0, 0x7610, R18 ;  /* 0x0000761000127816 */ /* 0x000fce0000000012 */
.L_x_1511:
        /* <DEDUP_REMOVED lines=21> */
.L_x_1542:
[----:B------:R-:W2:Y:S02]  /*3440*/  LDG.E.U8 R4, desc[UR36][R4.64] ;  /* 0x0000002404047981 */ /* 0x000ea4000c1e1100 */
[----:B--2---:R-:W-:-:S04]  /*3450*/  I2FP.F32.U32 R0, R4 ;  /* 0x0000000400007245 */ /* 0x004fc80000201000 */
[----:B------:R-:W-:-:S04]  /*3460*/  F2FP.F16.F32.PACK_AB R0, RZ, R0 ;  /* 0x00000000ff00723e */ /* 0x000fc800000000ff */
[----:B------:R-:W-:Y:S01]  /*3470*/  PRMT R22, R0, 0x7610, R22 ;  /* 0x0000761000167816 */ /* 0x000fe20000000016 */
[----:B------:R-:W-:Y:S06]  /*3480*/  BRA `(.L_x_1544) ;  /* 0x0000000c00b87947 */ /* 0x000fec0003800000 */
.L_x_1541:
        /* <DEDUP_REMOVED lines=11> */
.L_x_1546:
[----:B------:R-:W2:Y:S02]  /*3540*/  LDG.E R4, desc[UR36][R4.64] ;  /* 0x0000002404047981 */ /* 0x000ea4000c1e1900 */
[----:B--2---:R-:W-:-:S04]  /*3550*/  I2FP.F32.S32 R0, R4 ;  /* 0x0000000400007245 */ /* 0x004fc80000201400 */
[----:B------:R-:W-:-:S04]  /*3560*/  F2FP.F16.F32.PACK_AB R0, RZ, R0 ;  /* 0x00000000ff00723e */ /* 0x000fc800000000ff */
[----:B------:R-:W-:Y:S01]  /*3570*/  PRMT R22, R0, 0x7610, R22 ;  /* 0x0000761000167816 */ /* 0x000fe20000000016 */
[----:B------:R-:W-:Y:S06]  /*3580*/  BRA `(.L_x_1544) ;  /* 0x0000000c00787947 */ /* 0x000fec0003800000 */
.L_x_1545:
[----:B------:R-:W2:Y:S02]  /*3590*/  LDG.E.U16 R4, desc[UR36][R4.64] ;  /* 0x0000002404047981 */ /* 0x000ea4000c1e1500 */
[----:B--2---:R-:W0:Y:S02]  /*35a0*/  I2F.S16 R0, R4 ;  /* 0x0000000400007306 */ /* 0x004e240000101400 */
[----:B0-----:R-:W-:-:S04]  /*35b0*/  F2FP.F16.F32.PACK_AB R0, RZ, R0 ;  /* 0x00000000ff00723e */ /* 0x001fc800000000ff */
[----:B------:R-:W-:Y:S01]  /*35c0*/  PRMT R22, R0, 0x7610, R22 ;  /* 0x0000761000167816 */ /* 0x000fe20000000016 */
[----:B------:R-:W-:Y:S06]  /*35d0*/  BRA `(.L_x_1544) ;  /* 0x0000000c00647947 */ /* 0x000fec0003800000 */
.L_x_1540:
        /* <DEDUP_REMOVED lines=9> */
.L_x_1548:
[----:B------:R1:W5:Y:S01]  /*3670*/  LDG.E.U16 R22, desc[UR36][R4.64] ;  /* 0x0000002404167981 */ /* 0x000362000c1e1500 */
[----:B------:R-:W-:Y:S05]  /*3680*/  BRA `(.L_x_1544) ;  /* 0x0000000c00387947 */ /* 0x000fea0003800000 */
.L_x_1547:
        /* <DEDUP_REMOVED lines=9> */
.L_x_1550:
[----:B------:R0:W5:Y:S01]  /*3720*/  LDG.E.U16 R22, desc[UR36][R4.64] ;  /* 0x0000002404167981 */ /* 0x000162000c1e1500 */
[----:B------:R-:W-:Y:S05]  /*3730*/  BRA `(.L_x_1544) ;  /* 0x0000000c000c7947 */ /* 0x000fea0003800000 */
.L_x_1549:
        /* <DEDUP_REMOVED lines=9> */
.L_x_1539:
        /* <DEDUP_REMOVED lines=14> */
.L_x_1553:
        /* <DEDUP_REMOVED lines=9> */
.L_x_1552:
        /* <DEDUP_REMOVED lines=27> */
.L_x_1555:
        /* <DEDUP_REMOVED lines=15> */
.L_x_1554:
[----:B------:R-:W2:Y:S02]  /*3be0*/  LDG.E.U16 R0, desc[UR36][R4.64] ;  /* 0x0000002404007981 */ /* 0x000ea4000c1e1500 */
[----:B--2---:R-:W-:-:S05]  /*3bf0*/  IMAD.U32 R0, R0, 0x10000, RZ ;  /* 0x0001000000007824 */ /* 0x004fca00078e00ff */
[----:B------:R-:W-:-:S04]  /*3c00*/  F2FP.F16.F32.PACK_AB R0, RZ, R0 ;  /* 0x00000000ff00723e */ /* 0x000fc800000000ff */
[----:B------:R-:W-:Y:S01]  /*3c10*/  PRMT R22, R0, 0x7610, R22 ;  /* 0x0000761000167816 */ /* 0x000fe20000000016 */
[----:B------:R-:W-:Y:S06]  /*3c20*/  BRA `(.L_x_1544) ;  /* 0x0000000400d07947 */ /* 0x000fec0003800000 */
.L_x_1551:
        /* <DEDUP_REMOVED lines=13> */
.L_x_1558:
        /* <DEDUP_REMOVED lines=21> */
.L_x_1562:
[----:B------:R-:W-:Y:S05]  /*3e50*/  BSYNC.RECONVERGENT B1 ;  /* 0x0000000000017941 */ /* 0x000fea0003800200 */
.L_x_1561:
[----:B------:R-:W-:Y:S01]  /*3e60*/  IMAD.SHL.U32 R0, R0, 0x100000, RZ ;  /* 0x0010000000007824 */ /* 0x000fe200078e00ff */
[----:B------:R-:W-:-:S04]  /*3e70*/  LEA R3, R3, 0x3b800000, 0x17 ;  /* 0x3b80000003037811 */ /* 0x000fc800078eb8ff */
[----:B------:R-:W-:-:S07]  /*3e80*/  LOP3.LUT R0, R3, R0, R7, 0xfe, !PT ;  /* 0x0000000003007212 */ /* 0x000fce00078efe07 */
.L_x_1560:
[----:B------:R-:W-:Y:S05]  /*3e90*/  BSYNC.RECONVERGENT B0 ;  /* 0x0000000000007941 */ /* 0x000fea0003800200 */
.L_x_1559:
[----:B------:R-:W-:-:S04]  /*3ea0*/  F2FP.F16.F32.PACK_AB R0, RZ, R0 ;  /* 0x00000000ff00723e */ /* 0x000fc800000000ff */
[----:B------:R-:W-:Y:S01]  /*3eb0*/  PRMT R22, R0, 0x7610, R22 ;  /* 0x0000761000167816 */ /* 0x000fe20000000016 */
[----:B------:R-:W-:Y:S06]  /*3ec0*/  BRA `(.L_x_1544) ;  /* 0x0000000400287947 */ /* 0x000fec0003800000 */
.L_x_1557:
        /* <DEDUP_REMOVED lines=21> */
.L_x_1566:
[----:B------:R-:W-:Y:S05]  /*4020*/  BSYNC.RECONVERGENT B1 ;  /* 0x0000000000017941 */ /* 0x000fea0003800200 */
.L_x_1565:
[----:B------:R-:W-:Y:S01]  /*4030*/  IMAD.SHL.U32 R0, R0, 0x200000, RZ ;  /* 0x0020000000007824 */ /* 0x000fe200078e00ff */
[----:B------:R-:W-:-:S04]  /*4040*/  LEA R3, R3, 0x37800000, 0x17 ;  /* 0x3780000003037811 */ /* 0x000fc800078eb8ff */
[----:B------:R-:W-:-:S07]  /*4050*/  LOP3.LUT R0, R3, R0, R7, 0xfe, !PT ;  /* 0x0000000003007212 */ /* 0x000fce00078efe07 */
.L_x_1564:
[----:B------:R-:W-:Y:S05]  /*4060*/  BSYNC.RECONVERGENT B0 ;  /* 0x0000000000007941 */ /* 0x000fea0003800200 */
.L_x_1563:
[----:B------:R-:W-:-:S04]  /*4070*/  F2FP.F16.F32.PACK_AB R0, RZ, R0 ;  /* 0x00000000ff00723e */ /* 0x000fc800000000ff */
[----:B------:R-:W-:Y:S01]  /*4080*/  PRMT R22, R0, 0x7610, R22 ;  /* 0x0000761000167816 */ /* 0x000fe20000000016 */
[----:B------:R-:W-:Y:S06]  /*4090*/  BRA `(.L_x_1544) ;  /* 0x0000000000b47947 */ /* 0x000fec0003800000 */
.L_x_1556:
        /* <DEDUP_REMOVED lines=14> */
.L_x_1570:
[----:B------:R-:W-:Y:S05]  /*4180*/  BSYNC.RECONVERGENT B0 ;  /* 0x0000000000007941 */ /* 0x000fea0003800200 */
.L_x_1569:
[----:B------:R-:W-:-:S04]  /*4190*/  F2FP.F16.F32.PACK_AB R0, RZ, R0 ;  /* 0x00000000ff00723e */ /* 0x000fc800000000ff */
[----:B------:R-:W-:Y:S01]  /*41a0*/  PRMT R22, R0, 0x7610, R22 ;  /* 0x0000761000167816 */ /* 0x000fe20000000016 */
[----:B------:R-:W-:Y:S06]  /*41b0*/  BRA `(.L_x_1544) ;  /* 0x00000000006c7947 */ /* 0x000fec0003800000 */
.L_x_1543:
        /* <DEDUP_REMOVED lines=16> */
.L_x_1571:
[----:B------:R-:W-:Y:S01]  /*42c0*/  PRMT R22, RZ, 0x7610, R22 ;  /* 0x00007610ff167816 */ /* 0x000fe20000000016 */
[----:B------:R-:W-:Y:S06]  /*42d0*/  BRA `(.L_x_1544) ;  /* 0x0000000000247947 */ /* 0x000fec0003800000 */
.L_x_1568:
[----:B------:R-:W2:Y:S02]  /*42e0*/  LDG.E.64 R4, desc[UR36][R4.64] ;  /* 0x0000002404047981 */ /* 0x000ea4000c1e1b00 */
[----:B--2---:R-:W0:Y:S02]  /*42f0*/  I2F.U64 R0, R4 ;  /* 0x0000000400007312 */ /* 0x004e240000301000 */
[----:B0-----:R-:W-:-:S04]  /*4300*/  F2FP.F16.F32.PACK_AB R0, RZ, R0 ;  /* 0x00000000ff00723e */ /* 0x001fc800000000ff */
[----:B------:R-:W-:Y:S01]  /*4310*/  PRMT R22, R0, 0x7610, R22 ;  /* 0x0000761000167816 */ /* 0x000fe20000000016 */
[----:B------:R-:W-:Y:S06]  /*4320*/  BRA `(.L_x_1544) ;  /* 0x0000000000107947 */ /* 0x000fec0003800000 */
.L_x_1567:
[----:B------:R-:W2:Y:S02]  /*4330*/  LDG.E R4, desc[UR36][R4.64] ;  /* 0x0000002404047981 */ /* 0x000ea4000c1e1900 */
[----:B--2---:R-:W-:-:S04]  /*4340*/  I2FP.F32.U32 R0, R4 ;  /* 0x0000000400007245 */ /* 0x004fc80000201000 */
[----:B------:R-:W-:-:S04]  /*4350*/  F2FP.F16.F32.PACK_AB R0, RZ, R0 ;  /* 0x00000000ff00723e */ /* 0x000fc800000000ff */
[----:B------:R-:W-:-:S07]  /*4360*/  PRMT R22, R0, 0x7610, R22 ;  /* 0x0000761000167816 */ /* 0x000fce0000000016 */
.L_x_1544:
[----:B------:R-:W-:-:S07]  /*4370*/  VIADD R27, R27, 0x80 ;  /* 0x000000801b1b7836 */ /* 0x000fce0000000000 */
.L_x_1505:
[----:B------:R-:W-:Y:S05]  /*4380*/  BSYNC.RECONVERGENT B6 ;  /* 0x0000000000067941 */ /* 0x000fea0003800200 */
.L_x_1504:
        /* <DEDUP_REMOVED lines=27> */
.L_x_1577:
[----:B------:R-:W2:Y:S02]  /*4540*/  LDG.E.U8 R4, desc[UR36][R4.64] ;  /* 0x0000002404047981 */ /* 0x000ea4000c1e1100 */
[----:B--2---:R-:W-:-:S04]  /*4550*/  I2FP.F32.U32 R0, R4 ;  /* 0x0000000400007245 */ /* 0x004fc80000201000 */
[----:B------:R-:W-:-:S04]  /*4560*/  F2FP.F16.F32.PACK_AB R0, RZ, R0 ;  /* 0x00000000ff00723e */ /* 0x000fc800000000ff */
[----:B------:R-:W-:Y:S01]  /*4570*/  PRMT R23, R0, 0x7610, R23 ;  /* 0x0000761000177816 */ /* 0x000fe20000000017 */
[----:B------:R-:W-:Y:S06]  /*4580*/  BRA `(.L_x_1579) ;  /* 0x0000000c00b87947 */ /* 0x000fec0003800000 */
.L_x_1576:
        /* <DEDUP_REMOVED lines=11> */
.L_x_1581:
[----:B------:R-:W2:Y:S02]  /*4640*/  LDG.E R4, desc[UR36][R4.64] ;  /* 0x0000002404047981 */ /* 0x000ea4000c1e1900 */
[----:B--2---:R-:W-:-:S04]  /*4650*/  I2FP.F32.S32 R0, R4 ;  /* 0x0000000400007245 */ /* 0x004fc80000201400 */
[----:B------:R-:W-:-:S04]  /*4660*/  F2FP.F16.F32.PACK_AB R0, RZ, R0 ;  /* 0x00000000ff00723e */ /* 0x000fc800000000ff */
[----:B------:R-:W-:Y:S01]  /*4670*/  PRMT R23, R0, 0x7610, R23 ;  /* 0x0000761000177816 */ /* 0x000fe20000000017 */
[----:B------:R-:W-:Y:S06]  /*4680*/  BRA `(.L_x_1579) ;  /* 0x0000000c00787947 */ /* 0x000fec0003800000 */
.L_x_1580:
[----:B------:R-:W2:Y:S02]  /*4690*/  LDG.E.U16 R4, desc[UR36][R4.64] ;  /* 0x0000002404047981 */ /* 0x000ea4000c1e1500 */
[----:B--2---:R-:W0:Y:S02]  /*46a0*/  I2F.S16 R0, R4 ;  /* 0x0000000400007306 */ /* 0x004e240000101400 */
[----:B0-----:R-:W-:-:S04]  /*46b0*/  F2FP.F16.F32.PACK_AB R0, RZ, R0 ;  /* 0x00000000ff00723e */ /* 0x001fc800000000ff */
[----:B------:R-:W-:Y:S01]  /*46c0*/  PRMT R23, R0, 0x7610, R23 ;  /* 0x0000761000177816 */ /* 0x000fe20000000017 */
[----:B------:R-:W-:Y:S06]  /*46d0*/  BRA `(.L_x_1579) ;  /* 0x0000000c00647947 */ /* 0x000fec0003800000 */
.L_x_1575:
        /* <DEDUP_REMOVED lines=9> */
.L_x_1583:
[----:B------:R1:W5:Y:S01]  /*4770*/  LDG.E.U16 R23, desc[UR36][R4.64] ;  /* 0x0000002404177981 */ /* 0x000362000c1e1500 */
[----:B------:R-:W-:Y:S05]  /*4780*/  BRA `(.L_x_1579) ;  /* 0x0000000c00387947 */ /* 0x000fea0003800000 */
.L_x_1582:
        /* <DEDUP_REMOVED lines=9> */
.L_x_1585:
[----:B------:R0:W5:Y:S01]  /*4820*/  LDG.E.U16 R23, desc[UR36][R4.64] ;  /* 0x0000002404177981 */ /* 0x000162000c1e1500 */
[----:B------:R-:W-:Y:S05]  /*4830*/  BRA `(.L_x_1579) ;  /* 0x0000000c000c7947 */ /* 0x000fea0003800000 */
.L_x_1584:
        /* <DEDUP_REMOVED lines=9> */
.L_x_1574:
        /* <DEDUP_REMOVED lines=14> */
.L_x_1588:
        /* <DEDUP_REMOVED lines=9> */
.L_x_1587:
        /* <DEDUP_REMOVED lines=27> */
.L_x_1590:
        /* <DEDUP_REMOVED lines=15> */
.L_x_1589:
[----:B------:R-:W2:Y:S02]  /*4ce0*/  LDG.E.U16 R0, desc[UR36][R4.64] ;  /* 0x0000002404007981 */ /* 0x000ea4000c1e1500 */
[----:B--2---:R-:W-:-:S05]  /*4cf0*/  IMAD.U32 R0, R0, 0x10000, RZ ;  /* 0x0001000000007824 */ /* 0x004fca00078e00ff */
[----:B------:R-:W-:-:S04]  /*4d00*/  F2FP.F16.F32.PACK_AB R0, RZ, R0 ;  /* 0x00000000ff00723e */ /* 0x000fc800000000ff */
[----:B------:R-:W-:Y:S01]  /*4d10*/  PRMT R23, R0, 0x7610, R23 ;  /* 0x0000761000177816 */ /* 0x000fe20000000017 */
[----:B------:R-:W-:Y:S06]  /*4d20*/  BRA `(.L_x_1579) ;  /* 0x0000000400d07947 */ /* 0x000fec0003800000 */
.L_x_1586:
        /* <DEDUP_REMOVED lines=13> */
.L_x_1593:
        /* <DEDUP_REMOVED lines=21> */
.L_x_1597:
[----:B------:R-:W-:Y:S05]  /*4f50*/  BSYNC.RECONVERGENT B1 ;  /* 0x0000000000017941 */ /* 0x000fea0003800200 */
.L_x_1596:
[----:B------:R-:W-:Y:S01]  /*4f60*/  IMAD.SHL.U32 R0, R0, 0x100000, RZ ;  /* 0x0010000000007824 */ /* 0x000fe200078e00ff */
[----:B------:R-:W-:-:S04]  /*4f70*/  LEA R3, R3, 0x3b800000, 0x17 ;  /* 0x3b80000003037811 */ /* 0x000fc800078eb8ff */
[----:B------:R-:W-:-:S07]  /*4f80*/  LOP3.LUT R0, R3, R0, R7, 0xfe, !PT ;  /* 0x0000000003007212 */ /* 0x000fce00078efe07 */
.L_x_1595:
[----:B------:R-:W-:Y:S05]  /*4f90*/  BSYNC.RECONVERGENT B0 ;  /* 0x0000000000007941 */ /* 0x000fea0003800200 */
.L_x_1594:
[----:B------:R-:W-:-:S04]  /*4fa0*/  F2FP.F16.F32.PACK_AB R0, RZ, R0 ;  /* 0x00000000ff00723e */ /* 0x000fc800000000ff */
[----:B------:R-:W-:Y:S01]  /*4fb0*/  PRMT R23, R0, 0x7610, R23 ;  /* 0x0000761000177816 */ /* 0x000fe20000000017 */
[----:B------:R-:W-:Y:S06]  /*4fc0*/  BRA `(.L_x_1579) ;  /* 0x0000000400287947 */ /* 0x000fec0003800000 */
.L_x_1592:
        /* <DEDUP_REMOVED lines=21> */
.L_x_1601:
[----:B------:R-:W-:Y:S05]  /*5120*/  BSYNC.RECONVERGENT B1 ;  /* 0x0000000000017941 */ /* 0x000fea0003800200 */
.L_x_1600:
[----:B------:R-:W-:Y:S01]  /*5130*/  IMAD.SHL.U32 R0, R0, 0x200000, RZ ;  /* 0x0020000000007824 */ /* 0x000fe200078e00ff */
[----:B------:R-:W-:-:S04]  /*5140*/  LEA R3, R3, 0x37800000, 0x17 ;  /* 0x3780000003037811 */ /* 0x000fc800078eb8ff */
[----:B------:R-:W-:-:S07]  /*5150*/  LOP3.LUT R0, R3, R0, R7, 0xfe, !PT ;  /* 0x0000000003007212 */ /* 0x000fce00078efe07 */
.L_x_1599:
[----:B------:R-:W-:Y:S05]  /*5160*/  BSYNC.RECONVERGENT B0 ;  /* 0x0000000000007941 */ /* 0x000fea0003800200 */
.L_x_1598:
[----:B------:R-:W-:-:S04]  /*5170*/  F2FP.F16.F32.PACK_AB R0, RZ, R0 ;  /* 0x00000000ff00723e */ /* 0x000fc800000000ff */
[----:B------:R-:W-:Y:S01]  /*5180*/  PRMT R23, R0, 0x7610, R23 ;  /* 0x0000761000177816 */ /* 0x000fe20000000017 */
[----:B------:R-:W-:Y:S06]  /*5190*/  BRA `(.L_x_1579) ;  /* 0x0000000000b47947 */ /* 0x000fec0003800000 */
.L_x_1591:
        /* <DEDUP_REMOVED lines=14> */
.L_x_1605:
[----:B------:R-:W-:Y:S05]  /*5280*/  BSYNC.RECONVERGENT B0 ;  /* 0x0000000000007941 */ /* 0x000fea0003800200 */
.L_x_1604:
[----:B------:R-:W-:-:S04]  /*5290*/  F2FP.F16.F32.PACK_AB R0, RZ, R0 ;  /* 0x00000000ff00723e */ /* 0x000fc800000000ff */
[----:B------:R-:W-:Y:S01]  /*52a0*/  PRMT R23, R0, 0x7610, R23 ;  /* 0x0000761000177816 */ /* 0x000fe20000000017 */
[----:B------:R-:W-:Y:S06]  /*52b0*/  BRA `(.L_x_1579) ;  /* 0x00000000006c7947 */ /* 0x000fec0003800000 */
.L_x_1578:
        /* <DEDUP_REMOVED lines=16> */
.L_x_1606:
[----:B------:R-:W-:Y:S01]  /*53c0*/  PRMT R23, RZ, 0x7610, R23 ;  /* 0x00007610ff177816 */ /* 0x000fe20000000017 */
[----:B------:R-:W-:Y:S06]  /*53d0*/  BRA `(.L_x_1579) ;  /* 0x0000000000247947 */ /* 0x000fec0003800000 */
.L_x_1603:
[----:B------:R-:W2:Y:S02]  /*53e0*/  LDG.E.64 R4, desc[UR36][R4.64] ;  /* 0x0000002404047981 */ /* 0x000ea4000c1e1b00 */
[----:B--2---:R-:W0:Y:S02]  /*53f0*/  I2F.U64 R0, R4 ;  /* 0x0000000400007312 */ /* 0x004e240000301000 */
[----:B0-----:R-:W-:-:S04]  /*5400*/  F2FP.F16.F32.PACK_AB R0, RZ, R0 ;  /* 0x00000000ff00723e */ /* 0x001fc800000000ff */
[----:B------:R-:W-:Y:S01]  /*5410*/  PRMT R23, R0, 0x7610, R23 ;  /* 0x0000761000177816 */ /* 0x000fe20000000017 */
[----:B------:R-:W-:Y:S06]  /*5420*/  BRA `(.L_x_1579) ;  /* 0x0000000000107947 */ /* 0x000fec0003800000 */
.L_x_1602:
[----:B------:R-:W2:Y:S02]  /*5430*/  LDG.E R4, desc[UR36][R4.64] ;  /* 0x0000002404047981 */ /* 0x000ea4000c1e1900 */
[----:B--2---:R-:W-:-:S04]  /*5440*/  I2FP.F32.U32 R0, R4 ;  /* 0x0000000400007245 */ /* 0x004fc80000201000 */
[----:B------:R-:W-:-:S04]  /*5450*/  F2FP.F16.F32.PACK_AB R0, RZ, R0 ;  /* 0x00000000ff00723e */ /* 0x000fc800000000ff */
[----:B------:R-:W-:-:S07]  /*5460*/  PRMT R23, R0, 0x7610, R23 ;  /* 0x0000761000177816 */ /* 0x000fce0000000017 */
.L_x_1579:
[----:B------:R-:W2:Y:S01]  /*5470*/  LDCU.U8 UR6, c[0x0][0x3bd] ;  /* 0x000077a0ff0677ac */ /* 0x000ea20008000000 */
[----:B01----:R-:W0:Y:S01]  /*5480*/  LDC.64 R4, c[0x0][0x3b0] ;  /* 0x0000ec00ff047b82 */ /* 0x003e220000000a00 */
[----:B------:R-:W1:Y:S01]  /*5490*/  LDCU UR5, c[0x0][0x3c4] ;  /* 0x00007880ff0577ac */ /* 0x000e620008000800 */
[----:B--2---:R-:W-:-:S04]  /*54a0*/  UPRMT UR4, UR6, 0x9910, URZ ;  /* 0x0000991006047896 */ /* 0x004fc800080000ff */
        /* <DEDUP_REMOVED lines=18> */
.L_x_1610:
[----:B------:R-:W2:Y:S02]  /*55d0*/  LDG.E.U8 R4, desc[UR36][R4.64] ;  /* 0x0000002404047981 */ /* 0x000ea4000c1e1100 */
[----:B--2---:R-:W-:-:S04]  /*55e0*/  I2FP.F32.U32 R0, R4 ;  /* 0x0000000400007245 */ /* 0x004fc80000201000 */
[----:B------:R-:W-:-:S04]  /*55f0*/  F2FP.F16.F32.PACK_AB R0, RZ, R0 ;  /* 0x00000000ff00723e */ /* 0x000fc800000000ff */
[----:B------:R-:W-:Y:S01]  /*5600*/  PRMT R24, R0, 0x7610, R24 ;  /* 0x0000761000187816 */ /* 0x000fe20000000018 */
[----:B------:R-:W-:Y:S06]  /*5610*/  BRA `(.L_x_1612) ;  /* 0x0000000c00b87947 */ /* 0x000fec0003800000 */
.L_x_1609:
        /* <DEDUP_REMOVED lines=11> */
.L_x_1614:
[----:B------:R-:W2:Y:S02]  /*56d0*/  LDG.E R4, desc[UR36][R4.64] ;  /* 0x0000002404047981 */ /* 0x000ea4000c1e1900 */
[----:B--2---:R-:W-:-:S04]  /*56e0*/  I2FP.F32.S32 R0, R4 ;  /* 0x0000000400007245 */ /* 0x004fc80000201400 */
[----:B------:R-:W-:-:S04]  /*56f0*/  F2FP.F16.F32.PACK_AB R0, RZ, R0 ;  /* 0x00000000ff00723e */ /* 0x000fc800000000ff */
[----:B------:R-:W-:Y:S01]  /*5700*/  PRMT R24, R0, 0x7610, R24 ;  /* 0x0000761000187816 */ /* 0x000fe20000000018 */
[----:B------:R-:W-:Y:S06]  /*5710*/  BRA `(.L_x_1612) ;  /* 0x0000000c00787947 */ /* 0x000fec0003800000 */
.L_x_1613:
[----:B------:R-:W2:Y:S02]  /*5720*/  LDG.E.U16 R4, desc[UR36][R4.64] ;  /* 0x0000002404047981 */ /* 0x000ea4000c1e1500 */
[----:B--2---:R-:W0:Y:S02]  /*5730*/  I2F.S16 R0, R4 ;  /* 0x0000000400007306 */ /* 0x004e240000101400 */
[----:B0-----:R-:W-:-:S04]  /*5740*/  F2FP.F16.F32.PACK_AB R0, RZ, R0 ;  /* 0x00000000ff00723e */ /* 0x001fc800000000ff */
[----:B------:R-:W-:Y:S01]  /*5750*/  PRMT R24, R0, 0x7610, R24 ;  /* 0x0000761000187816 */ /* 0x000fe20000000018 */
[----:B------:R-:W-:Y:S06]  /*5760*/  BRA `(.L_x_1612) ;  /* 0x0000000c00647947 */ /* 0x000fec0003800000 */
.L_x_1608:
        /* <DEDUP_REMOVED lines=9> */
.L_x_1616:
[----:B------:R1:W5:Y:S01]  /*5800*/  LDG.E.U16 R24, desc[UR36][R4.64] ;  /* 0x0000002404187981 */ /* 0x000362000c1e1500 */
[----:B------:R-:W-:Y:S05]  /*5810*/  BRA `(.L_x_1612) ;  /* 0x0000000c00387947 */ /* 0x000fea0003800000 */
.L_x_1615:
        /* <DEDUP_REMOVED lines=9> */
.L_x_1618:
[----:B------:R0:W5:Y:S01]  /*58b0*/  LDG.E.U16 R24, desc[UR36][R4.64] ;  /* 0x0000002404187981 */ /* 0x000162000c1e1500 */
[----:B------:R-:W-:Y:S05]  /*58c0*/  BRA `(.L_x_1612) ;  /* 0x0000000c000c7947 */ /* 0x000fea0003800000 */
.L_x_1617:
        /* <DEDUP_REMOVED lines=9> */
.L_x_1607:
        /* <DEDUP_REMOVED lines=14> */
.L_x_1621:
        /* <DEDUP_REMOVED lines=9> */
.L_x_1620:
        /* <DEDUP_REMOVED lines=27> */
.L_x_1623:
        /* <DEDUP_REMOVED lines=15> */
.L_x_1622:
[----:B------:R-:W2:Y:S02]  /*5d70*/  LDG.E.U16 R0, desc[UR36][R4.64] ;  /* 0x0000002404007981 */ /* 0x000ea4000c1e1500 */
[----:B--2---:R-:W-:-:S05]  /*5d80*/  IMAD.U32 R0, R0, 0x10000, RZ ;  /* 0x0001000000007824 */ /* 0x004fca00078e00ff */
[----:B------:R-:W-:-:S04]  /*5d90*/  F2FP.F16.F32.PACK_AB R0, RZ, R0 ;  /* 0x00000000ff00723e */ /* 0x000fc800000000ff */
[----:B------:R-:W-:Y:S01]  /*5da0*/  PRMT R24, R0, 0x7610, R24 ;  /* 0x0000761000187816 */ /* 0x000fe20000000018 */
[----:B------:R-:W-:Y:S06]  /*5db0*/  BRA `(.L_x_1612) ;  /* 0x0000000400d07947 */ /* 0x000fec0003800000 */
.L_x_1619:
        /* <DEDUP_REMOVED lines=13> */
.L_x_1626:
        /* <DEDUP_REMOVED lines=21> */
.L_x_1630:
[----:B------:R-:W-:Y:S05]  /*5fe0*/  BSYNC.RECONVERGENT B1 ;  /* 0x0000000000017941 */ /* 0x000fea0003800200 */
.L_x_1629:
[----:B------:R-:W-:Y:S01]  /*5ff0*/  IMAD.SHL.U32 R0, R0, 0x100000, RZ ;  /* 0x0010000000007824 */ /* 0x000fe200078e00ff */
[----:B------:R-:W-:-:S04]  /*6000*/  LEA R3, R3, 0x3b800000, 0x17 ;  /* 0x3b80000003037811 */ /* 0x000fc800078eb8ff */
[----:B------:R-:W-:-:S07]  /*6010*/  LOP3.LUT R0, R3, R0, R7, 0xfe, !PT ;  /* 0x0000000003007212 */ /* 0x000fce00078efe07 */
.L_x_1628:
[----:B------:R-:W-:Y:S05]  /*6020*/  BSYNC.RECONVERGENT B0 ;  /* 0x0000000000007941 */ /* 0x000fea0003800200 */
.L_x_1627:
[----:B------:R-:W-:-:S04]  /*6030*/  F2FP.F16.F32.PACK_AB R0, RZ, R0 ;  /* 0x00000000ff00723e */ /* 0x000fc800000000ff */
[----:B------:R-:W-:Y:S01]  /*6040*/  PRMT R24, R0, 0x7610, R24 ;  /* 0x0000761000187816 */ /* 0x000fe20000000018 */
[----:B------:R-:W-:Y:S06]  /*6050*/  BRA `(.L_x_1612) ;  /* 0x0000000400287947 */ /* 0x000fec0003800000 */
.L_x_1625:
        /* <DEDUP_REMOVED lines=21> */
.L_x_1634:
[----:B------:R-:W-:Y:S05]  /*61b0*/  BSYNC.RECONVERGENT B1 ;  /* 0x0000000000017941 */ /* 0x000fea0003800200 */
.L_x_1633:
[----:B------:R-:W-:Y:S01]  /*61c0*/  IMAD.SHL.U32 R0, R0, 0x200000, RZ ;  /* 0x0020000000007824 */ /* 0x000fe200078e00ff */
[----:B------:R-:W-:-:S04]  /*61d0*/  LEA R3, R3, 0x37800000, 0x17 ;  /* 0x3780000003037811 */ /* 0x000fc800078eb8ff */
[----:B------:R-:W-:-:S07]  /*61e0*/  LOP3.LUT R0, R3, R0, R7, 0xfe, !PT ;  /* 0x0000000003007212 */ /* 0x000fce00078efe07 */
.L_x_1632:
[----:B------:R-:W-:Y:S05]  /*61f0*/  BSYNC.RECONVERGENT B0 ;  /* 0x0000000000007941 */ /* 0x000fea0003800200 */
.L_x_1631:
[----:B------:R-:W-:-:S04]  /*6200*/  F2FP.F16.F32.PACK_AB R0, RZ, R0 ;  /* 0x00000000ff00723e */ /* 0x000fc800000000ff */
[----:B------:R-:W-:Y:S01]  /*6210*/  PRMT R24, R0, 0x7610, R24 ;  /* 0x0000761000187816 */ /* 0x000fe20000000018 */
[----:B------:R-:W-:Y:S06]  /*6220*/  BRA `(.L_x_1612) ;  /* 0x0000000000b47947 */ /* 0x000fec0003800000 */
.L_x_1624:
        /* <DEDUP_REMOVED lines=14> */
.L_x_1638:
[----:B------:R-:W-:Y:S05]  /*6310*/  BSYNC.RECONVERGENT B0 ;  /* 0x0000000000007941 */ /* 0x000fea0003800200 */
.L_x_1637:
[----:B------:R-:W-:-:S04]  /*6320*/  F2FP.F16.F32.PACK_AB R0, RZ, R0 ;  /* 0x00000000ff00723e */ /* 0x000fc800000000ff */
[----:B------:R-:W-:Y:S01]  /*6330*/  PRMT R24, R0, 0x7610, R24 ;  /* 0x0000761000187816 */ /* 0x000fe20000000018 */
[----:B------:R-:W-:Y:S06]  /*6340*/  BRA `(.L_x_1612) ;  /* 0x00000000006c7947 */ /* 0x000fec0003800000 */
.L_x_1611:
        /* <DEDUP_REMOVED lines=16> */
.L_x_1639:
[----:B------:R-:W-:Y:S01]  /*6450*/  PRMT R24, RZ, 0x7610, R24 ;  /* 0x00007610ff187816 */ /* 0x000fe20000000018 */
[----:B------:R-:W-:Y:S06]  /*6460*/  BRA `(.L_x_1612) ;  /* 0x0000000000247947 */ /* 0x000fec0003800000 */
.L_x_1636:
[----:B------:R-:W2:Y:S02]  /*6470*/  LDG.E.64 R4, desc[UR36][R4.64] ;  /* 0x0000002404047981 */ /* 0x000ea4000c1e1b00 */
[----:B--2---:R-:W0:Y:S02]  /*6480*/  I2F.U64 R0, R4 ;  /* 0x0000000400007312 */ /* 0x004e240000301000 */
[----:B0-----:R-:W-:-:S04]  /*6490*/  F2FP.F16.F32.PACK_AB R0, RZ, R0 ;  /* 0x00000000ff00723e */ /* 0x001fc800000000ff */
[----:B------:R-:W-:Y:S01]  /*64a0*/  PRMT R24, R0, 0x7610, R24 ;  /* 0x0000761000187816 */ /* 0x000fe20000000018 */
[----:B------:R-:W-:Y:S06]  /*64b0*/  BRA `(.L_x_1612) ;  /* 0x0000000000107947 */ /* 0x000fec0003800000 */
.L_x_1635:
[----:B------:R-:W2:Y:S02]  /*64c0*/  LDG.E R4, desc[UR36][R4.64] ;  /* 0x0000002404047981 */ /* 0x000ea4000c1e1900 */
[----:B--2---:R-:W-:-:S04]  /*64d0*/  I2FP.F32.U32 R0, R4 ;  /* 0x0000000400007245 */ /* 0x004fc80000201000 */
[----:B------:R-:W-:-:S04]  /*64e0*/  F2FP.F16.F32.PACK_AB R0, RZ, R0 ;  /* 0x00000000ff00723e */ /* 0x000fc800000000ff */
[----:B------:R-:W-:-:S07]  /*64f0*/  PRMT R24, R0, 0x7610, R24 ;  /* 0x0000761000187816 */ /* 0x000fce0000000018 */
.L_x_1612:
[----:B------:R-:W-:-:S07]  /*6500*/  VIADD R27, R27, 0x80 ;  /* 0x000000801b1b7836 */ /* 0x000fce0000000000 */
.L_x_1573:
[----:B------:R-:W-:Y:S05]  /*6510*/  BSYNC.RECONVERGENT B6 ;  /* 0x0000000000067941 */ /* 0x000fea0003800200 */
.L_x_1572:
        /* <DEDUP_REMOVED lines=27> */
.L_x_1645:
[----:B------:R-:W2:Y:S02]  /*66d0*/  LDG.E.U8 R4, desc[UR36][R4.64] ;  /* 0x0000002404047981 */ /* 0x000ea4000c1e1100 */
[----:B--2---:R-:W-:-:S04]  /*66e0*/  I2FP.F32.U32 R0, R4 ;  /* 0x0000000400007245 */ /* 0x004fc80000201000 */
[----:B------:R-:W-:-:S04]  /*66f0*/  F2FP.F16.F32.PACK_AB R0, RZ, R0 ;  /* 0x00000000ff00723e */ /* 0x000fc800000000ff */
[----:B------:R-:W-:Y:S01]  /*6700*/  PRMT R25, R0, 0x7610, R25 ;  /* 0x0000761000197816 */ /* 0x000fe20000000019 */
[----:B------:R-:W-:Y:S06]  /*6710*/  BRA `(.L_x_1647) ;  /* 0x0000000c00b87947 */ /* 0x000fec0003800000 */
.L_x_1644:
        /* <DEDUP_REMOVED lines=11> */
.L_x_1649:
[----:B------:R-:W2:Y:S02]  /*67d0*/  LDG.E R4, desc[UR36][R4.64] ;  /* 0x0000002404047981 */ /* 0x000ea4000c1e1900 */
[----:B--2---:R-:W-:-:S04]  /*67e0*/  I2FP.F32.S32 R0, R4 ;  /* 0x0000000400007245 */ /* 0x004fc80000201400 */
[----:B------:R-:W-:-:S04]  /*67f0*/  F2FP.F16.F32.PACK_AB R0, RZ, R0 ;  /* 0x00000000ff00723e */ /* 0x000fc800000000ff */
[----:B------:R-:W-:Y:S01]  /*6800*/  PRMT R25, R0, 0x7610, R25 ;  /* 0x0000761000197816 */ /* 0x000fe20000000019 */
[----:B------:R-:W-:Y:S06]  /*6810*/  BRA `(.L_x_1647) ;  /* 0x0000000c00787947 */ /* 0x000fec0003800000 */
.L_x_1648:
[----:B------:R-:W2:Y:S02]  /*6820*/  LDG.E.U16 R4, desc[UR36][R4.64] ;  /* 0x0000002404047981 */ /* 0x000ea4000c1e1500 */
[----:B--2---:R-:W0:Y:S02]  /*6830*/  I2F.S16 R0, R4 ;  /* 0x0000000400007306 */ /* 0x004e240000101400 */
[----:B0-----:R-:W-:-:S04]  /*6840*/  F2FP.F16.F32.PACK_AB R0, RZ, R0 ;  /* 0x00000000ff00723e */ /* 0x001fc800000000ff */
[----:B------:R-:W-:Y:S01]  /*6850*/  PRMT R25, R0, 0x7610, R25 ;  /* 0x0000761000197816 */ /* 0x000fe20000000019 */
[----:B------:R-:W-:Y:S06]  /*6860*/  BRA `(.L_x_1647) ;  /* 0x0000000c00647947 */ /* 0x000fec0003800000 */
.L_x_1643:
        /* <DEDUP_REMOVED lines=9> */
.L_x_1651:
[----:B------:R0:W5:Y:S01]  /*6900*/  LDG.E.U16 R25, desc[UR36][R4.64] ;  /* 0x0000002404197981 */ /* 0x000162000c1e1500 */
[----:B------:R-:W-:Y:S05]  /*6910*/  BRA `(.L_x_1647) ;  /* 0x0000000c00387947 */ /* 0x000fea0003800000 */
.L_x_1650:
        /* <DEDUP_REMOVED lines=9> */
.L_x_1653:
[----:B------:R1:W5:Y:S01]  /*69b0*/  LDG.E.U16 R25, desc[UR36][R4.64] ;  /* 0x0000002404197981 */ /* 0x000362000c1e1500 */
[----:B------:R-:W-:Y:S05]  /*69c0*/  BRA `(.L_x_1647) ;  /* 0x0000000c000c7947 */ /* 0x000fea0003800000 */
.L_x_1652:
        /* <DEDUP_REMOVED lines=9> */
.L_x_1642:
        /* <DEDUP_REMOVED lines=14> */
.L_x_1656:
        /* <DEDUP_REMOVED lines=9> */
.L_x_1655:
        /* <DEDUP_REMOVED lines=27> */
.L_x_1658:
        /* <DEDUP_REMOVED lines=15> */
.L_x_1657:
[----:B------:R-:W2:Y:S02]  /*6e70*/  LDG.E.U16 R0, desc[UR36][R4.64] ;  /* 0x0000002404007981 */ /* 0x000ea4000c1e1500 */
[----:B--2---:R-:W-:-:S05]  /*6e80*/  IMAD.U32 R0, R0, 0x10000, RZ ;  /* 0x0001000000007824 */ /* 0x004fca00078e00ff */
[----:B------:R-:W-:-:S04]  /*6e90*/  F2FP.F16.F32.PACK_AB R0, RZ, R0 ;  /* 0x00000000ff00723e */ /* 0x000fc800000000ff */
[----:B------:R-:W-:Y:S01]  /*6ea0*/  PRMT R25, R0, 0x7610, R25 ;  /* 0x0000761000197816 */ /* 0x000fe20000000019 */
[----:B------:R-:W-:Y:S06]  /*6eb0*/  BRA `(.L_x_1647) ;  /* 0x0000000400d07947 */ /* 0x000fec0003800000 */
.L_x_1654:
        /* <DEDUP_REMOVED lines=13> */
.L_x_1661:
        /* <DEDUP_REMOVED lines=21> */
.L_x_1665:
[----:B------:R-:W-:Y:S05]  /*70e0*/  BSYNC.RECONVERGENT B1 ;  /* 0x0000000000017941 */ /* 0x000fea0003800200 */
.L_x_1664:
[----:B------:R-:W-:Y:S01]  /*70f0*/  IMAD.SHL.U32 R0, R0, 0x100000, RZ ;  /* 0x0010000000007824 */ /* 0x000fe200078e00ff */
[----:B------:R-:W-:-:S04]  /*7100*/  LEA R3, R3, 0x3b800000, 0x17 ;  /* 0x3b80000003037811 */ /* 0x000fc800078eb8ff */
[----:B------:R-:W-:-:S07]  /*7110*/  LOP3.LUT R0, R3, R0, R7, 0xfe, !PT ;  /* 0x0000000003007212 */ /* 0x000fce00078efe07 */
.L_x_1663:
[----:B------:R-:W-:Y:S05]  /*7120*/  BSYNC.RECONVERGENT B0 ;  /* 0x0000000000007941 */ /* 0x000fea0003800200 */
.L_x_1662:
[----:B------:R-:W-:-:S04]  /*7130*/  F2FP.F16.F32.PACK_AB R0, RZ, R0 ;  /* 0x00000000ff00723e */ /* 0x000fc800000000ff */
[----:B------:R-:W-:Y:S01]  /*7140*/  PRMT R25, R0, 0x7610, R25 ;  /* 0x0000761000197816 */ /* 0x000fe20000000019 */
[----:B------:R-:W-:Y:S06]  /*7150*/  BRA `(.L_x_1647) ;  /* 0x0000000400287947 */ /* 0x000fec0003800000 */
.L_x_1660:
        /* <DEDUP_REMOVED lines=21> */
.L_x_1669:
[----:B------:R-:W-:Y:S05]  /*72b0*/  BSYNC.RECONVERGENT B1 ;  /* 0x0000000000017941 */ /* 0x000fea0003800200 */
.L_x_1668:
[----:B------:R-:W-:Y:S01]  /*72c0*/  IMAD.SHL.U32 R0, R0, 0x200000, RZ ;  /* 0x0020000000007824 */ /* 0x000fe200078e00ff */
[----:B------:R-:W-:-:S04]  /*72d0*/  LEA R3, R3, 0x37800000, 0x17 ;  /* 0x3780000003037811 */ /* 0x000fc800078eb8ff */
[----:B------:R-:W-:-:S07]  /*72e0*/  LOP3.LUT R0, R3, R0, R7, 0xfe, !PT ;  /* 0x0000000003007212 */ /* 0x000fce00078efe07 */
.L_x_1667:
[----:B------:R-:W-:Y:S05]  /*72f0*/  BSYNC.RECONVERGENT B0 ;  /* 0x0000000000007941 */ /* 0x000fea0003800200 */
.L_x_1666:
[----:B------:R-:W-:-:S04]  /*7300*/  F2FP.F16.F32.PACK_AB R0, RZ, R0 ;  /* 0x00000000ff00723e */ /* 0x000fc800000000ff */
[----:B------:R-:W-:Y:S01]  /*7310*/  PRMT R25, R0, 0x7610, R25 ;  /* 0x0000761000197816 */ /* 0x000fe20000000019 */
[----:B------:R-:W-:Y:S06]  /*7320*/  BRA `(.L_x_1647) ;  /* 0x0000000000b47947 */ /* 0x000fec0003800000 */
.L_x_1659:
        /* <DEDUP_REMOVED lines=14> */
.L_x_1673:
[----:B------:R-:W-:Y:S05]  /*7410*/  BSYNC.RECONVERGENT B0 ;  /* 0x0000000000007941 */ /* 0x000fea0003800200 */
.L_x_1672:
[----:B------:R-:W-:-:S04]  /*7420*/  F2FP.F16.F32.PACK_AB R0, RZ, R0 ;  /* 0x00000000ff00723e */ /* 0x000fc800000000ff */
[----:B------:R-:W-:Y:S01]  /*7430*/  PRMT R25, R0, 0x7610, R25 ;  /* 0x0000761000197816 */ /* 0x000fe20000000019 */
[----:B------:R-:W-:Y:S06]  /*7440*/  BRA `(.L_x_1647) ;  /* 0x00000000006c7947 */ /* 0x000fec0003800000 */
.L_x_1646:
        /* <DEDUP_REMOVED lines=16> */
.L_x_1674:
[----:B------:R-:W-:Y:S01]  /*7550*/  PRMT R25, RZ, 0x7610, R25 ;  /* 0x00007610ff197816 */ /* 0x000fe20000000019 */
[----:B------:R-:W-:Y:S06]  /*7560*/  BRA `(.L_x_1647) ;  /* 0x0000000000247947 */ /* 0x000fec0003800000 */
.L_x_1671:
[----:B------:R-:W2:Y:S02]  /*7570*/  LDG.E.64 R4, desc[UR36][R4.64] ;  /* 0x0000002404047981 */ /* 0x000ea4000c1e1b00 */
[----:B--2---:R-:W0:Y:S02]  /*7580*/  I2F.U64 R0, R4 ;  /* 0x0000000400007312 */ /* 0x004e240000301000 */
[----:B0-----:R-:W-:-:S04]  /*7590*/  F2FP.F16.F32.PACK_AB R0, RZ, R0 ;  /* 0x00000000ff00723e */ /* 0x001fc800000000ff */
[----:B------:R-:W-:Y:S01]  /*75a0*/  PRMT R25, R0, 0x7610, R25 ;  /* 0x0000761000197816 */ /* 0x000fe20000000019 */
[----:B------:R-:W-:Y:S06]  /*75b0*/  BRA `(.L_x_1647) ;  /* 0x0000000000107947 */ /* 0x000fec0003800000 */
.L_x_1670:
[----:B------:R-:W2:Y:S02]  /*75c0*/  LDG.E R4, desc[UR36][R4.64] ;  /* 0x0000002404047981 */ /* 0x000ea4000c1e1900 */
[----:B--2---:R-:W-:-:S04]  /*75d0*/  I2FP.F32.U32 R0, R4 ;  /* 0x0000000400007245 */ /* 0x004fc80000201000 */
[----:B------:R-:W-:-:S04]  /*75e0*/  F2FP.F16.F32.PACK_AB R0, RZ, R0 ;  /* 0x00000000ff00723e */ /* 0x000fc800000000ff */
[----:B------:R-:W-:-:S07]  /*75f0*/  PRMT R25, R0, 0x7610, R25 ;  /* 0x0000761000197816 */ /* 0x000fce0000000019 */
.L_x_1647:
        /* <DEDUP_REMOVED lines=22> */
.L_x_1678:
[----:B------:R-:W2:Y:S02]  /*7760*/  LDG.E.U8 R4, desc[UR36][R4.64] ;  /* 0x0000002404047981 */ /* 0x000ea4000c1e1100 */
[----:B--2---:R-:W-:-:S04]  /*7770*/  I2FP.F32.U32 R0, R4 ;  /* 0x0000000400007245 */ /* 0x004fc80000201000 */
[----:B------:R-:W-:-:S04]  /*7780*/  F2FP.F16.F32.PACK_AB R0, RZ, R0 ;  /* 0x00000000ff00723e */ /* 0x000fc800000000ff */
[----:B------:R-:W-:Y:S01]  /*7790*/  PRMT R3, R0, 0x7610, R3 ;  /* 0x0000761000037816 */ /* 0x000fe20000000003 */
[----:B------:R-:W-:Y:S06]  /*77a0*/  BRA `(.L_x_1641) ;  /* 0x0000000c00b47947 */ /* 0x000fec0003800000 */
.L_x_1677:
        /* <DEDUP_REMOVED lines=11> */
.L_x_1681:
[----:B------:R-:W2:Y:S02]  /*7860*/  LDG.E R4, desc[UR36][R4.64] ;  /* 0x0000002404047981 */ /* 0x000ea4000c1e1900 */
[----:B--2---:R-:W-:-:S04]  /*7870*/  I2FP.F32.S32 R0, R4 ;  /* 0x0000000400007245 */ /* 0x004fc80000201400 */
[----:B------:R-:W-:-:S04]  /*7880*/  F2FP.F16.F32.PACK_AB R0, RZ, R0 ;  /* 0x00000000ff00723e */ /* 0x000fc800000000ff */
[----:B------:R-:W-:Y:S01]  /*7890*/  PRMT R3, R0, 0x7610, R3 ;  /* 0x0000761000037816 */ /* 0x000fe20000000003 */
[----:B------:R-:W-:Y:S06]  /*78a0*/  BRA `(.L_x_1641) ;  /* 0x0000000c00747947 */ /* 0x000fec0003800000 */
.L_x_1680:
[----:B------:R-:W2:Y:S02]  /*78b0*/  LDG.E.U16 R4, desc[UR36][R4.64] ;  /* 0x0000002404047981 */ /* 0x000ea4000c1e1500 */
[----:B--2---:R-:W0:Y:S02]  /*78c0*/  I2F.S16 R0, R4 ;  /* 0x0000000400007306 */ /* 0x004e240000101400 */
[----:B0-----:R-:W-:-:S04]  /*78d0*/  F2FP.F16.F32.PACK_AB R0, RZ, R0 ;  /* 0x00000000ff00723e */ /* 0x001fc800000000ff */
[----:B------:R-:W-:Y:S01]  /*78e0*/  PRMT R3, R0, 0x7610, R3 ;  /* 0x0000761000037816 */ /* 0x000fe20000000003 */
[----:B------:R-:W-:Y:S06]  /*78f0*/  BRA `(.L_x_1641) ;  /* 0x0000000c00607947 */ /* 0x000fec0003800000 */
.L_x_1676:
        /* <DEDUP_REMOVED lines=9> */
.L_x_1683:
[----:B------:R2:W5:Y:S01]  /*7990*/  LDG.E.U16 R3, desc[UR36][R4.64] ;  /* 0x0000002404037981 */ /* 0x000562000c1e1500 */
[----:B------:R-:W-:Y:S05]  /*79a0*/  BRA `(.L_x_1641) ;  /* 0x0000000c00347947 */ /* 0x000fea0003800000 */
.L_x_1682:
        /* <DEDUP_REMOVED lines=9> */
.L_x_1685:
[----:B------:R3:W5:Y:S01]  /*7a40*/  LDG.E.U16 R3, desc[UR36][R4.64] ;  /* 0x0000002404037981 */ /* 0x000762000c1e1500 */
[----:B------:R-:W-:Y:S05]  /*7a50*/  BRA `(.L_x_1641) ;  /* 0x0000000c00087947 */ /* 0x000fea0003800000 */
.L_x_1684:
        /* <DEDUP_REMOVED lines=9> */
.L_x_1675:
        /* <DEDUP_REMOVED lines=14> */
.L_x_1688:
        /* <DEDUP_REMOVED lines=9> */
.L_x_1687:
        /* <DEDUP_REMOVED lines=24> */
[----:B------:R-:W-:Y:S01]  /*7de0*/  F2FP.F16.F32.PACK_AB R3, RZ, R3 ;  /* 0x00000003ff03723e */ /* 0x000fe200000000ff */
[----:B------:R-:W-:Y:S06]  /*7df0*/  BRA `(.L_x_1641) ;  /* 0x0000000800207947 */ /* 0x000fec0003800000 */
.L_x_1690:
        /* <DEDUP_REMOVED lines=15> */
.L_x_1689:
[----:B------:R-:W2:Y:S02]  /*7ef0*/  LDG.E.U16 R0, desc[UR36][R4.64] ;  /* 0x0000002404007981 */ /* 0x000ea4000c1e1500 */
[----:B--2---:R-:W-:-:S05]  /*7f00*/  IMAD.U32 R0, R0, 0x10000, RZ ;  /* 0x0001000000007824 */ /* 0x004fca00078e00ff */
[----:B------:R-:W-:-:S04]  /*7f10*/  F2FP.F16.F32.PACK_AB R0, RZ, R0 ;  /* 0x00000000ff00723e */ /* 0x000fc800000000ff */
[----:B------:R-:W-:Y:S01]  /*7f20*/  PRMT R3, R0, 0x7610, R3 ;  /* 0x0000761000037816 */ /* 0x000fe20000000003 */
[----:B------:R-:W-:Y:S06]  /*7f30*/  BRA `(.L_x_1641) ;  /* 0x0000000400d07947 */ /* 0x000fec0003800000 */
.L_x_1686:
        /* <DEDUP_REMOVED lines=13> */
.L_x_1693:
        /* <DEDUP_REMOVED lines=21> */
.L_x_1697:
[----:B------:R-:W-:Y:S05]  /*8160*/  BSYNC.RECONVERGENT B1 ;  /* 0x0000000000017941 */ /* 0x000fea0003800200 */
.L_x_1696:
[----:B------:R-:W-:Y:S01]  /*8170*/  IMAD.SHL.U32 R0, R0, 0x100000, RZ ;  /* 0x0010000000007824 */ /* 0x000fe200078e00ff */
[----:B------:R-:W-:-:S04]  /*8180*/  LEA R3, R3, 0x3b800000, 0x17 ;  /* 0x3b80000003037811 */ /* 0x000fc800078eb8ff */
[----:B------:R-:W-:-:S07]  /*8190*/  LOP3.LUT R0, R3, R0, R7, 0xfe, !PT ;  /* 0x0000000003007212 */ /* 0x000fce00078efe07 */
.L_x_1695:
[----:B------:R-:W-:Y:S05]  /*81a0*/  BSYNC.RECONVERGENT B0 ;  /* 0x0000000000007941 */ /* 0x000fea0003800200 */
.L_x_1694:
[----:B------:R-:W-:-:S04]  /*81b0*/  F2FP.F16.F32.PACK_AB R0, RZ, R0 ;  /* 0x00000000ff00723e */ /* 0x000fc800000000ff */
[----:B------:R-:W-:Y:S01]  /*81c0*/  PRMT R3, R0, 0x7610, R3 ;  /* 0x0000761000037816 */ /* 0x000fe20000000003 */
[----:B------:R-:W-:Y:S06]  /*81d0*/  BRA `(.L_x_1641) ;  /* 0x0000000400287947 */ /* 0x000fec0003800000 */
.L_x_1692:
        /* <DEDUP_REMOVED lines=21> */
.L_x_1701:
[----:B------:R-:W-:Y:S05]  /*8330*/  BSYNC.RECONVERGENT B1 ;  /* 0x0000000000017941 */ /* 0x000fea0003800200 */
.L_x_1700:
[----:B------:R-:W-:Y:S01]  /*8340*/  IMAD.SHL.U32 R0, R0, 0x200000, RZ ;  /* 0x0020000000007824 */ /* 0x000fe200078e00ff */
[----:B------:R-:W-:-:S04]  /*8350*/  LEA R3, R3, 0x37800000, 0x17 ;  /* 0x3780000003037811 */ /* 0x000fc800078eb8ff */
[----:B------:R-:W-:-:S07]  /*8360*/  LOP3.LUT R0, R3, R0, R7, 0xfe, !PT ;  /* 0x0000000003007212 */ /* 0x000fce00078efe07 */
.L_x_1699:
[----:B------:R-:W-:Y:S05]  /*8370*/  BSYNC.RECONVERGENT B0 ;  /* 0x0000000000007941 */ /* 0x000fea0003800200 */
.L_x_1698:
[----:B------:R-:W-:-:S04]  /*8380*/  F2FP.F16.F32.PACK_AB R0, RZ, R0 ;  /* 0x00000000ff00723e */ /* 0x000fc800000000ff */
[----:B------:R-:W-:Y:S01]  /*8390*/  PRMT R3, R0, 0x7610, R3 ;  /* 0x0000761000037816 */ /* 0x000fe20000000003 */
[----:B------:R-:W-:Y:S06]  /*83a0*/  BRA `(.L_x_1641) ;  /* 0x0000000000b47947 */ /* 0x000fec0003800000 */
.L_x_1691:
        /* <DEDUP_REMOVED lines=14> */
.L_x_1705:
[----:B------:R-:W-:Y:S05]  /*8490*/  BSYNC.RECONVERGENT B0 ;  /* 0x0000000000007941 */ /* 0x000fea0003800200 */
.L_x_1704:
[----:B------:R-:W-:-:S04]  /*84a0*/  F2FP.F16.F32.PACK_AB R0, RZ, R0 ;  /* 0x00000000ff00723e */ /* 0x000fc800000000ff */
[----:B------:R-:W-:Y:S01]  /*84b0*/  PRMT R3, R0, 0x7610, R3 ;  /* 0x0000761000037816 */ /* 0x000fe20000000003 */
[----:B------:R-:W-:Y:S06]  /*84c0*/  BRA `(.L_x_1641) ;  /* 0x00000000006c7947 */ /* 0x000fec0003800000 */
.L_x_1679:
        /* <DEDUP_REMOVED lines=16> */
.L_x_1706:
[----:B------:R-:W-:Y:S01]  /*85d0*/  PRMT R3, RZ, 0x7610, R3 ;  /* 0x00007610ff037816 */ /* 0x000fe20000000003 */
[----:B------:R-:W-:Y:S06]  /*85e0*/  BRA `(.L_x_1641) ;  /* 0x0000000000247947 */ /* 0x000fec0003800000 */
.L_x_1703:
[----:B------:R-:W2:Y:S02]  /*85f0*/  LDG.E.64 R4, desc[UR36][R4.64] ;  /* 0x0000002404047981 */ /* 0x000ea4000c1e1b00 */
[----:B--2---:R-:W0:Y:S02]  /*8600*/  I2F.U64 R0, R4 ;  /* 0x0000000400007312 */ /* 0x004e240000301000 */
[----:B0-----:R-:W-:-:S04]  /*8610*/  F2FP.F16.F32.PACK_AB R0, RZ, R0 ;  /* 0x00000000ff00723e */ /* 0x001fc800000000ff */
[----:B------:R-:W-:Y:S01]  /*8620*/  PRMT R3, R0, 0x7610, R3 ;  /* 0x0000761000037816 */ /* 0x000fe20000000003 */
[----:B------:R-:W-:Y:S06]  /*8630*/  BRA `(.L_x_1641) ;  /* 0x0000000000107947 */ /* 0x000fec0003800000 */
.L_x_1702:
[----:B------:R-:W2:Y:S02]  /*8640*/  LDG.E R4, desc[UR36][R4.64] ;  /* 0x0000002404047981 */ /* 0x000ea4000c1e1900 */
[----:B--2---:R-:W-:-:S04]  /*8650*/  I2FP.F32.U32 R0, R4 ;  /* 0x0000000400007245 */ /* 0x004fc80000201000 */
[----:B------:R-:W-:-:S04]  /*8660*/  F2FP.F16.F32.PACK_AB R0, RZ, R0 ;  /* 0x00000000ff00723e */ /* 0x000fc800000000ff */
[----:B------:R-:W-:-:S07]  /*8670*/  PRMT R3, R0, 0x7610, R3 ;  /* 0x0000761000037816 */ /* 0x000fce0000000003 */
.L_x_1641:
[----:B------:R-:W-:Y:S05]  /*8680*/  BSYNC.RECONVERGENT B6 ;  /* 0x0000000000067941 */ /* 0x000fea0003800200 */
.L_x_1640:
[----:B------:R-:W4:Y:S01]  /*8690*/  LDC.U8 R26, c[0x0][0x3c8] ;  /* 0x0000f200ff1a7b82 */ /* 0x000f220000000000 */
[CC--:B------:R-:W-:Y:S01]  /*86a0*/  ISETP.GE.AND P2, PT, R19.reuse, R28.reuse, PT ;  /* 0x0000001c1300720c */ /* 0x0c0fe20003f46270 */
[C---:B0123--:R-:W-:Y:S01]  /*86b0*/  VIADD R5, R19.reuse, 0x100 ;  /* 0x0000010013057836 */ /* 0x04ffe20000000000 */
[----:B------:R-:W-:Y:S01]  /*86c0*/  BSSY.RECONVERGENT B0, `(.L_x_1707) ;  /* 0x0000012000007945 */ /* 0x000fe20003800200 */
[C---:B------:R-:W-:Y:S02]  /*86d0*/  VIADD R7, R19.reuse, 0x180 ;  /* 0x0000018013077836 */ /* 0x040fe40000000000 */
[----:B------:R-:W-:Y:S01]  /*86e0*/  VIADD R27, R19, 0x80 ;  /* 0x00000080131b7836 */ /* 0x000fe20000000000 */
[-C--:B------:R-:W-:Y:S02]  /*86f0*/  ISETP.GE.AND P0, PT, R5, R28.reuse, PT ;  /* 0x0000001c0500720c */ /* 0x080fe40003f06270 */
[-C--:B------:R-:W-:Y:S02]  /*8700*/  ISETP.GE.AND P1, PT, R7, R28.reuse, PT ;  /* 0x0000001c0700720c */ /* 0x080fe40003f26270 */
[----:B------:R-:W-:-:S03]  /*8710*/  ISETP.GE.AND P3, PT, R27, R28, PT ;  /* 0x0000001c1b00720c */ /* 0x000fc60003f66270 */
[----:B------:R-:W-:Y:S10]  /*8720*/  @P2 BRA `(.L_x_1708) ;  /* 0x00000000002c2947 */ /* 0x000ff40003800000 */
[----:B-----5:R-:W-:-:S05]  /*8730*/  HADD2.F32 R17, -RZ, R17.H0_H0 ;  /* 0x20000011ff117230 */ /* 0x020fca0000004100 */
[----:B------:R-:W-:-:S13]  /*8740*/  FSETP.GTU.FTZ.AND P4, PT, R17, -3, PT ;  /* 0xc04000001100780b */ /* 0x000fda0003f9c000 */
[----:B------:R-:W-:Y:S01]  /*8750*/  @!P4 PRMT R0, RZ, 0x7610, R0 ;  /* 0x00007610ff00c816 */ /* 0x000fe20000000000 */
[----:B------:R-:W-:Y:S06]  /*8760*/  @!P4 BRA `(.L_x_1708) ;  /* 0x00000000001cc947 */ /* 0x000fec0003800000 */
[----:B------:R-:W-:Y:S01]  /*8770*/  FSETP.GEU.FTZ.AND P4, PT, R17, 3, PT ;  /* 0x404000001100780b */ /* 0x000fe20003f9e000 */
[----:B------:R-:W-:-:S12]  /*8780*/  HADD2.F32 R5, -RZ, R16.H0_H0 ;  /* 0x20000010ff057230 */ /* 0x000fd80000004100 */
[----:B------:R-:W-:-:S04]  /*8790*/  @!P4 IMAD.MOV.U32 R0, RZ, RZ, 0x3eaaaaab ;  /* 0x3eaaaaabff00c424 */ /* 0x000fc800078e00ff */
[----:B------:R-:W-:-:S04]  /*87a0*/  @!P4 FFMA.FTZ R0, R17, R0, 0.5 ;  /* 0x3f0000001100c423 */ /* 0x000fc80000010000 */
[----:B------:R-:W-:-:S05]  /*87b0*/  @!P4 FMUL.FTZ R0, R5, R0 ;  /* 0x000000000500c220 */ /* 0x000fca0000410000 */
[----:B------:R-:W-:Y:S02]  /*87c0*/  @!P4 F2FP.F16.F32.PACK_AB R0, RZ, R0 ;  /* 0x00000000ff00c23e */ /* 0x000fe400000000ff */
[----:B------:R-:W-:-:S07]  /*87d0*/  @P4 F2FP.F16.F32.PACK_AB R0, RZ, R5 ;  /* 0x00000005ff00423e */ /* 0x000fce00000000ff */
.L_x_1708:
[----:B------:R-:W-:Y:S05]  /*87e0*/  BSYNC.RECONVERGENT B0 ;  /* 0x0000000000007941 */ /* 0x000fea0003800200 */
.L_x_1707:
[----:B------:R-:W-:Y:S04]  /*87f0*/  BSSY.RECONVERGENT B0, `(.L_x_1709) ;  /* 0x000000d000007945 */ /* 0x000fe80003800200 */
[----:B------:R-:W-:Y:S05]  /*8800*/  @P3 BRA `(.L_x_1710) ;  /* 0x00000000002c3947 */ /* 0x000fea0003800000 */
[----:B-----5:R-:W-:-:S05]  /*8810*/  HADD2.F32 R4, -RZ, R22.H0_H0 ;  /* 0x20000016ff047230 */ /* 0x020fca0000004100 */
[----:B------:R-:W-:-:S13]  /*8820*/  FSETP.GTU.FTZ.AND P3, PT, R4, -3, PT ;  /* 0xc04000000400780b */ /* 0x000fda0003f7c000 */
[----:B------:R-:W-:Y:S01]  /*8830*/  @!P3 PRMT R22, RZ, 0x7610, R22 ;  /* 0x00007610ff16b816 */ /* 0x000fe20000000016 */
[----:B------:R-:W-:Y:S06]  /*8840*/  @!P3 BRA `(.L_x_1710) ;  /* 0x00000000001cb947 */ /* 0x000fec0003800000 */
[----:B------:R-:W-:Y:S01]  /*8850*/  FSETP.GEU.FTZ.AND P3, PT, R4, 3, PT ;  /* 0x404000000400780b */ /* 0x000fe20003f7e000 */
[----:B------:R-:W-:-:S12]  /*8860*/  HADD2.F32 R5, -RZ, R18.H0_H0 ;  /* 0x20000012ff057230 */ /* 0x000fd80000004100 */
[----:B------:R-:W-:Y:S01]  /*8870*/  @!P3 IMAD.MOV.U32 R7, RZ, RZ, 0x3eaaaaab ;  /* 0x3eaaaaabff07b424 */ /* 0x000fe200078e00ff */
[----:B------:R-:W-:-:S03]  /*8880*/  @P3 F2FP.F16.F32.PACK_AB R22, RZ, R5 ;  /* 0x00000005ff16323e */ /* 0x000fc600000000ff */
[----:B------:R-:W-:-:S04]  /*8890*/  @!P3 FFMA.FTZ R4, R4, R7, 0.5 ;  /* 0x3f0000000404b423 */ /* 0x000fc80000010007 */
[----:B------:R-:W-:-:S05]  /*88a0*/  @!P3 FMUL.FTZ R4, R5, R4 ;  /* 0x000000040504b220 */ /* 0x000fca0000410000 */
[----:B------:R-:W-:-:S07]  /*88b0*/  @!P3 F2FP.F16.F32.PACK_AB R22, RZ, R4 ;  /* 0x00000004ff16b23e */ /* 0x000fce00000000ff */
.L_x_1710:
[----:B------:R-:W-:Y:S05]  /*88c0*/  BSYNC.RECONVERGENT B0 ;  /* 0x0000000000007941 */ /* 0x000fea0003800200 */
.L_x_1709:
        /* <DEDUP_REMOVED lines=13> */
.L_x_1712:
[----:B------:R-:W-:Y:S05]  /*89a0*/  BSYNC.RECONVERGENT B0 ;  /* 0x0000000000007941 */ /* 0x000fea0003800200 */
.L_x_1711:
        /* <DEDUP_REMOVED lines=13> */
.L_x_1714:
[----:B------:R-:W-:Y:S05]  /*8a80*/  BSYNC.RECONVERGENT B0 ;  /* 0x0000000000007941 */ /* 0x000fea0003800200 */
.L_x_1713:
[----:B------:R-:W-:Y:S04]  /*8a90*/  BSSY.RECONVERGENT B6, `(.L_x_1715) ;  /* 0x000010e000067945 */ /* 0x000fe80003800200 */
[----:B------:R-:W-:Y:S05]  /*8aa0*/  @P2 BRA `(.L_x_1716) ;  /* 0x0000001000302947 */ /* 0x000fea0003800000 */
[----:B------:R-:W0:Y:S01]  /*8ab0*/  LDCU UR4, c[0x0][0x3cc] ;  /* 0x00007980ff0477ac */ /* 0x000e220008000800 */
[----:B------:R-:W1:Y:S01]  /*8ac0*/  LDC.64 R8, c[0x0][0x3a0] ;  /* 0x0000e800ff087b82 */ /* 0x000e620000000a00 */
[----:B-----5:R-:W-:Y:S01]  /*8ad0*/  IMAD R3, R2, 0x200, R19 ;  /* 0x0000020002037824 */ /* 0x020fe200078e0213 */
[----:B----4-:R-:W-:-:S03]  /*8ae0*/  PRMT R4, R26, 0x9910, RZ ;  /* 0x000099101a047816 */ /* 0x010fc600000000ff */
        /* <DEDUP_REMOVED lines=14> */
[----:B------:R-:W-:Y:S02]  /*8bd0*/  HADD2.F32 R0, -RZ, R0.H0_H0 ;  /* 0x20000000ff007230 */ /* 0x000fe40000004100 */
[----:B------:R-:W-:Y:S02]  /*8be0*/  IMAD.MOV.U32 R19, RZ, RZ, R27 ;  /* 0x000000ffff137224 */ /* 0x000fe400078e001b */
[----:B------:R-:W0:Y:S02]  /*8bf0*/  F2I.FTZ.TRUNC.NTZ R3, R0 ;  /* 0x0000000000037305 */ /* 0x000e24000021f100 */
[----:B0-----:R0:W-:Y:S01]  /*8c00*/  STG.E.U8 desc[UR36][R8.64], R3 ;  /* 0x0000000308007986 */ /* 0x0011e2000c101124 */
[----:B------:R-:W-:Y:S05]  /*8c10*/  BRA `(.L_x_1716) ;  /* 0x0000000c00d47947 */ /* 0x000fea0003800000 */
.L_x_1720:
[----:B------:R-:W-:Y:S02]  /*8c20*/  HADD2.F32 R5, -RZ, R0.H0_H0 ;  /* 0x20000000ff057230 */ /* 0x000fe40000004100 */
[----:B------:R-:W-:-:S04]  /*8c30*/  IMAD.MOV.U32 R19, RZ, RZ, R27 ;  /* 0x000000ffff137224 */ /* 0x000fc800078e001b */
[----:B------:R-:W0:Y:S02]  /*8c40*/  F2I.S64.TRUNC R4, R5 ;  /* 0x0000000500047311 */ /* 0x000e24000020d900 */
[----:B0-----:R0:W-:Y:S01]  /*8c50*/  STG.E.U8 desc[UR36][R8.64], R4 ;  /* 0x0000000408007986 */ /* 0x0011e2000c101124 */
[----:B------:R-:W-:Y:S05]  /*8c60*/  BRA `(.L_x_1716) ;  /* 0x0000000c00c07947 */ /* 0x000fea0003800000 */
.L_x_1719:
[----:B------:R-:W-:-:S13]  /*8c70*/  ISETP.NE.AND P0, PT, R3, 0x2, PT ;  /* 0x000000020300780c */ /* 0x000fda0003f05270 */
[----:B------:R-:W-:Y:S05]  /*8c80*/  @!P0 BRA `(.L_x_1722) ;  /* 0x0000000000388947 */ /* 0x000fea0003800000 */
[----:B------:R-:W-:-:S13]  /*8c90*/  ISETP.NE.AND P0, PT, R3, 0x3, PT ;  /* 0x000000030300780c */ /* 0x000fda0003f05270 */
[----:B------:R-:W-:Y:S05]  /*8ca0*/  @!P0 BRA `(.L_x_1723) ;  /* 0x00000000001c8947 */ /* 0x000fea0003800000 */
[----:B------:R-:W-:-:S13]  /*8cb0*/  ISETP.NE.AND P0, PT, R3, 0x4, PT ;  /* 0x000000040300780c */ /* 0x000fda0003f05270 */
[----:B------:R-:W-:Y:S05]  /*8cc0*/  @P0 BRA `(.L_x_1721) ;  /* 0x0000000800f80947 */ /* 0x000fea0003800000 */
[----:B------:R-:W-:Y:S02]  /*8cd0*/  HADD2.F32 R4, -RZ, R0.H0_H0 ;  /* 0x20000000ff047230 */ /* 0x000fe40000004100 */
[----:B------:R-:W-:-:S04]  /*8ce0*/  IMAD.MOV.U32 R19, RZ, RZ, R27 ;  /* 0x000000ffff137224 */ /* 0x000fc800078e001b */
[----:B------:R-:W0:Y:S02]  /*8cf0*/  F2I.S64.TRUNC R4, R4 ;  /* 0x0000000400047311 */ /* 0x000e24000020d900 */
[----:B0-----:R0:W-:Y:S01]  /*8d00*/  STG.E.64 desc[UR36][R8.64], R4 ;  /* 0x0000000408007986 */ /* 0x0011e2000c101b24 */
[----:B------:R-:W-:Y:S05]  /*8d10*/  BRA `(.L_x_1716) ;  /* 0x0000000c00947947 */ /* 0x000fea0003800000 */
.L_x_1723:
[----:B------:R-:W-:Y:S02]  /*8d20*/  HADD2.F32 R0, -RZ, R0.H0_H0 ;  /* 0x20000000ff007230 */ /* 0x000fe40000004100 */
[----:B------:R-:W-:Y:S02]  /*8d30*/  IMAD.MOV.U32 R19, RZ, RZ, R27 ;  /* 0x000000ffff137224 */ /* 0x000fe400078e001b */
[----:B------:R-:W0:Y:S02]  /*8d40*/  F2I.FTZ.TRUNC.NTZ R3, R0 ;  /* 0x0000000000037305 */ /* 0x000e24000021f100 */
[----:B0-----:R0:W-:Y:S01]  /*8d50*/  STG.E desc[UR36][R8.64], R3 ;  /* 0x0000000308007986 */ /* 0x0011e2000c101924 */
[----:B------:R-:W-:Y:S05]  /*8d60*/  BRA `(.L_x_1716) ;  /* 0x0000000c00807947 */ /* 0x000fea0003800000 */
.L_x_1722:
[----:B------:R-:W-:Y:S02]  /*8d70*/  HADD2.F32 R0, -RZ, R0.H0_H0 ;  /* 0x20000000ff007230 */ /* 0x000fe40000004100 */
[----:B------:R-:W-:Y:S02]  /*8d80*/  IMAD.MOV.U32 R19, RZ, RZ, R27 ;  /* 0x000000ffff137224 */ /* 0x000fe400078e001b */
[----:B------:R-:W0:Y:S02]  /*8d90*/  F2I.FTZ.TRUNC.NTZ R3, R0 ;  /* 0x0000000000037305 */ /* 0x000e24000021f100 */
[----:B0-----:R0:W-:Y:S01]  /*8da0*/  STG.E.U16 desc[UR36][R8.64], R3 ;  /* 0x0000000308007986 */ /* 0x0011e2000c101524 */
[----:B------:R-:W-:Y:S05]  /*8db0*/  BRA `(.L_x_1716) ;  /* 0x0000000c006c7947 */ /* 0x000fea0003800000 */
.L_x_1718:
[----:B------:R-:W-:-:S13]  /*8dc0*/  ISETP.GT.AND P0, PT, R3, 0x6, PT ;  /* 0x000000060300780c */ /* 0x000fda0003f04270 */
[----:B------:R-:W-:Y:S05]  /*8dd0*/  @P0 BRA `(.L_x_1724) ;  /* 0x00000000002c0947 */ /* 0x000fea0003800000 */
[----:B------:R-:W-:-:S13]  /*8de0*/  ISETP.NE.AND P0, PT, R3, 0x5, PT ;  /* 0x000000050300780c */ /* 0x000fda0003f05270 */
[----:B------:R-:W-:Y:S05]  /*8df0*/  @!P0 BRA `(.L_x_1725) ;  /* 0x0000000000188947 */ /* 0x000fea0003800000 */
[----:B------:R-:W-:-:S13]  /*8e00*/  ISETP.NE.AND P0, PT, R3, 0x6, PT ;  /* 0x000000060300780c */ /* 0x000fda0003f05270 */
[----:B------:R-:W-:Y:S05]  /*8e10*/  @P0 BRA `(.L_x_1721) ;  /* 0x0000000800a40947 */ /* 0x000fea0003800000 */
[----:B------:R-:W-:Y:S02]  /*8e20*/  HADD2.F32 R3, -RZ, R0.H0_H0 ;  /* 0x20000000ff037230 */ /* 0x000fe40000004100 */
[----:B------:R-:W-:-:S03]  /*8e30*/  IMAD.MOV.U32 R19, RZ, RZ, R27 ;  /* 0x000000ffff137224 */ /* 0x000fc600078e001b */
[----:B------:R1:W-:Y:S01]  /*8e40*/  STG.E desc[UR36][R8.64], R3 ;  /* 0x0000000308007986 */ /* 0x0003e2000c101924 */
[----:B------:R-:W-:Y:S05]  /*8e50*/  BRA `(.L_x_1716) ;  /* 0x0000000c00447947 */ /* 0x000fea0003800000 */
.L_x_1725:
[----:B------:R0:W-:Y:S01]  /*8e60*/  STG.E.U16 desc[UR36][R8.64], R0 ;  /* 0x0000000008007986 */ /* 0x0001e2000c101524 */
[----:B------:R-:W-:Y:S01]  /*8e70*/  IMAD.MOV.U32 R19, RZ, RZ, R27 ;  /* 0x000000ffff137224 */ /* 0x000fe200078e001b */
[----:B------:R-:W-:Y:S06]  /*8e80*/  BRA `(.L_x_1716) ;  /* 0x0000000c00387947 */ /* 0x000fec0003800000 */
.L_x_1724:
[----:B------:R-:W-:-:S13]  /*8e90*/  ISETP.NE.AND P0, PT, R3, 0x7, PT ;  /* 0x000000070300780c */ /* 0x000fda0003f05270 */
[----:B------:R-:W-:Y:S05]  /*8ea0*/  @!P0 BRA `(.L_x_1726) ;  /* 0x00000000003c8947 */ /* 0x000fea0003800000 */
[----:B------:R-:W-:-:S13]  /*8eb0*/  ISETP.NE.AND P0, PT, R3, 0x8, PT ;  /* 0x000000080300780c */ /* 0x000fda0003f05270 */
[----:B------:R-:W-:Y:S05]  /*8ec0*/  @!P0 BRA `(.L_x_1727) ;  /* 0x00000000001c8947 */ /* 0x000fea0003800000 */
[----:B------:R-:W-:-:S13]  /*8ed0*/  ISETP.NE.AND P0, PT, R3, 0x9, PT ;  /* 0x000000090300780c */ /* 0x000fda0003f05270 */
[----:B------:R-:W-:Y:S05]  /*8ee0*/  @P0 BRA `(.L_x_1721) ;  /* 0x0000000800700947 */ /* 0x000fea0003800000 */
[----:B------:R-:W-:Y:S02]  /*8ef0*/  HADD2.F32 R4, -RZ, R0.H0_H0 ;  /* 0x20000000ff047230 */ /* 0x000fe40000004100 */
[----:B------:R-:W-:Y:S02]  /*8f00*/  IMAD.MOV.U32 R5, RZ, RZ, RZ ;  /* 0x000000ffff057224 */ /* 0x000fe400078e00ff */
[----:B------:R-:W-:-:S03]  /*8f10*/  IMAD.MOV.U32 R19, RZ, RZ, R27 ;  /* 0x000000ffff137224 */ /* 0x000fc600078e001b */
[----:B------:R2:W-:Y:S01]  /*8f20*/  STG.E.64 desc[UR36][R8.64], R4 ;  /* 0x0000000408007986 */ /* 0x0005e2000c101b24 */
[----:B------:R-:W-:Y:S05]  /*8f30*/  BRA `(.L_x_1716) ;  /* 0x0000000c000c7947 */ /* 0x000fea0003800000 */
.L_x_1727:
[----:B------:R-:W-:Y:S02]  /*8f40*/  HADD2.F32 R0, -RZ, R0.H0_H0 ;  /* 0x20000000ff007230 */ /* 0x000fe40000004100 */
[----:B------:R-:W-:-:S03]  /*8f50*/  IMAD.MOV.U32 R19, RZ, RZ, R27 ;  /* 0x000000ffff137224 */ /* 0x000fc600078e001b */
[----:B------:R-:W-:-:S04]  /*8f60*/  F2FP.F16.F32.PACK_AB R0, RZ, R0 ;  /* 0x00000000ff00723e */ /* 0x000fc800000000ff */
[----:B------:R-:W-:-:S05]  /*8f70*/  PRMT R0, R0, 0x5410, RZ ;  /* 0x0000541000007816 */ /* 0x000fca00000000ff */
[----:B------:R3:W-:Y:S01]  /*8f80*/  STG.E desc[UR36][R8.64], R0 ;  /* 0x0000000008007986 */ /* 0x0007e2000c101924 */
[----:B------:R-:W-:Y:S05]  /*8f90*/  BRA `(.L_x_1716) ;  /* 0x0000000800f47947 */ /* 0x000fea0003800000 */
.L_x_1726:
[----:B------:R-:W-:Y:S02]  /*8fa0*/  HADD2.F32 R4, -RZ, R0.H0_H0 ;  /* 0x20000000ff047230 */ /* 0x000fe40000004100 */
[----:B------:R-:W-:-:S03]  /*8fb0*/  IMAD.MOV.U32 R19, RZ, RZ, R27 ;  /* 0x000000ffff137224 */ /* 0x000fc600078e001b */
[----:B------:R-:W-:-:S06]  /*8fc0*/  FMUL.FTZ R4, R4, 1 ;  /* 0x3f80000004047820 */ /* 0x000fcc0000410000 */
[----:B------:R-:W0:Y:S02]  /*8fd0*/  F2F.F64.F32 R4, R4 ;  /* 0x0000000400047310 */ /* 0x000e240000201800 */
[----:B0-----:R0:W-:Y:S01]  /*8fe0*/  STG.E.64 desc[UR36][R8.64], R4 ;  /* 0x0000000408007986 */ /* 0x0011e2000c101b24 */
[----:B------:R-:W-:Y:S05]  /*8ff0*/  BRA `(.L_x_1716) ;  /* 0x0000000800dc7947 */ /* 0x000fea0003800000 */
.L_x_1717:
        /* <DEDUP_REMOVED lines=10> */
[----:B------:R-:W-:-:S04]  /*90a0*/  FSETP.NEU.FTZ.AND P0, PT, R0, RZ, PT ;  /* 0x000000ff0000720b */ /* 0x000fc80003f1d000 */
[----:B------:R-:W-:-:S05]  /*90b0*/  SEL R3, RZ, 0x1, !P0 ;  /* 0x00000001ff037807 */ /* 0x000fca0004000000 */
[----:B------:R0:W-:Y:S01]  /*90c0*/  STG.E.U8 desc[UR36][R8.64], R3 ;  /* 0x0000000308007986 */ /* 0x0001e2000c101124 */
[----:B------:R-:W-:Y:S05]  /*90d0*/  BRA `(.L_x_1716) ;  /* 0x0000000800a47947 */ /* 0x000fea0003800000 */
.L_x_1730:
[----:B------:R-:W-:Y:S01]  /*90e0*/  HADD2.F32 R0, -RZ, R0.H0_H0 ;  /* 0x20000000ff007230 */ /* 0x000fe20000004100 */
[----:B------:R-:W-:Y:S01]  /*90f0*/  CS2R R6, SRZ ;  /* 0x0000000000067805 */ /* 0x000fe2000001ff00 */
[----:B------:R-:W-:-:S03]  /*9100*/  IMAD.MOV.U32 R19, RZ, RZ, R27 ;  /* 0x000000ffff137224 */ /* 0x000fc600078e001b */
[----:B------:R-:W-:-:S04]  /*9110*/  FMUL.FTZ R0, R0, 1 ;  /* 0x3f80000000007820 */ /* 0x000fc80000410000 */
[----:B------:R-:W0:Y:S02]  /*9120*/  F2F.F64.F32 R4, R0 ;  /* 0x0000000000047310 */ /* 0x000e240000201800 */
[----:B0-----:R0:W-:Y:S01]  /*9130*/  STG.E.128 desc[UR36][R8.64], R4 ;  /* 0x0000000408007986 */ /* 0x0011e2000c101d24 */
[----:B------:R-:W-:Y:S05]  /*9140*/  BRA `(.L_x_1716) ;  /* 0x0000000800887947 */ /* 0x000fea0003800000 */
.L_x_1729:
[----:B------:R-:W-:-:S13]  /*9150*/  ISETP.NE.AND P0, PT, R3, 0xf, PT ;  /* 0x0000000f0300780c */ /* 0x000fda0003f05270 */
[----:B------:R-:W-:Y:S05]  /*9160*/  @!P0 BRA `(.L_x_1731) ;  /* 0x0000000000a88947 */ /* 0x000fea0003800000 */
[----:B------:R-:W-:-:S13]  /*9170*/  ISETP.NE.AND P0, PT, R3, 0x17, PT ;  /* 0x000000170300780c */ /* 0x000fda0003f05270 */
[----:B------:R-:W-:Y:S05]  /*9180*/  @!P0 BRA `(.L_x_1732) ;  /* 0x0000000000508947 */ /* 0x000fea0003800000 */
[----:B------:R-:W-:-:S13]  /*9190*/  ISETP.NE.AND P0, PT, R3, 0x18, PT ;  /* 0x000000180300780c */ /* 0x000fda0003f05270 */
[----:B------:R-:W-:Y:S05]  /*91a0*/  @P0 BRA `(.L_x_1721) ;  /* 0x0000000400c00947 */ /* 0x000fea0003800000 */
        /* <DEDUP_REMOVED lines=13> */
.L_x_1734:
[----:B------:R-:W-:Y:S05]  /*9280*/  BSYNC.RECONVERGENT B0 ;  /* 0x0000000000007941 */ /* 0x000fea0003800200 */
.L_x_1733:
[----:B------:R-:W-:Y:S01]  /*9290*/  LOP3.LUT R5, R0, 0x80, R5, 0xf8, !PT ;  /* 0x0000008000057812 */ /* 0x000fe200078ef805 */
[----:B------:R-:W-:-:S04]  /*92a0*/  IMAD.MOV.U32 R19, RZ, RZ, R27 ;  /* 0x000000ffff137224 */ /* 0x000fc800078e001b */
[----:B------:R0:W-:Y:S01]  /*92b0*/  STG.E.U8 desc[UR36][R8.64], R5 ;  /* 0x0000000508007986 */ /* 0x0001e2000c101124 */
[----:B------:R-:W-:Y:S05]  /*92c0*/  BRA `(.L_x_1716) ;  /* 0x0000000800287947 */ /* 0x000fea0003800000 */
.L_x_1732:
        /* <DEDUP_REMOVED lines=15> */
.L_x_1736:
[----:B------:R-:W-:Y:S05]  /*93c0*/  BSYNC.RECONVERGENT B0 ;  /* 0x0000000000007941 */ /* 0x000fea0003800200 */
.L_x_1735:
[----:B------:R-:W-:Y:S01]  /*93d0*/  LOP3.LUT R5, R0, 0x80, R5, 0xf8, !PT ;  /* 0x0000008000057812 */ /* 0x000fe200078ef805 */
[----:B------:R-:W-:-:S04]  /*93e0*/  IMAD.MOV.U32 R19, RZ, RZ, R27 ;  /* 0x000000ffff137224 */ /* 0x000fc800078e001b */
[----:B------:R0:W-:Y:S01]  /*93f0*/  STG.E.U8 desc[UR36][R8.64], R5 ;  /* 0x0000000508007986 */ /* 0x0001e2000c101124 */
[----:B------:R-:W-:Y:S05]  /*9400*/  BRA `(.L_x_1716) ;  /* 0x0000000400d87947 */ /* 0x000fea0003800000 */
.L_x_1731:
[----:B------:R-:W-:Y:S02]  /*9410*/  HADD2.F32 R0, -RZ, R0.H0_H0 ;  /* 0x20000000ff007230 */ /* 0x000fe40000004100 */
[----:B------:R-:W-:-:S03]  /*9420*/  IMAD.MOV.U32 R19, RZ, RZ, R27 ;  /* 0x000000ffff137224 */ /* 0x000fc600078e001b */
[----:B------:R-:W-:-:S05]  /*9430*/  F2FP.BF16.F32.PACK_AB R0, RZ, R0 ;  /* 0x00000000ff00723e */ /* 0x000fca00000010ff */
[----:B------:R0:W-:Y:S01]  /*9440*/  STG.E.U16 desc[UR36][R8.64], R0 ;  /* 0x0000000008007986 */ /* 0x0001e2000c101524 */
[----:B------:R-:W-:Y:S05]  /*9450*/  BRA `(.L_x_1716) ;  /* 0x0000000400c47947 */ /* 0x000fea0003800000 */
.L_x_1728:
        /* <DEDUP_REMOVED lines=10> */
[----:B------:R-:W0:Y:S02]  /*9500*/  F2I.FTZ.U32.TRUNC.NTZ R3, R3 ;  /* 0x0000000300037305 */ /* 0x000e24000021f000 */
[----:B0-----:R0:W-:Y:S01]  /*9510*/  STG.E.U16 desc[UR36][R8.64], R3 ;  /* 0x0000000308007986 */ /* 0x0011e2000c101524 */
[----:B------:R-:W-:Y:S05]  /*9520*/  BRA `(.L_x_1716) ;  /* 0x0000000400907947 */ /* 0x000fea0003800000 */
.L_x_1739:
        /* <DEDUP_REMOVED lines=13> */
.L_x_1742:
[----:B------:R-:W-:-:S04]  /*9600*/  SHF.R.U32.HI R0, RZ, 0x14, R3 ;  /* 0x00000014ff007819 */ /* 0x000fc80000011603 */
[----:B------:R-:W-:-:S04]  /*9610*/  LOP3.LUT R0, R0, 0x1, RZ, 0xc0, !PT ;  /* 0x0000000100007812 */ /* 0x000fc800078ec0ff */
[----:B------:R-:W-:-:S04]  /*9620*/  IADD3 R0, PT, PT, R3, 0x487ffff, R0 ;  /* 0x0487ffff03007810 */ /* 0x000fc80007ffe000 */
[----:B------:R-:W-:-:S04]  /*9630*/  SHF.R.U32.HI R0, RZ, 0x14, R0 ;  /* 0x00000014ff007819 */ /* 0x000fc80000011600 */
[----:B------:R-:W-:-:S07]  /*9640*/  LOP3.LUT R0, R0, 0xff, RZ, 0xc0, !PT ;  /* 0x000000ff00007812 */ /* 0x000fce00078ec0ff */
.L_x_1743:
[----:B------:R-:W-:-:S04]  /*9650*/  SHF.R.U32.HI R3, RZ, 0x18, R3 ;  /* 0x00000018ff037819 */ /* 0x000fc80000011603 */
[----:B------:R-:W-:-:S04]  /*9660*/  LOP3.LUT R0, R0, 0x80, R3, 0xf8, !PT ;  /* 0x0000008000007812 */ /* 0x000fc800078ef803 */
[----:B------:R-:W-:-:S07]  /*9670*/  PRMT R4, R0, 0x7610, R4 ;  /* 0x0000761000047816 */ /* 0x000fce0000000004 */
.L_x_1741:
[----:B------:R-:W-:Y:S05]  /*9680*/  BSYNC.RECONVERGENT B0 ;  /* 0x0000000000007941 */ /* 0x000fea0003800200 */
.L_x_1740:
[----:B------:R0:W-:Y:S01]  /*9690*/  STG.E.U8 desc[UR36][R8.64], R4 ;  /* 0x0000000408007986 */ /* 0x0001e2000c101124 */
[----:B------:R-:W-:Y:S01]  /*96a0*/  IMAD.MOV.U32 R19, RZ, RZ, R27 ;  /* 0x000000ffff137224 */ /* 0x000fe200078e001b */
[----:B------:R-:W-:Y:S06]  /*96b0*/  BRA `(.L_x_1716) ;  /* 0x00000004002c7947 */ /* 0x000fec0003800000 */
.L_x_1738:
        /* <DEDUP_REMOVED lines=13> */
.L_x_1746:
[----:B------:R-:W-:-:S04]  /*9790*/  SHF.R.U32.HI R0, RZ, 0x15, R3 ;  /* 0x00000015ff007819 */ /* 0x000fc80000011603 */
[----:B------:R-:W-:-:S04]  /*97a0*/  LOP3.LUT R0, R0, 0x1, RZ, 0xc0, !PT ;  /* 0x0000000100007812 */ /* 0x000fc800078ec0ff */
[----:B------:R-:W-:-:S04]  /*97b0*/  IADD3 R0, PT, PT, R3, 0x88fffff, R0 ;  /* 0x088fffff03007810 */ /* 0x000fc80007ffe000 */
[----:B------:R-:W-:-:S04]  /*97c0*/  SHF.R.U32.HI R0, RZ, 0x15, R0 ;  /* 0x00000015ff007819 */ /* 0x000fc80000011600 */
[----:B------:R-:W-:-:S07]  /*97d0*/  LOP3.LUT R0, R0, 0xff, RZ, 0xc0, !PT ;  /* 0x000000ff00007812 */ /* 0x000fce00078ec0ff */
.L_x_1747:
[----:B------:R-:W-:-:S04]  /*97e0*/  SHF.R.U32.HI R3, RZ, 0x18, R3 ;  /* 0x00000018ff037819 */ /* 0x000fc80000011603 */
[----:B------:R-:W-:-:S04]  /*97f0*/  LOP3.LUT R0, R0, 0x80, R3, 0xf8, !PT ;  /* 0x0000008000007812 */ /* 0x000fc800078ef803 */
[----:B------:R-:W-:-:S07]  /*9800*/  PRMT R4, R0, 0x7610, R4 ;  /* 0x0000761000047816 */ /* 0x000fce0000000004 */
.L_x_1745:
[----:B------:R-:W-:Y:S05]  /*9810*/  BSYNC.RECONVERGENT B0 ;  /* 0x0000000000007941 */ /* 0x000fea0003800200 */
.L_x_1744:
[----:B------:R0:W-:Y:S01]  /*9820*/  STG.E.U8 desc[UR36][R8.64], R4 ;  /* 0x0000000408007986 */ /* 0x0001e2000c101124 */
[----:B------:R-:W-:Y:S01]  /*9830*/  IMAD.MOV.U32 R19, RZ, RZ, R27 ;  /* 0x000000ffff137224 */ /* 0x000fe200078e001b */
[----:B------:R-:W-:Y:S06]  /*9840*/  BRA `(.L_x_1716) ;  /* 0x0000000000c87947 */ /* 0x000fec0003800000 */
.L_x_1737:
[----:B------:R-:W-:-:S13]  /*9850*/  ISETP.NE.AND P0, PT, R3, 0x1c, PT ;  /* 0x0000001c0300780c */ /* 0x000fda0003f05270 */
[----:B------:R-:W-:Y:S05]  /*9860*/  @!P0 BRA `(.L_x_1748) ;  /* 0x0000000000b08947 */ /* 0x000fea0003800000 */
[----:B------:R-:W-:-:S13]  /*9870*/  ISETP.NE.AND P0, PT, R3, 0x1d, PT ;  /* 0x0000001d0300780c */ /* 0x000fda0003f05270 */
[----:B------:R-:W-:Y:S05]  /*9880*/  @!P0 BRA `(.L_x_1749) ;  /* 0x0000000000948947 */ /* 0x000fea0003800000 */
[----:B------:R-:W-:-:S13]  /*9890*/  ISETP.NE.AND P0, PT, R3, 0x2c, PT ;  /* 0x0000002c0300780c */ /* 0x000fda0003f05270 */
[----:B------:R-:W-:Y:S05]  /*98a0*/  @!P0 BRA `(.L_x_1750) ;  /* 0x0000000000488947 */ /* 0x000fea0003800000 */
.L_x_1721:
        /* <DEDUP_REMOVED lines=16> */
.L_x_1751:
[----:B------:R-:W-:Y:S01]  /*99b0*/  IMAD.MOV.U32 R19, RZ, RZ, R27 ;  /* 0x000000ffff137224 */ /* 0x000fe200078e001b */
[----:B------:R-:W-:Y:S06]  /*99c0*/  BRA `(.L_x_1716) ;  /* 0x0000000000687947 */ /* 0x000fec0003800000 */
.L_x_1750:
[----:B------:R-:W-:Y:S02]  /*99d0*/  HADD2.F32 R4, -RZ, R0.H0_H0 ;  /* 0x20000000ff047230 */ /* 0x000fe40000004100 */
        /* <DEDUP_REMOVED lines=16> */
.L_x_1749:
[----:B------:R-:W-:Y:S02]  /*9ae0*/  HADD2.F32 R4, -RZ, R0.H0_H0 ;  /* 0x20000000ff047230 */ /* 0x000fe40000004100 */
[----:B------:R-:W-:-:S04]  /*9af0*/  IMAD.MOV.U32 R19, RZ, RZ, R27 ;  /* 0x000000ffff137224 */ /* 0x000fc800078e001b */
[----:B------:R-:W0:Y:S02]  /*9b00*/  F2I.U64.TRUNC R4, R4 ;  /* 0x0000000400047311 */ /* 0x000e24000020d800 */
[----:B0-----:R0:W-:Y:S01]  /*9b10*/  STG.E.64 desc[UR36][R8.64], R4 ;  /* 0x0000000408007986 */ /* 0x0011e2000c101b24 */
[----:B------:R-:W-:Y:S05]  /*9b20*/  BRA `(.L_x_1716) ;  /* 0x0000000000107947 */ /* 0x000fea0003800000 */
.L_x_1748:
[----:B------:R-:W-:Y:S02]  /*9b30*/  HADD2.F32 R0, -RZ, R0.H0_H0 ;  /* 0x20000000ff007230 */ /* 0x000fe40000004100 */
[----:B------:R-:W-:Y:S02]  /*9b40*/  IMAD.MOV.U32 R19, RZ, RZ, R27 ;  /* 0x000000ffff137224 */ /* 0x000fe400078e001b */
[----:B------:R-:W0:Y:S02]  /*9b50*/  F2I.FTZ.U32.TRUNC.NTZ R3, R0 ;  /* 0x0000000000037305 */ /* 0x000e24000021f000 */
[----:B0-----:R0:W-:Y:S03]  /*9b60*/  STG.E desc[UR36][R8.64], R3 ;  /* 0x0000000308007986 */ /* 0x0011e6000c101924 */
.L_x_1716:
[----:B------:R-:W-:Y:S05]  /*9b70*/  BSYNC.RECONVERGENT B6 ;  /* 0x0000000000067941 */ /* 0x000fea0003800200 */
.L_x_1715:
[----:B------:R-:W-:Y:S01]  /*9b80*/  ISETP.GE.AND P0, PT, R19, R28, PT ;  /* 0x0000001c1300720c */ /* 0x000fe20003f06270 */
[----:B------:R-:W-:-:S12]  /*9b90*/  BSSY.RECONVERGENT B6, `(.L_x_1752) ;  /* 0x00001f0000067945 */ /* 0x000fd80003800200 */
[----:B------:R-:W-:Y:S05]  /*9ba0*/  @P0 BRA `(.L_x_1753) ;  /* 0x0000001c00b80947 */ /* 0x000fea0003800000 */
[----:B------:R-:W4:Y:S01]  /*9bb0*/  LDCU UR4, c[0x0][0x3cc] ;  /* 0x00007980ff0477ac */ /* 0x000f220008000800 */
[----:B0123--:R-:W0:Y:S01]  /*9bc0*/  LDC.64 R8, c[0x0][0x3a0] ;  /* 0x0000e800ff087b82 */ /* 0x00fe220000000a00 */
[----:B------:R-:W-:Y:S01]  /*9bd0*/  IMAD R0, R2, 0x200, R19 ;  /* 0x0000020002007824 */ /* 0x000fe200078e0213 */
[----:B----4-:R-:W-:-:S03]  /*9be0*/  PRMT R4, R26, 0x9910, RZ ;  /* 0x000099101a047816 */ /* 0x010fc600000000ff */
        /* <DEDUP_REMOVED lines=14> */
[----:B------:R-:W-:-:S04]  /*9cd0*/  HADD2.F32 R22, -RZ, R22.H0_H0 ;  /* 0x20000016ff167230 */ /* 0x000fc80000004100 */
[----:B------:R-:W0:Y:S02]  /*9ce0*/  F2I.FTZ.TRUNC.NTZ R3, R22 ;  /* 0x0000001600037305 */ /* 0x000e24000021f100 */
[----:B0-----:R0:W-:Y:S01]  /*9cf0*/  STG.E.U8 desc[UR36][R8.64], R3 ;  /* 0x0000000308007986 */ /* 0x0011e2000c101124 */
[----:B------:R-:W-:Y:S05]  /*9d00*/  BRA `(.L_x_1759) ;  /* 0x0000000c007c7947 */ /* 0x000fea0003800000 */
.L_x_1757:
[----:B------:R-:W-:-:S06]  /*9d10*/  HADD2.F32 R5, -RZ, R22.H0_H0 ;  /* 0x20000016ff057230 */ /* 0x000fcc0000004100 */
[----:B------:R-:W0:Y:S02]  /*9d20*/  F2I.S64.TRUNC R4, R5 ;  /* 0x0000000500047311 */ /* 0x000e24000020d900 */
[----:B0-----:R0:W-:Y:S01]  /*9d30*/  STG.E.U8 desc[UR36][R8.64], R4 ;  /* 0x0000000408007986 */ /* 0x0011e2000c101124 */
[----:B------:R-:W-:Y:S05]  /*9d40*/  BRA `(.L_x_1759) ;  /* 0x0000000c006c7947 */ /* 0x000fea0003800000 */
.L_x_1756:
[----:B------:R-:W-:-:S13]  /*9d50*/  ISETP.NE.AND P0, PT, R0, 0x2, PT ;  /* 0x000000020000780c */ /* 0x000fda0003f05270 */
[----:B------:R-:W-:Y:S05]  /*9d60*/  @!P0 BRA `(.L_x_1760) ;  /* 0x0000000000308947 */ /* 0x000fea0003800000 */
[----:B------:R-:W-:-:S13]  /*9d70*/  ISETP.NE.AND P0, PT, R0, 0x3, PT ;  /* 0x000000030000780c */ /* 0x000fda0003f05270 */
[----:B------:R-:W-:Y:S05]  /*9d80*/  @!P0 BRA `(.L_x_1761) ;  /* 0x0000000000188947 */ /* 0x000fea0003800000 */
[----:B------:R-:W-:-:S13]  /*9d90*/  ISETP.NE.AND P0, PT, R0, 0x4, PT ;  /* 0x000000040000780c */ /* 0x000fda0003f05270 */
[----:B------:R-:W-:Y:S05]  /*9da0*/  @P0 BRA `(.L_x_1758) ;  /* 0x0000000800700947 */ /* 0x000fea0003800000 */
[----:B------:R-:W-:-:S06]  /*9db0*/  HADD2.F32 R4, -RZ, R22.H0_H0 ;  /* 0x20000016ff047230 */ /* 0x000fcc0000004100 */
[----:B------:R-:W0:Y:S02]  /*9dc0*/  F2I.S64.TRUNC R4, R4 ;  /* 0x0000000400047311 */ /* 0x000e24000020d900 */
[----:B0-----:R0:W-:Y:S01]  /*9dd0*/  STG.E.64 desc[UR36][R8.64], R4 ;  /* 0x0000000408007986 */ /* 0x0011e2000c101b24 */
[----:B------:R-:W-:Y:S05]  /*9de0*/  BRA `(.L_x_1759) ;  /* 0x0000000c00447947 */ /* 0x000fea0003800000 */
.L_x_1761:
[----:B------:R-:W-:-:S04]  /*9df0*/  HADD2.F32 R22, -RZ, R22.H0_H0 ;  /* 0x20000016ff167230 */ /* 0x000fc80000004100 */
[----:B------:R-:W0:Y:S02]  /*9e00*/  F2I.FTZ.TRUNC.NTZ R3, R22 ;  /* 0x0000001600037305 */ /* 0x000e24000021f100 */
[----:B0-----:R0:W-:Y:S01]  /*9e10*/  STG.E desc[UR36][R8.64], R3 ;  /* 0x0000000308007986 */ /* 0x0011e2000c101924 */
[----:B------:R-:W-:Y:S05]  /*9e20*/  BRA `(.L_x_1759) ;  /* 0x0000000c00347947 */ /* 0x000fea0003800000 */
.L_x_1760:
[----:B------:R-:W-:-:S04]  /*9e30*/  HADD2.F32 R22, -RZ, R22.H0_H0 ;  /* 0x20000016ff167230 */ /* 0x000fc80000004100 */
[----:B------:R-:W0:Y:S02]  /*9e40*/  F2I.FTZ.TRUNC.NTZ R3, R22 ;  /* 0x0000001600037305 */ /* 0x000e24000021f100 */
[----:B0-----:R0:W-:Y:S01]  /*9e50*/  STG.E.U16 desc[UR36][R8.64], R3 ;  /* 0x0000000308007986 */ /* 0x0011e2000c101524 */
[----:B------:R-:W-:Y:S05]  /*9e60*/  BRA `(.L_x_1759) ;  /* 0x0000000c00247947 */ /* 0x000fea0003800000 */
.L_x_1755:
[----:B------:R-:W-:-:S13]  /*9e70*/  ISETP.GT.AND P0, PT, R0, 0x6, PT ;  /* 0x000000060000780c */ /* 0x000fda0003f04270 */
[----:B------:R-:W-:Y:S05]  /*9e80*/  @P0 BRA `(.L_x_1762) ;  /* 0x0000000000240947 */ /* 0x000fea0003800000 */
[----:B------:R-:W-:-:S13]  /*9e90*/  ISETP.NE.AND P0, PT, R0, 0x5, PT ;  /* 0x000000050000780c */ /* 0x000fda0003f05270 */
[----:B------:R-:W-:Y:S05]  /*9ea0*/  @!P0 BRA `(.L_x_1763) ;  /* 0x0000000000148947 */ /* 0x000fea0003800000 */
[----:B------:R-:W-:-:S13]  /*9eb0*/  ISETP.NE.AND P0, PT, R0, 0x6, PT ;  /* 0x000000060000780c */ /* 0x000fda0003f05270 */
[----:B------:R-:W-:Y:S05]  /*9ec0*/  @P0 BRA `(.L_x_1758) ;  /* 0x0000000800280947 */ /* 0x000fea0003800000 */
[----:B------:R-:W-:-:S05]  /*9ed0*/  HADD2.F32 R3, -RZ, R22.H0_H0 ;  /* 0x20000016ff037230 */ /* 0x000fca0000004100 */
[----:B------:R1:W-:Y:S01]  /*9ee0*/  STG.E desc[UR36][R8.64], R3 ;  /* 0x0000000308007986 */ /* 0x0003e2000c101924 */
[----:B------:R-:W-:Y:S05]  /*9ef0*/  BRA `(.L_x_1759) ;  /* 0x0000000c00007947 */ /* 0x000fea0003800000 */
.L_x_1763:
[----:B------:R0:W-:Y:S01]  /*9f00*/  STG.E.U16 desc[UR36][R8.64], R22 ;  /* 0x0000001608007986 */ /* 0x0001e2000c101524 */
[----:B------:R-:W-:Y:S05]  /*9f10*/  BRA `(.L_x_1759) ;  /* 0x0000000800f87947 */ /* 0x000fea0003800000 */
.L_x_1762:
[----:B------:R-:W-:-:S13]  /*9f20*/  ISETP.NE.AND P0, PT, R0, 0x7, PT ;  /* 0x000000070000780c */ /* 0x000fda0003f05270 */
[----:B------:R-:W-:Y:S05]  /*9f30*/  @!P0 BRA `(.L_x_1764) ;  /* 0x0000000000348947 */ /* 0x000fea0003800000 */
[----:B------:R-:W-:-:S13]  /*9f40*/  ISETP.NE.AND P0, PT, R0, 0x8, PT ;  /* 0x000000080000780c */ /* 0x000fda0003f05270 */
[----:B------:R-:W-:Y:S05]  /*9f50*/  @!P0 BRA `(.L_x_1765) ;  /* 0x0000000000188947 */ /* 0x000fea0003800000 */
[----:B------:R-:W-:-:S13]  /*9f60*/  ISETP.NE.AND P0, PT, R0, 0x9, PT ;  /* 0x000000090000780c */ /* 0x000fda0003f05270 */
[----:B------:R-:W-:Y:S05]  /*9f70*/  @P0 BRA `(.L_x_1758) ;  /* 0x0000000400fc0947 */ /* 0x000fea0003800000 */
[----:B------:R-:W-:Y:S02]  /*9f80*/  HADD2.F32 R22, -RZ, R22.H0_H0 ;  /* 0x20000016ff167230 */ /* 0x000fe40000004100 */
[----:B------:R-:W-:-:S05]  /*9f90*/  IMAD.MOV.U32 R23, RZ, RZ, RZ ;  /* 0x000000ffff177224 */ /* 0x000fca00078e00ff */
[----:B------:R3:W-:Y:S01]  /*9fa0*/  STG.E.64 desc[UR36][R8.64], R22 ;  /* 0x0000001608007986 */ /* 0x0007e2000c101b24 */
[----:B------:R-:W-:Y:S05]  /*9fb0*/  BRA `(.L_x_1759) ;  /* 0x0000000800d07947 */ /* 0x000fea0003800000 */
.L_x_1765:
[----:B------:R-:W-:-:S05]  /*9fc0*/  HADD2.F32 R0, -RZ, R22.H0_H0 ;  /* 0x20000016ff007230 */ /* 0x000fca0000004100 */
[----:B------:R-:W-:-:S04]  /*9fd0*/  F2FP.F16.F32.PACK_AB R0, RZ, R0 ;  /* 0x00000000ff00723e */ /* 0x000fc800000000ff */
[----:B------:R-:W-:-:S05]  /*9fe0*/  PRMT R0, R0, 0x5410, RZ ;  /* 0x0000541000007816 */ /* 0x000fca00000000ff */
[----:B------:R2:W-:Y:S01]  /*9ff0*/  STG.E desc[UR36][R8.64], R0 ;  /* 0x0000000008007986 */ /* 0x0005e2000c101924 */
[----:B------:R-:W-:Y:S05]  /*a000*/  BRA `(.L_x_1759) ;  /* 0x0000000800bc7947 */ /* 0x000fea0003800000 */
.L_x_1764:
[----:B------:R-:W-:-:S05]  /*a010*/  HADD2.F32 R4, -RZ, R22.H0_H0 ;  /* 0x20000016ff047230 */ /* 0x000fca0000004100 */
[----:B------:R-:W-:-:S06]  /*a020*/  FMUL.FTZ R4, R4, 1 ;  /* 0x3f80000004047820 */ /* 0x000fcc0000410000 */
[----:B------:R-:W0:Y:S02]  /*a030*/  F2F.F64.F32 R4, R4 ;  /* 0x0000000400047310 */ /* 0x000e240000201800 */
[----:B0-----:R4:W-:Y:S01]  /*a040*/  STG.E.64 desc[UR36][R8.64], R4 ;  /* 0x0000000408007986 */ /* 0x0019e2000c101b24 */
[----:B------:R-:W-:Y:S05]  /*a050*/  BRA `(.L_x_1759) ;  /* 0x0000000800a87947 */ /* 0x000fea0003800000 */
.L_x_1754:
        /* <DEDUP_REMOVED lines=10> */
[----:B------:R-:W-:-:S06]  /*a100*/  HADD2.F32 R3, -RZ, R22.H0_H0 ;  /* 0x20000016ff037230 */ /* 0x000fcc0000004100 */
[----:B------:R-:W0:Y:S02]  /*a110*/  F2I.FTZ.U32.TRUNC.NTZ R3, R3 ;  /* 0x0000000300037305 */ /* 0x000e24000021f000 */
[----:B0-----:R0:W-:Y:S01]  /*a120*/  STG.E.U16 desc[UR36][R8.64], R3 ;  /* 0x0000000308007986 */ /* 0x0011e2000c101524 */
[----:B------:R-:W-:Y:S05]  /*a130*/  BRA `(.L_x_1759) ;  /* 0x0000000800707947 */ /* 0x000fea0003800000 */
.L_x_1769:
        /* <DEDUP_REMOVED lines=17> */
.L_x_1772:
[----:B------:R-:W-:-:S04]  /*a250*/  SHF.R.U32.HI R3, RZ, 0x18, R5 ;  /* 0x00000018ff037819 */ /* 0x000fc80000011605 */
[----:B------:R-:W-:-:S04]  /*a260*/  LOP3.LUT R0, R0, 0x80, R3, 0xf8, !PT ;  /* 0x0000008000007812 */ /* 0x000fc800078ef803 */
[----:B------:R-:W-:-:S07]  /*a270*/  PRMT R4, R0, 0x7610, R4 ;  /* 0x0000761000047816 */ /* 0x000fce0000000004 */
.L_x_1771:
[----:B------:R-:W-:Y:S05]  /*a280*/  BSYNC.RECONVERGENT B0 ;  /* 0x0000000000007941 */ /* 0x000fea0003800200 */
.L_x_1770:
[----:B------:R0:W-:Y:S01]  /*a290*/  STG.E.U8 desc[UR36][R8.64], R4 ;  /* 0x0000000408007986 */ /* 0x0001e2000c101124 */
[----:B------:R-:W-:Y:S05]  /*a2a0*/  BRA `(.L_x_1759) ;  /* 0x0000000800147947 */ /* 0x000fea0003800000 */
.L_x_1768:
        /* <DEDUP_REMOVED lines=17> */
.L_x_1775:
[----:B------:R-:W-:-:S04]  /*a3c0*/  SHF.R.U32.HI R3, RZ, 0x18, R5 ;  /* 0x00000018ff037819 */ /* 0x000fc80000011605 */
[----:B------:R-:W-:-:S04]  /*a3d0*/  LOP3.LUT R0, R0, 0x80, R3, 0xf8, !PT ;  /* 0x0000008000007812 */ /* 0x000fc800078ef803 */
[----:B------:R-:W-:-:S07]  /*a3e0*/  PRMT R4, R0, 0x7610, R4 ;  /* 0x0000761000047816 */ /* 0x000fce0000000004 */
.L_x_1774:
[----:B------:R-:W-:Y:S05]  /*a3f0*/  BSYNC.RECONVERGENT B0 ;  /* 0x0000000000007941 */ /* 0x000fea0003800200 */
.L_x_1773:
[----:B------:R0:W-:Y:S01]  /*a400*/  STG.E.U8 desc[UR36][R8.64], R4 ;  /* 0x0000000408007986 */ /* 0x0001e2000c101124 */
[----:B------:R-:W-:Y:S05]  /*a410*/  BRA `(.L_x_1759) ;  /* 0x0000000400b87947 */ /* 0x000fea0003800000 */
.L_x_1767:
[----:B------:R-:W-:-:S13]  /*a420*/  ISETP.NE.AND P0, PT, R0, 0x1c, PT ;  /* 0x0000001c0000780c */ /* 0x000fda0003f05270 */
[----:B------:R-:W-:Y:S05]  /*a430*/  @!P0 BRA `(.L_x_1776) ;  /* 0x0000000000608947 */ /* 0x000fea0003800000 */
[----:B------:R-:W-:-:S13]  /*a440*/  ISETP.NE.AND P0, PT, R0, 0x1d, PT ;  /* 0x0000001d0000780c */ /* 0x000fda0003f05270 */
[----:B------:R-:W-:Y:S05]  /*a450*/  @!P0 BRA `(.L_x_1777) ;  /* 0x0000000000488947 */ /* 0x000fea0003800000 */
[----:B------:R-:W-:-:S13]  /*a460*/  ISETP.NE.AND P0, PT, R0, 0x2c, PT ;  /* 0x0000002c0000780c */ /* 0x000fda0003f05270 */
[----:B------:R-:W-:Y:S05]  /*a470*/  @P0 BRA `(.L_x_1758) ;  /* 0x0000000000bc0947 */ /* 0x000fea0003800000 */
        /* <DEDUP_REMOVED lines=16> */
.L_x_1777:
[----:B------:R-:W-:-:S06]  /*a580*/  HADD2.F32 R4, -RZ, R22.H0_H0 ;  /* 0x20000016ff047230 */ /* 0x000fcc0000004100 */
[----:B------:R-:W0:Y:S02]  /*a590*/  F2I.U64.TRUNC R4, R4 ;  /* 0x0000000400047311 */ /* 0x000e24000020d800 */
[----:B0-----:R0:W-:Y:S01]  /*a5a0*/  STG.E.64 desc[UR36][R8.64], R4 ;  /* 0x0000000408007986 */ /* 0x0011e2000c101b24 */
[----:B------:R-:W-:Y:S05]  /*a5b0*/  BRA `(.L_x_1759) ;  /* 0x0000000400507947 */ /* 0x000fea0003800000 */
.L_x_1776:
[----:B------:R-:W-:-:S04]  /*a5c0*/  HADD2.F32 R22, -RZ, R22.H0_H0 ;  /* 0x20000016ff167230 */ /* 0x000fc80000004100 */
[----:B------:R-:W0:Y:S02]  /*a5d0*/  F2I.FTZ.U32.TRUNC.NTZ R3, R22 ;  /* 0x0000001600037305 */ /* 0x000e24000021f000 */
[----:B0-----:R0:W-:Y:S01]  /*a5e0*/  STG.E desc[UR36][R8.64], R3 ;  /* 0x0000000308007986 */ /* 0x0011e2000c101924 */
[----:B------:R-:W-:Y:S05]  /*a5f0*/  BRA `(.L_x_1759) ;  /* 0x0000000400407947 */ /* 0x000fea0003800000 */
.L_x_1766:
[----:B------:R-:W-:-:S13]  /*a600*/  ISETP.GT.AND P0, PT, R0, 0xe, PT ;  /* 0x0000000e0000780c */ /* 0x000fda0003f04270 */
[----:B------:R-:W-:Y:S05]  /*a610*/  @P0 BRA `(.L_x_1778) ;  /* 0x00000000003c0947 */ /* 0x000fea0003800000 */
[----:B------:R-:W-:-:S13]  /*a620*/  ISETP.NE.AND P0, PT, R0, 0xa, PT ;  /* 0x0000000a0000780c */ /* 0x000fda0003f05270 */
[----:B------:R-:W-:Y:S05]  /*a630*/  @!P0 BRA `(.L_x_1779) ;  /* 0x00000000001c8947 */ /* 0x000fea0003800000 */
[----:B------:R-:W-:-:S13]  /*a640*/  ISETP.NE.AND P0, PT, R0, 0xb, PT ;  /* 0x0000000b0000780c */ /* 0x000fda0003f05270 */
[----:B------:R-:W-:Y:S05]  /*a650*/  @P0 BRA `(.L_x_1758) ;  /* 0x0000000000440947 */ /* 0x000fea0003800000 */
[----:B------:R-:W-:-:S05]  /*a660*/  HADD2.F32 R22, -RZ, R22.H0_H0 ;  /* 0x20000016ff167230 */ /* 0x000fca0000004100 */
[----:B------:R-:W-:-:S04]  /*a670*/  FSETP.NEU.FTZ.AND P0, PT, R22, RZ, PT ;  /* 0x000000ff1600720b */ /* 0x000fc80003f1d000 */
[----:B------:R-:W-:-:S05]  /*a680*/  SEL R3, RZ, 0x1, !P0 ;  /* 0x00000001ff037807 */ /* 0x000fca0004000000 */
[----:B------:R0:W-:Y:S01]  /*a690*/  STG.E.U8 desc[UR36][R8.64], R3 ;  /* 0x0000000308007986 */ /* 0x0001e2000c101124 */
[----:B------:R-:W-:Y:S05]  /*a6a0*/  BRA `(.L_x_1759) ;  /* 0x0000000400147947 */ /* 0x000fea0003800000 */
.L_x_1779:
[----:B------:R-:W-:Y:S01]  /*a6b0*/  HADD2.F32 R22, -RZ, R22.H0_H0 ;  /* 0x20000016ff167230 */ /* 0x000fe20000004100 */
[----:B------:R-:W-:-:S04]  /*a6c0*/  CS2R R6, SRZ ;  /* 0x0000000000067805 */ /* 0x000fc8000001ff00 */
[----:B------:R-:W-:-:S06]  /*a6d0*/  FMUL.FTZ R4, R22, 1 ;  /* 0x3f80000016047820 */ /* 0x000fcc0000410000 */
[----:B------:R-:W0:Y:S02]  /*a6e0*/  F2F.F64.F32 R4, R4 ;  /* 0x0000000400047310 */ /* 0x000e240000201800 */
[----:B0-----:R0:W-:Y:S01]  /*a6f0*/  STG.E.128 desc[UR36][R8.64], R4 ;  /* 0x0000000408007986 */ /* 0x0011e2000c101d24 */
[----:B------:R-:W-:Y:S05]  /*a700*/  BRA `(.L_x_1759) ;  /* 0x0000000000fc7947 */ /* 0x000fea0003800000 */
.L_x_1778:
[----:B------:R-:W-:-:S13]  /*a710*/  ISETP.NE.AND P0, PT, R0, 0xf, PT ;  /* 0x0000000f0000780c */ /* 0x000fda0003f05270 */
[----:B------:R-:W-:Y:S05]  /*a720*/  @!P0 BRA `(.L_x_1780) ;  /* 0x0000000000e88947 */ /* 0x000fea0003800000 */
[----:B------:R-:W-:-:S13]  /*a730*/  ISETP.NE.AND P0, PT, R0, 0x17, PT ;  /* 0x000000170000780c */ /* 0x000fda0003f05270 */
[----:B------:R-:W-:Y:S05]  /*a740*/  @!P0 BRA `(.L_x_1781) ;  /* 0x0000000000908947 */ /* 0x000fea0003800000 */
[----:B------:R-:W-:-:S13]  /*a750*/  ISETP.NE.AND P0, PT, R0, 0x18, PT ;  /* 0x000000180000780c */ /* 0x000fda0003f05270 */
[----:B------:R-:W-:Y:S05]  /*a760*/  @!P0 BRA `(.L_x_1782) ;  /* 0x0000000000448947 */ /* 0x000fea0003800000 */
.L_x_1758:
        /* <DEDUP_REMOVED lines=16> */
.L_x_1783:
[----:B------:R-:W-:Y:S05]  /*a870*/  BRA `(.L_x_1759) ;  /* 0x0000000000a07947 */ /* 0x000fea0003800000 */
.L_x_1782:
        /* <DEDUP_REMOVED lines=13> */
.L_x_1785:
[----:B------:R-:W-:Y:S05]  /*a950*/  BSYNC.RECONVERGENT B0 ;  /* 0x0000000000007941 */ /* 0x000fea0003800200 */
.L_x_1784:
[----:B------:R-:W-:-:S05]  /*a960*/  LOP3.LUT R3, R0, 0x80, R3, 0xf8, !PT ;  /* 0x0000008000037812 */ /* 0x000fca00078ef803 */
[----:B------:R0:W-:Y:S01]  /*a970*/  STG.E.U8 desc[UR36][R8.64], R3 ;  /* 0x0000000308007986 */ /* 0x0001e2000c101124 */
[----:B------:R-:W-:Y:S05]  /*a980*/  BRA `(.L_x_1759) ;  /* 0x00000000005c7947 */ /* 0x000fea0003800000 */
.L_x_1781:
        /* <DEDUP_REMOVED lines=12> */
.L_x_1787:
[----:B------:R-:W-:Y:S01]  /*aa50*/  IMAD.MOV.U32 R0, RZ, RZ, 0x7f ;  /* 0x0000007fff007424 */ /* 0x000fe200078e00ff */
[----:B------:R-:W-:-:S04]  /*aa60*/  ISETP.GT.U32.AND P0, PT, R4, 0x7f800000, PT ;  /* 0x7f8000000400780c */ /* 0x000fc80003f04070 */
[----:B------:R-:W-:-:S09]  /*aa70*/  SEL R0, R0, 0x7c, P0 ;  /* 0x0000007c00007807 */ /* 0x000fd20000000000 */
.L_x_1788:
[----:B------:R-:W-:Y:S05]  /*aa80*/  BSYNC.RECONVERGENT B0 ;  /* 0x0000000000007941 */ /* 0x000fea0003800200 */
.L_x_1786:
[----:B------:R-:W-:-:S04]  /*aa90*/  SHF.R.U32.HI R3, RZ, 0x18, R3 ;  /* 0x00000018ff037819 */ /* 0x000fc80000011603 */
[----:B------:R-:W-:-:S05]  /*aaa0*/  LOP3.LUT R3, R0, 0x80, R3, 0xf8, !PT ;  /* 0x0000008000037812 */ /* 0x000fca00078ef803 */
[----:B------:R0:W-:Y:S01]  /*aab0*/  STG.E.U8 desc[UR36][R8.64], R3 ;  /* 0x0000000308007986 */ /* 0x0001e2000c101124 */
[----:B------:R-:W-:Y:S05]  /*aac0*/  BRA `(.L_x_1759) ;  /* 0x00000000000c7947 */ /* 0x000fea0003800000 */
.L_x_1780:
[----:B------:R-:W-:-:S05]  /*aad0*/  HADD2.F32 R0, -RZ, R22.H0_H0 ;  /* 0x20000016ff007230 */ /* 0x000fca0000004100 */
[----:B------:R-:W-:-:S05]  /*aae0*/  F2FP.BF16.F32.PACK_AB R0, RZ, R0 ;  /* 0x00000000ff00723e */ /* 0x000fca00000010ff */
[----:B------:R0:W-:Y:S02]  /*aaf0*/  STG.E.U16 desc[UR36][R8.64], R0 ;  /* 0x0000000008007986 */ /* 0x0001e4000c101524 */
.L_x_1759:
        /* <DEDUP_REMOVED lines=25> */
.L_x_1792:
[----:B------:R-:W-:-:S06]  /*ac90*/  HADD2.F32 R5, -RZ, R16.H0_H0 ;  /* 0x20000010ff057230 */ /* 0x000fcc0000004100 */
[----:B------:R-:W0:Y:S02]  /*aca0*/  F2I.S64.TRUNC R4, R5 ;  /* 0x0000000500047311 */ /* 0x000e24000020d900 */
[----:B0-----:R4:W-:Y:S01]  /*acb0*/  STG.E.U8 desc[UR36][R8.64], R4 ;  /* 0x0000000408007986 */ /* 0x0019e2000c101124 */
[----:B------:R-:W-:Y:S05]  /*acc0*/  BRA `(.L_x_1794) ;  /* 0x0000000c006c7947 */ /* 0x000fea0003800000 */
.L_x_1791:
        /* <DEDUP_REMOVED lines=10> */
.L_x_1796:
[----:B------:R-:W-:-:S04]  /*ad70*/  HADD2.F32 R16, -RZ, R16.H0_H0 ;  /* 0x20000010ff107230 */ /* 0x000fc80000004100 */
[----:B------:R-:W0:Y:S02]  /*ad80*/  F2I.FTZ.TRUNC.NTZ R3, R16 ;  /* 0x0000001000037305 */ /* 0x000e24000021f100 */
[----:B0-----:R2:W-:Y:S01]  /*ad90*/  STG.E desc[UR36][R8.64], R3 ;  /* 0x0000000308007986 */ /* 0x0015e2000c101924 */
[----:B------:R-:W-:Y:S05]  /*ada0*/  BRA `(.L_x_1794) ;  /* 0x0000000c00347947 */ /* 0x000fea0003800000 */
.L_x_1795:
[----:B------:R-:W-:-:S04]  /*adb0*/  HADD2.F32 R16, -RZ, R16.H0_H0 ;  /* 0x20000010ff107230 */ /* 0x000fc80000004100 */
[----:B------:R-:W0:Y:S02]  /*adc0*/  F2I.FTZ.TRUNC.NTZ R3, R16 ;  /* 0x0000001000037305 */ /* 0x000e24000021f100 */
[----:B0-----:R0:W-:Y:S01]  /*add0*/  STG.E.U16 desc[UR36][R8.64], R3 ;  /* 0x0000000308007986 */ /* 0x0011e2000c101524 */
[----:B------:R-:W-:Y:S05]  /*ade0*/  BRA `(.L_x_1794) ;  /* 0x0000000c00247947 */ /* 0x000fea0003800000 */
.L_x_1790:
        /* <DEDUP_REMOVED lines=9> */
.L_x_1798:
[----:B------:R0:W-:Y:S01]  /*ae80*/  STG.E.U16 desc[UR36][R8.64], R16 ;  /* 0x0000001008007986 */ /* 0x0001e2000c101524 */
[----:B------:R-:W-:Y:S05]  /*ae90*/  BRA `(.L_x_1794) ;  /* 0x0000000800f87947 */ /* 0x000fea0003800000 */
.L_x_1797:
        /* <DEDUP_REMOVED lines=10> */
.L_x_1800:
[----:B------:R-:W-:-:S05]  /*af40*/  HADD2.F32 R0, -RZ, R16.H0_H0 ;  /* 0x20000010ff007230 */ /* 0x000fca0000004100 */
[----:B------:R-:W-:-:S04]  /*af50*/  F2FP.F16.F32.PACK_AB R0, RZ, R0 ;  /* 0x00000000ff00723e */ /* 0x000fc800000000ff */
[----:B------:R-:W-:-:S05]  /*af60*/  PRMT R0, R0, 0x5410, RZ ;  /* 0x0000541000007816 */ /* 0x000fca00000000ff */
[----:B------:R0:W-:Y:S01]  /*af70*/  STG.E desc[UR36][R8.64], R0 ;  /* 0x0000000008007986 */ /* 0x0001e2000c101924 */
[----:B------:R-:W-:Y:S05]  /*af80*/  BRA `(.L_x_1794) ;  /* 0x0000000800bc7947 */ /* 0x000fea0003800000 */
.L_x_1799:
[----:B------:R-:W-:-:S05]  /*af90*/  HADD2.F32 R4, -RZ, R16.H0_H0 ;  /* 0x20000010ff047230 */ /* 0x000fca0000004100 */
[----:B------:R-:W-:-:S06]  /*afa0*/  FMUL.FTZ R4, R4, 1 ;  /* 0x3f80000004047820 */ /* 0x000fcc0000410000 */
[----:B------:R-:W0:Y:S02]  /*afb0*/  F2F.F64.F32 R4, R4 ;  /* 0x0000000400047310 */ /* 0x000e240000201800 */
[----:B0-----:R0:W-:Y:S01]  /*afc0*/  STG.E.64 desc[UR36][R8.64], R4 ;  /* 0x0000000408007986 */ /* 0x0011e2000c101b24 */
[----:B------:R-:W-:Y:S05]  /*afd0*/  BRA `(.L_x_1794) ;  /* 0x0000000800a87947 */ /* 0x000fea0003800000 */
.L_x_1789:
        /* <DEDUP_REMOVED lines=14> */
.L_x_1804:
        /* <DEDUP_REMOVED lines=17> */
.L_x_1807:
[----:B------:R-:W-:-:S04]  /*b1d0*/  SHF.R.U32.HI R3, RZ, 0x18, R5 ;  /* 0x00000018ff037819 */ /* 0x000fc80000011605 */
[----:B------:R-:W-:-:S04]  /*b1e0*/  LOP3.LUT R0, R0, 0x80, R3, 0xf8, !PT ;  /* 0x0000008000007812 */ /* 0x000fc800078ef803 */
[----:B------:R-:W-:-:S07]  /*b1f0*/  PRMT R4, R0, 0x7610, R4 ;  /* 0x0000761000047816 */ /* 0x000fce0000000004 */
.L_x_1806:
[----:B------:R-:W-:Y:S05]  /*b200*/  BSYNC.RECONVERGENT B0 ;  /* 0x0000000000007941 */ /* 0x000fea0003800200 */
.L_x_1805:
[----:B------:R0:W-:Y:S01]  /*b210*/  STG.E.U8 desc[UR36][R8.64], R4 ;  /* 0x0000000408007986 */ /* 0x0001e2000c101124 */
[----:B------:R-:W-:Y:S05]  /*b220*/  BRA `(.L_x_1794) ;  /* 0x0000000800147947 */ /* 0x000fea0003800000 */
.L_x_1803:
        /* <DEDUP_REMOVED lines=17> */
.L_x_1810:
[----:B------:R-:W-:-:S04]  /*b340*/  SHF.R.U32.HI R3, RZ, 0x18, R5 ;  /* 0x00000018ff037819 */ /* 0x000fc80000011605 */
[----:B------:R-:W-:-:S04]  /*b350*/  LOP3.LUT R0, R0, 0x80, R3, 0xf8, !PT ;  /* 0x0000008000007812 */ /* 0x000fc800078ef803 */
[----:B------:R-:W-:-:S07]  /*b360*/  PRMT R4, R0, 0x7610, R4 ;  /* 0x0000761000047816 */ /* 0x000fce0000000004 */
.L_x_1809:
[----:B------:R-:W-:Y:S05]  /*b370*/  BSYNC.RECONVERGENT B0 ;  /* 0x0000000000007941 */ /* 0x000fea0003800200 */
.L_x_1808:
[----:B------:R0:W-:Y:S01]  /*b380*/  STG.E.U8 desc[UR36][R8.64], R4 ;  /* 0x0000000408007986 */ /* 0x0001e2000c101124 */
[----:B------:R-:W-:Y:S05]  /*b390*/  BRA `(.L_x_1794) ;  /* 0x0000000400b87947 */ /* 0x000fea0003800000 */
.L_x_1802:
        /* <DEDUP_REMOVED lines=22> */
.L_x_1812:
[----:B------:R-:W-:-:S06]  /*b500*/  HADD2.F32 R4, -RZ, R16.H0_H0 ;  /* 0x20000010ff047230 */ /* 0x000fcc0000004100 */
[----:B------:R-:W0:Y:S02]  /*b510*/  F2I.U64.TRUNC R4, R4 ;  /* 0x0000000400047311 */ /* 0x000e24000020d800 */
[----:B0-----:R0:W-:Y:S01]  /*b520*/  STG.E.64 desc[UR36][R8.64], R4 ;  /* 0x0000000408007986 */ /* 0x0011e2000c101b24 */
[----:B------:R-:W-:Y:S05]  /*b530*/  BRA `(.L_x_1794) ;  /* 0x0000000400507947 */ /* 0x000fea0003800000 */
.L_x_1811:
[----:B------:R-:W-:-:S04]  /*b540*/  HADD2.F32 R16, -RZ, R16.H0_H0 ;  /* 0x20000010ff107230 */ /* 0x000fc80000004100 */
[----:B------:R-:W0:Y:S02]  /*b550*/  F2I.FTZ.U32.TRUNC.NTZ R3, R16 ;  /* 0x0000001000037305 */ /* 0x000e24000021f000 */
[----:B0-----:R0:W-:Y:S01]  /*b560*/  STG.E desc[UR36][R8.64], R3 ;  /* 0x0000000308007986 */ /* 0x0011e2000c101924 */
[----:B------:R-:W-:Y:S05]  /*b570*/  BRA `(.L_x_1794) ;  /* 0x0000000400407947 */ /* 0x000fea0003800000 */
.L_x_1801:
        /* <DEDUP_REMOVED lines=11> */
.L_x_1814:
[----:B------:R-:W-:Y:S01]  /*b630*/  HADD2.F32 R16, -RZ, R16.H0_H0 ;  /* 0x20000010ff107230 */ /* 0x000fe20000004100 */
[----:B------:R-:W-:-:S04]  /*b640*/  CS2R R6, SRZ ;  /* 0x0000000000067805 */ /* 0x000fc8000001ff00 */
[----:B------:R-:W-:-:S06]  /*b650*/  FMUL.FTZ R4, R16, 1 ;  /* 0x3f80000010047820 */ /* 0x000fcc0000410000 */
[----:B------:R-:W0:Y:S02]  /*b660*/  F2F.F64.F32 R4, R4 ;  /* 0x0000000400047310 */ /* 0x000e240000201800 */
[----:B0-----:R0:W-:Y:S01]  /*b670*/  STG.E.128 desc[UR36][R8.64], R4 ;  /* 0x0000000408007986 */ /* 0x0011e2000c101d24 */
[----:B------:R-:W-:Y:S05]  /*b680*/  BRA `(.L_x_1794) ;  /* 0x0000000000fc7947 */ /* 0x000fea0003800000 */
.L_x_1813:
[----:B------:R-:W-:-:S13]  /*b690*/  ISETP.NE.AND P0, PT, R0, 0xf, PT ;  /* 0x0000000f0000780c */ /* 0x000fda0003f05270 */
[----:B------:R-:W-:Y:S05]  /*b6a0*/  @!P0 BRA `(.L_x_1815) ;  /* 0x0000000000e88947 */ /* 0x000fea0003800000 */
[----:B------:R-:W-:-:S13]  /*b6b0*/  ISETP.NE.AND P0, PT, R0, 0x17, PT ;  /* 0x000000170000780c */ /* 0x000fda0003f05270 */
[----:B------:R-:W-:Y:S05]  /*b6c0*/  @!P0 BRA `(.L_x_1816) ;  /* 0x0000000000908947 */ /* 0x000fea0003800000 */
[----:B------:R-:W-:-:S13]  /*b6d0*/  ISETP.NE.AND P0, PT, R0, 0x18, PT ;  /* 0x000000180000780c */ /* 0x000fda0003f05270 */
[----:B------:R-:W-:Y:S05]  /*b6e0*/  @!P0 BRA `(.L_x_1817) ;  /* 0x0000000000448947 */ /* 0x000fea0003800000 */
.L_x_1793:
        /* <DEDUP_REMOVED lines=16> */
.L_x_1818:
[----:B------:R-:W-:Y:S05]  /*b7f0*/  BRA `(.L_x_1794) ;  /* 0x0000000000a07947 */ /* 0x000fea0003800000 */
.L_x_1817:
        /* <DEDUP_REMOVED lines=13> */
.L_x_1820:
[----:B------:R-:W-:Y:S05]  /*b8d0*/  BSYNC.RECONVERGENT B0 ;  /* 0x0000000000007941 */ /* 0x000fea0003800200 */
.L_x_1819:
[----:B------:R-:W-:-:S05]  /*b8e0*/  LOP3.LUT R3, R0, 0x80, R3, 0xf8, !PT ;  /* 0x0000008000037812 */ /* 0x000fca00078ef803 */
[----:B------:R0:W-:Y:S01]  /*b8f0*/  STG.E.U8 desc[UR36][R8.64], R3 ;  /* 0x0000000308007986 */ /* 0x0001e2000c101124 */
[----:B------:R-:W-:Y:S05]  /*b900*/  BRA `(.L_x_1794) ;  /* 0x00000000005c7947 */ /* 0x000fea0003800000 */
.L_x_1816:
        /* <DEDUP_REMOVED lines=12> */
.L_x_1822:
[----:B------:R-:W-:Y:S01]  /*b9d0*/  IMAD.MOV.U32 R0, RZ, RZ, 0x7f ;  /* 0x0000007fff007424 */ /* 0x000fe200078e00ff */
[----:B------:R-:W-:-:S04]  /*b9e0*/  ISETP.GT.U32.AND P0, PT, R4, 0x7f800000, PT ;  /* 0x7f8000000400780c */ /* 0x000fc80003f04070 */
[----:B------:R-:W-:-:S09]  /*b9f0*/  SEL R0, R0, 0x7c, P0 ;  /* 0x0000007c00007807 */ /* 0x000fd20000000000 */
.L_x_1823:
[----:B------:R-:W-:Y:S05]  /*ba00*/  BSYNC.RECONVERGENT B0 ;  /* 0x0000000000007941 */ /* 0x000fea0003800200 */
.L_x_1821:
[----:B------:R-:W-:-:S04]  /*ba10*/  SHF.R.U32.HI R3, RZ, 0x18, R3 ;  /* 0x00000018ff037819 */ /* 0x000fc80000011603 */
[----:B------:R-:W-:-:S05]  /*ba20*/  LOP3.LUT R3, R0, 0x80, R3, 0xf8, !PT ;  /* 0x0000008000037812 */ /* 0x000fca00078ef803 */
[----:B------:R0:W-:Y:S01]  /*ba30*/  STG.E.U8 desc[UR36][R8.64], R3 ;  /* 0x0000000308007986 */ /* 0x0001e2000c101124 */
[----:B------:R-:W-:Y:S05]  /*ba40*/  BRA `(.L_x_1794) ;  /* 0x00000000000c7947 */ /* 0x000fea0003800000 */
.L_x_1815:
[----:B------:R-:W-:-:S05]  /*ba50*/  HADD2.F32 R0, -RZ, R16.H0_H0 ;  /* 0x20000010ff007230 */ /* 0x000fca0000004100 */
[----:B------:R-:W-:-:S05]  /*ba60*/  F2FP.BF16.F32.PACK_AB R0, RZ, R0 ;  /* 0x00000000ff00723e */ /* 0x000fca00000010ff */
[----:B------:R0:W-:Y:S02]  /*ba70*/  STG.E.U16 desc[UR36][R8.64], R0 ;  /* 0x0000000008007986 */ /* 0x0001e4000c101524 */
.L_x_1794:
[----:B------:R-:W-:-:S07]  /*ba80*/  VIADD R19, R19, 0x80 ;  /* 0x0000008013137836 */ /* 0x000fce0000000000 */
.L_x_1753:
[----:B------:R-:W-:Y:S05]  /*ba90*/  BSYNC.RECONVERGENT B6 ;  /* 0x0000000000067941 */ /* 0x000fea0003800200 */
.L_x_1752:
[----:B------:R-:W-:-:S13]  /*baa0*/  ISETP.GE.AND P0, PT, R19, R28, PT ;  /* 0x0000001c1300720c */ /* 0x000fda0003f06270 */
[----:B------:R-:W-:Y:S05]  /*bab0*/  @P0 EXIT ;  /* 0x000000000000094d */ /* 0x000fea0003800000 */
[----:B012-4-:R-:W0:Y:S01]  /*bac0*/  LDC.64 R4, c[0x0][0x3a0] ;  /* 0x0000e800ff047b82 */ /* 0x017e220000000a00 */
[----:B------:R-:W1:Y:S01]  /*bad0*/  LDCU UR4, c[0x0][0x3cc] ;  /* 0x00007980ff0477ac */ /* 0x000e620008000800 */
[----:B---3--:R-:W-:Y:S01]  /*bae0*/  PRMT R0, R26, 0x9910, RZ ;  /* 0x000099101a007816 */ /* 0x008fe200000000ff */
[----:B------:R-:W-:-:S03]  /*baf0*/  IMAD R2, R2, 0x200, R19 ;  /* 0x0000020002027824 */ /* 0x000fc600078e0213 */
[----:B------:R-:W-:Y:S01]  /*bb00*/  ISETP.GT.AND P1, PT, R0, 0x9, PT ;  /* 0x000000090000780c */ /* 0x000fe20003f24270 */
[----:B-1---5:R-:W-:-:S05]  /*bb10*/  IMAD R3, R2, UR4, RZ ;  /* 0x0000000402037c24 */ /* 0x022fca000f8e02ff */
        /* <DEDUP_REMOVED lines=11> */
[----:B------:R-:W-:-:S06]  /*bbd0*/  HADD2.F32 R17, -RZ, R17.H0_H0 ;  /* 0x20000011ff117230 */ /* 0x000fcc0000004100 */
[----:B------:R-:W0:Y:S02]  /*bbe0*/  F2I.FTZ.TRUNC.NTZ R17, R17 ;  /* 0x0000001100117305 */ /* 0x000e24000021f100 */
[----:B0-----:R-:W-:Y:S01]  /*bbf0*/  STG.E.U8 desc[UR36][R2.64], R17 ;  /* 0x0000001102007986 */ /* 0x001fe2000c101124 */
[----:B------:R-:W-:Y:S05]  /*bc00*/  EXIT ;  /* 0x000000000000794d */ /* 0x000fea0003800000 */
.L_x_1827:
[----:B------:R-:W-:-:S06]  /*bc10*/  HADD2.F32 R5, -RZ, R17.H0_H0 ;  /* 0x20000011ff057230 */ /* 0x000fcc0000004100 */
[----:B------:R-:W0:Y:S02]  /*bc20*/  F2I.S64.TRUNC R4, R5 ;  /* 0x0000000500047311 */ /* 0x000e24000020d900 */
[----:B0-----:R-:W-:Y:S01]  /*bc30*/  STG.E.U8 desc[UR36][R2.64], R4 ;  /* 0x0000000402007986 */ /* 0x001fe2000c101124 */
[----:B------:R-:W-:Y:S05]  /*bc40*/  EXIT ;  /* 0x000000000000794d */ /* 0x000fea0003800000 */
.L_x_1826:
        /* <DEDUP_REMOVED lines=8> */
[----:B0-----:R-:W-:Y:S01]  /*bcd0*/  STG.E.64 desc[UR36][R2.64], R4 ;  /* 0x0000000402007986 */ /* 0x001fe2000c101b24 */
[----:B------:R-:W-:Y:S05]  /*bce0*/  EXIT ;  /* 0x000000000000794d */ /* 0x000fea0003800000 */
.L_x_1830:
[----:B------:R-:W-:-:S06]  /*bcf0*/  HADD2.F32 R17, -RZ, R17.H0_H0 ;  /* 0x20000011ff117230 */ /* 0x000fcc0000004100 */
[----:B------:R-:W0:Y:S02]  /*bd00*/  F2I.FTZ.TRUNC.NTZ R17, R17 ;  /* 0x0000001100117305 */ /* 0x000e24000021f100 */
[----:B0-----:R-:W-:Y:S01]  /*bd10*/  STG.E desc[UR36][R2.64], R17 ;  /* 0x0000001102007986 */ /* 0x001fe2000c101924 */
[----:B------:R-:W-:Y:S05]  /*bd20*/  EXIT ;  /* 0x000000000000794d */ /* 0x000fea0003800000 */
.L_x_1829:
[----:B------:R-:W-:-:S06]  /*bd30*/  HADD2.F32 R17, -RZ, R17.H0_H0 ;  /* 0x20000011ff117230 */ /* 0x000fcc0000004100 */
[----:B------:R-:W0:Y:S02]  /*bd40*/  F2I.FTZ.TRUNC.NTZ R17, R17 ;  /* 0x0000001100117305 */ /* 0x000e24000021f100 */
[----:B0-----:R-:W-:Y:S01]  /*bd50*/  STG.E.U16 desc[UR36][R2.64], R17 ;  /* 0x0000001102007986 */ /* 0x001fe2000c101524 */
[----:B------:R-:W-:Y:S05]  /*bd60*/  EXIT ;  /* 0x000000000000794d */ /* 0x000fea0003800000 */
.L_x_1825:
[----:B------:R-:W-:-:S13]  /*bd70*/  ISETP.GT.AND P0, PT, R0, 0x6, PT ;  /* 0x000000060000780c */ /* 0x000fda0003f04270 */
[----:B------:R-:W-:Y:S05]  /*bd80*/  @P0 BRA `(.L_x_1831) ;  /* 0x0000000000240947 */ /* 0x000fea0003800000 */
[----:B------:R-:W-:-:S13]  /*bd90*/  ISETP.NE.AND P0, PT, R0, 0x5, PT ;  /* 0x000000050000780c */ /* 0x000fda0003f05270 */
[----:B------:R-:W-:Y:S05]  /*bda0*/  @!P0 BRA `(.L_x_1832) ;  /* 0x0000000000148947 */ /* 0x000fea0003800000 */
[----:B------:R-:W-:-:S13]  /*bdb0*/  ISETP.NE.AND P0, PT, R0, 0x6, PT ;  /* 0x000000060000780c */ /* 0x000fda0003f05270 */
[----:B------:R-:W-:Y:S05]  /*bdc0*/  @P0 BRA `(.L_x_1828) ;  /* 0x0000000800280947 */ /* 0x000fea0003800000 */
[----:B------:R-:W-:-:S05]  /*bdd0*/  HADD2.F32 R17, -RZ, R17.H0_H0 ;  /* 0x20000011ff117230 */ /* 0x000fca0000004100 */
[----:B------:R-:W-:Y:S01]  /*bde0*/  STG.E desc[UR36][R2.64], R17 ;  /* 0x0000001102007986 */ /* 0x000fe2000c101924 */
[----:B------:R-:W-:Y:S05]  /*bdf0*/  EXIT ;  /* 0x000000000000794d */ /* 0x000fea0003800000 */
.L_x_1832:
[----:B------:R-:W-:Y:S01]  /*be00*/  STG.E.U16 desc[UR36][R2.64], R17 ;  /* 0x0000001102007986 */ /* 0x000fe2000c101524 */
[----:B------:R-:W-:Y:S05]  /*be10*/  EXIT ;  /* 0x000000000000794d */ /* 0x000fea0003800000 */
.L_x_1831:
        /* <DEDUP_REMOVED lines=8> */
[----:B------:R-:W-:Y:S01]  /*bea0*/  STG.E.64 desc[UR36][R2.64], R4 ;  /* 0x0000000402007986 */ /* 0x000fe2000c101b24 */
[----:B------:R-:W-:Y:S05]  /*beb0*/  EXIT ;  /* 0x000000000000794d */ /* 0x000fea0003800000 */
.L_x_1834:
[----:B------:R-:W-:-:S05]  /*bec0*/  HADD2.F32 R0, -RZ, R17.H0_H0 ;  /* 0x20000011ff007230 */ /* 0x000fca0000004100 */
[----:B------:R-:W-:-:S04]  /*bed0*/  F2FP.F16.F32.PACK_AB R0, RZ, R0 ;  /* 0x00000000ff00723e */ /* 0x000fc800000000ff */
[----:B------:R-:W-:-:S05]  /*bee0*/  PRMT R0, R0, 0x5410, RZ ;  /* 0x0000541000007816 */ /* 0x000fca00000000ff */
[----:B------:R-:W-:Y:S01]  /*bef0*/  STG.E desc[UR36][R2.64], R0 ;  /* 0x0000000002007986 */ /* 0x000fe2000c101924 */
[----:B------:R-:W-:Y:S05]  /*bf00*/  EXIT ;  /* 0x000000000000794d */ /* 0x000fea0003800000 */
.L_x_1833:
[----:B------:R-:W-:-:S05]  /*bf10*/  HADD2.F32 R4, -RZ, R17.H0_H0 ;  /* 0x20000011ff047230 */ /* 0x000fca0000004100 */
[----:B------:R-:W-:-:S06]  /*bf20*/  FMUL.FTZ R4, R4, 1 ;  /* 0x3f80000004047820 */ /* 0x000fcc0000410000 */
[----:B------:R-:W0:Y:S02]  /*bf30*/  F2F.F64.F32 R4, R4 ;  /* 0x0000000400047310 */ /* 0x000e240000201800 */
[----:B0-----:R-:W-:Y:S01]  /*bf40*/  STG.E.64 desc[UR36][R2.64], R4 ;  /* 0x0000000402007986 */ /* 0x001fe2000c101b24 */
[----:B------:R-:W-:Y:S05]  /*bf50*/  EXIT ;  /* 0x000000000000794d */ /* 0x000fea0003800000 */
.L_x_1824:
        /* <DEDUP_REMOVED lines=12> */
[----:B0-----:R-:W-:Y:S01]  /*c020*/  STG.E.U16 desc[UR36][R2.64], R5 ;  /* 0x0000000502007986 */ /* 0x001fe2000c101524 */
[----:B------:R-:W-:Y:S05]  /*c030*/  EXIT ;  /* 0x000000000000794d */ /* 0x000fea0003800000 */
.L_x_1838:
        /* <DEDUP_REMOVED lines=18> */
.L_x_1841:
[----:B------:R-:W-:-:S04]  /*c160*/  SHF.R.U32.HI R5, RZ, 0x18, R5 ;  /* 0x00000018ff057819 */ /* 0x000fc80000011605 */
[----:B------:R-:W-:-:S07]  /*c170*/  LOP3.LUT R0, R0, 0x80, R5, 0xf8, !PT ;  /* 0x0000008000007812 */ /* 0x000fce00078ef805 */
.L_x_1840:
[----:B------:R-:W-:Y:S05]  /*c180*/  BSYNC.RECONVERGENT B0 ;  /* 0x0000000000007941 */ /* 0x000fea0003800200 */
.L_x_1839:
[----:B------:R-:W-:Y:S01]  /*c190*/  STG.E.U8 desc[UR36][R2.64], R0 ;  /* 0x0000000002007986 */ /* 0x000fe2000c101124 */
[----:B------:R-:W-:Y:S05]  /*c1a0*/  EXIT ;  /* 0x000000000000794d */ /* 0x000fea0003800000 */
.L_x_1837:
        /* <DEDUP_REMOVED lines=18> */
.L_x_1844:
[----:B------:R-:W-:-:S04]  /*c2d0*/  SHF.R.U32.HI R5, RZ, 0x18, R5 ;  /* 0x00000018ff057819 */ /* 0x000fc80000011605 */
[----:B------:R-:W-:-:S07]  /*c2e0*/  LOP3.LUT R0, R0, 0x80, R5, 0xf8, !PT ;  /* 0x0000008000007812 */ /* 0x000fce00078ef805 */
.L_x_1843:
[----:B------:R-:W-:Y:S05]  /*c2f0*/  BSYNC.RECONVERGENT B0 ;  /* 0x0000000000007941 */ /* 0x000fea0003800200 */
.L_x_1842:
[----:B------:R-:W-:Y:S01]  /*c300*/  STG.E.U8 desc[UR36][R2.64], R0 ;  /* 0x0000000002007986 */ /* 0x000fe2000c101124 */
[----:B------:R-:W-:Y:S05]  /*c310*/  EXIT ;  /* 0x000000000000794d */ /* 0x000fea0003800000 */
.L_x_1836:
[----:B------:R-:W-:-:S13]  /*c320*/  ISETP.NE.AND P0, PT, R0, 0x1c, PT ;  /* 0x0000001c0000780c */ /* 0x000fda0003f05270 */
[----:B------:R-:W-:Y:S05]  /*c330*/  @!P0 BRA `(.L_x_1845) ;  /* 0x0000000000608947 */ /* 0x000fea0003800000 */
[----:B------:R-:W-:-:S13]  /*c340*/  ISETP.NE.AND P0, PT, R0, 0x1d, PT ;  /* 0x0000001d0000780c */ /* 0x000fda0003f05270 */
[----:B------:R-:W-:Y:S05]  /*c350*/  @!P0 BRA `(.L_x_1846) ;  /* 0x0000000000488947 */ /* 0x000fea0003800000 */
[----:B------:R-:W-:-:S13]  /*c360*/  ISETP.NE.AND P0, PT, R0, 0x2c, PT ;  /* 0x0000002c0000780c */ /* 0x000fda0003f05270 */
[----:B------:R-:W-:Y:S05]  /*c370*/  @P0 BRA `(.L_x_1828) ;  /* 0x0000000000bc0947 */ /* 0x000fea0003800000 */
[----:B------:R-:W-:Y:S02]  /*c380*/  HADD2.F32 R17, -RZ, R17.H0_H0 ;  /* 0x20000011ff117230 */ /* 0x000fe40000004100 */
        /* <DEDUP_REMOVED lines=15> */
.L_x_1846:
[----:B------:R-:W-:-:S06]  /*c480*/  HADD2.F32 R4, -RZ, R17.H0_H0 ;  /* 0x20000011ff047230 */ /* 0x000fcc0000004100 */
[----:B------:R-:W0:Y:S02]  /*c490*/  F2I.U64.TRUNC R4, R4 ;  /* 0x0000000400047311 */ /* 0x000e24000020d800 */
[----:B0-----:R-:W-:Y:S01]  /*c4a0*/  STG.E.64 desc[UR36][R2.64], R4 ;  /* 0x0000000402007986 */ /* 0x001fe2000c101b24 */
[----:B------:R-:W-:Y:S05]  /*c4b0*/  EXIT ;  /* 0x000000000000794d */ /* 0x000fea0003800000 */
.L_x_1845:
[----:B------:R-:W-:-:S06]  /*c4c0*/  HADD2.F32 R17, -RZ, R17.H0_H0 ;  /* 0x20000011ff117230 */ /* 0x000fcc0000004100 */
[----:B------:R-:W0:Y:S02]  /*c4d0*/  F2I.FTZ.U32.TRUNC.NTZ R17, R17 ;  /* 0x0000001100117305 */ /* 0x000e24000021f000 */
[----:B0-----:R-:W-:Y:S01]  /*c4e0*/  STG.E desc[UR36][R2.64], R17 ;  /* 0x0000001102007986 */ /* 0x001fe2000c101924 */
[----:B------:R-:W-:Y:S05]  /*c4f0*/  EXIT ;  /* 0x000000000000794d */ /* 0x000fea0003800000 */
.L_x_1835:
        /* <DEDUP_REMOVED lines=9> */
[----:B------:R-:W-:Y:S01]  /*c590*/  STG.E.U8 desc[UR36][R2.64], R5 ;  /* 0x0000000502007986 */ /* 0x000fe2000c101124 */
[----:B------:R-:W-:Y:S05]  /*c5a0*/  EXIT ;  /* 0x000000000000794d */ /* 0x000fea0003800000 */
.L_x_1848:
[----:B------:R-:W-:Y:S01]  /*c5b0*/  HADD2.F32 R17, -RZ, R17.H0_H0 ;  /* 0x20000011ff117230 */ /* 0x000fe20000004100 */
[----:B------:R-:W-:-:S04]  /*c5c0*/  CS2R R6, SRZ ;  /* 0x0000000000067805 */ /* 0x000fc8000001ff00 */
[----:B------:R-:W-:-:S06]  /*c5d0*/  FMUL.FTZ R4, R17, 1 ;  /* 0x3f80000011047820 */ /* 0x000fcc0000410000 */
[----:B------:R-:W0:Y:S02]  /*c5e0*/  F2F.F64.F32 R4, R4 ;  /* 0x0000000400047310 */ /* 0x000e240000201800 */
[----:B0-----:R-:W-:Y:S01]  /*c5f0*/  STG.E.128 desc[UR36][R2.64], R4 ;  /* 0x0000000402007986 */ /* 0x001fe2000c101d24 */
[----:B------:R-:W-:Y:S05]  /*c600*/  EXIT ;  /* 0x000000000000794d */ /* 0x000fea0003800000 */
.L_x_1847:
[----:B------:R-:W-:-:S13]  /*c610*/  ISETP.NE.AND P0, PT, R0, 0xf, PT ;  /* 0x0000000f0000780c */ /* 0x000fda0003f05270 */
[----:B------:R-:W-:Y:S05]  /*c620*/  @!P0 BRA `(.L_x_1849) ;  /* 0x0000000000e88947 */ /* 0x000fea0003800000 */
[----:B------:R-:W-:-:S13]  /*c630*/  ISETP.NE.AND P0, PT, R0, 0x17, PT ;  /* 0x000000170000780c */ /* 0x000fda0003f05270 */
[----:B------:R-:W-:Y:S05]  /*c640*/  @!P0 BRA `(.L_x_1850) ;  /* 0x0000000000908947 */ /* 0x000fea0003800000 */
[----:B------:R-:W-:-:S13]  /*c650*/  ISETP.NE.AND P0, PT, R0, 0x18, PT ;  /* 0x000000180000780c */ /* 0x000fda0003f05270 */
[----:B------:R-:W-:Y:S05]  /*c660*/  @!P0 BRA `(.L_x_1851) ;  /* 0x0000000000448947 */ /* 0x000fea0003800000 */
.L_x_1828:
        /* <DEDUP_REMOVED lines=16> */
.L_x_1852:
[----:B------:R-:W-:Y:S05]  /*c770*/  EXIT ;  /* 0x000000000000794d */ /* 0x000fea0003800000 */
.L_x_1851:
        /* <DEDUP_REMOVED lines=13> */
.L_x_1854:
[----:B------:R-:W-:Y:S05]  /*c850*/  BSYNC.RECONVERGENT B0 ;  /* 0x0000000000007941 */ /* 0x000fea0003800200 */
.L_x_1853:
[----:B------:R-:W-:-:S05]  /*c860*/  LOP3.LUT R5, R0, 0x80, R5, 0xf8, !PT ;  /* 0x0000008000057812 */ /* 0x000fca00078ef805 */
[----:B------:R-:W-:Y:S01]  /*c870*/  STG.E.U8 desc[UR36][R2.64], R5 ;  /* 0x0000000502007986 */ /* 0x000fe2000c101124 */
[----:B------:R-:W-:Y:S05]  /*c880*/  EXIT ;  /* 0x000000000000794d */ /* 0x000fea0003800000 */
.L_x_1850:
        /* <DEDUP_REMOVED lines=12> */
.L_x_1856:
[----:B------:R-:W-:Y:S01]  /*c950*/  IMAD.MOV.U32 R0, RZ, RZ, 0x7f ;  /* 0x0000007fff007424 */ /* 0x000fe200078e00ff */
[----:B------:R-:W-:-:S04]  /*c960*/  ISETP.GT.U32.AND P0, PT, R4, 0x7f800000, PT ;  /* 0x7f8000000400780c */ /* 0x000fc80003f04070 */
[----:B------:R-:W-:-:S09]  /*c970*/  SEL R0, R0, 0x7c, P0 ;  /* 0x0000007c00007807 */ /* 0x000fd20000000000 */
.L_x_1857:
[----:B------:R-:W-:Y:S05]  /*c980*/  BSYNC.RECONVERGENT B0 ;  /* 0x0000000000007941 */ /* 0x000fea0003800200 */
.L_x_1855:
[----:B------:R-:W-:-:S04]  /*c990*/  SHF.R.U32.HI R5, RZ, 0x18, R5 ;  /* 0x00000018ff057819 */ /* 0x000fc80000011605 */
[----:B------:R-:W-:-:S05]  /*c9a0*/  LOP3.LUT R5, R0, 0x80, R5, 0xf8, !PT ;  /* 0x0000008000057812 */ /* 0x000fca00078ef805 */
[----:B------:R-:W-:Y:S01]  /*c9b0*/  STG.E.U8 desc[UR36][R2.64], R5 ;  /* 0x0000000502007986 */ /* 0x000fe2000c101124 */
[----:B------:R-:W-:Y:S05]  /*c9c0*/  EXIT ;  /* 0x000000000000794d */ /* 0x000fea0003800000 */
.L_x_1849:
[----:B------:R-:W-:-:S05]  /*c9d0*/  HADD2.F32 R0, -RZ, R17.H0_H0 ;  /* 0x20000011ff007230 */ /* 0x000fca0000004100 */
[----:B------:R-:W-:-:S05]  /*c9e0*/  F2FP.BF16.F32.PACK_AB R0, RZ, R0 ;  /* 0x00000000ff00723e */ /* 0x000fca00000010ff */
[----:B------:R-:W-:Y:S01]  /*c9f0*/  STG.E.U16 desc[UR36][R2.64], R0 ;  /* 0x0000000002007986 */ /* 0x000fe2000c101524 */
[----:B------:R-:W-:Y:S05]  /*ca00*/  EXIT ;  /* 0x000000000000794d */ /* 0x000fea0003800000 */
.L_x_1858:
        /* <DEDUP_REMOVED lines=15> */
.L_x_6644:


//--------------------- .text._ZN2at6native18elementwise_kernelILi128ELi4EZNS0_22gpu_kernel_impl_nocastIZZZNS0_66_GLOBAL__N__a0cfb035_28_ActivationHardswishKernel_cu_9e10b42f_293225hardswish_backward_kernelERNS_14TensorIteratorEENKUlvE_clEvENKUlvE1_clEvEUlN3c104HalfES9_E_EEvRNS_18TensorIteratorBaseERKT_EUliE_EEviT1_ --------------------------
	.section	.text._ZN2at6native18elementwise_kernelILi128ELi4EZNS0_22gpu_kernel_impl_nocastIZZZNS0_66_GLOBAL__N__a0cfb035_28_ActivationHardswishKernel_cu_9e10b42f_293225hardswish_backward_kernelERNS_14TensorIteratorEENKUlvE_clEvENKUlvE1_clEvEUlN3c104HalfES9_E_EEvRNS_18TensorIteratorBaseERKT_EUliE_EEviT1_,"ax",@progbits
	.align	128
        .global         _ZN2at6native18elementwise_kernelILi128ELi4EZNS0_22gpu_kernel_impl_nocastIZZZNS0_66_GLOBAL__N__a0cfb035_28_ActivationHardswishKernel_cu_9e10b42f_293225hardswish_backward_kernelERNS_14TensorIteratorEENKUlvE_clEvENKUlvE1_clEvEUlN3c104HalfES9_E_EEvRNS_18TensorIteratorBaseERKT_EUliE_EEviT1_
        .type           _ZN2at6native18elementwise_kernelILi128ELi4EZNS0_22gpu_kernel_impl_nocastIZZZNS0_66_GLOBAL__N__a0cfb035_28_ActivationHardswishKernel_cu_9e10b42f_293225hardswish_backward_kernelERNS_14TensorIteratorEENKUlvE_clEvENKUlvE1_clEvEUlN3c104HalfES9_E_EEvRNS_18TensorIteratorBaseERKT_EUliE_EEviT1_,@function
        .size           _ZN2at6native18elementwise_kernelILi128ELi4EZNS0_22gpu_kernel_impl_nocastIZZZNS0_66_GLOBAL__N__a0cfb035_28_ActivationHardswishKernel_cu_9e10b42f_293225hardswish_backward_kernelERNS_14TensorIteratorEENKUlvE_clEvENKUlvE1_clEvEUlN3c104HalfES9_E_EEvRNS_18TensorIteratorBaseERKT_EUliE_EEviT1_,(.L_x_6645 - _ZN2at6native18elementwise_kernelILi128ELi4EZNS0_22gpu_kernel_impl_nocastIZZZNS0_66_GLOBAL__N__a0cfb035_28_ActivationHardswishKernel_cu_9e10b42f_293225hardswish_backward_kernelERNS_14TensorIteratorEENKUlvE_clEvENKUlvE1_clEvEUlN3c104HalfES9_E_EEvRNS_18TensorIteratorBaseERKT_EUliE_EEviT1_)
        .other          _ZN2at6native18elementwise_kernelILi128ELi4EZNS0_22gpu_kernel_impl_nocastIZZZNS0_66_GLOBAL__N__a0cfb035_28_ActivationHardswishKernel_cu_9e10b42f_293225hardswish_backward_kernelERNS_14TensorIteratorEENKUlvE_clEvENKUlvE1_clEvEUlN3c104HalfES9_E_EEvRNS_18TensorIteratorBaseERKT_EUliE_EEviT1_,@"STO_CUDA_ENTRY STV_DEFAULT"
_ZN2at6native18elementwise_kernelILi128ELi4EZNS0_22gpu_kernel_impl_nocastIZZZNS0_66_GLOBAL__N__a0cfb035_28_ActivationHardswishKernel_cu_9e10b42f_293225hardswish_backward_kernelERNS_14TensorIteratorEENKUlvE_clEvENKUlvE1_clEvEUlN3c104HalfES9_E_EEvRNS_18TensorIteratorBaseERKT_EUliE_EEviT1_:
.text._ZN2at6native18elementwise_kernelILi128ELi4EZNS0_22gpu_kernel_impl_nocastIZZZNS0_66_GLOBAL__N__a0cfb035_28_ActivationHardswishKernel_cu_9e10b42f_293225hardswish_backward_kernelERNS_14TensorIteratorEENKUlvE_clEvENKUlvE1_clEvEUlN3c104HalfES9_E_EEvRNS_18TensorIteratorBaseERKT_EUliE_EEviT1_:
        /* <DEDUP_REMOVED lines=17> */
[----:B--2---:R-:W-:-:S05]  /*0110*/  HADD2.F32 R2, -RZ, R4.H0_H0 ;  /* 0x20000004ff027230 */ /* 0x004fca0000004100 */
        /* <DEDUP_REMOVED lines=8> */
[----:B--2---:R-:W-:-:S05]  /*01a0*/  HADD2.F32 R0, -RZ, R4.H0_H0 ;  /* 0x20000004ff007230 */ /* 0x004fca0000004100 */
[----:B------:R-:W-:Y:S01]  /*01b0*/  @!P0 FMUL.FTZ R9, R0, R9 ;  /* 0x0000000900098220 */ /* 0x000fe20000410000 */
[----:B------:R-:W-:-:S04]  /*01c0*/  @P0 F2FP.F16.F32.PACK_AB R0, RZ, R0 ;  /* 0x00000000ff00023e */ /* 0x000fc800000000ff */
[----:B------:R-:W-:-:S07]  /*01d0*/  @!P0 F2FP.F16.F32.PACK_AB R0, RZ, R9 ;  /* 0x00000009ff00823e */ /* 0x000fce00000000ff */
.L_x_1863:
        /* <DEDUP_REMOVED lines=21> */
.L_x_1865:
[----:B------:R0:W-:Y:S01]  /*0330*/  STG.E.U16 desc[UR6][R6.64], R0 ;  /* 0x0000000006007986 */ /* 0x0001e2000c101506 */
[----:B------:R-:W-:-:S07]  /*0340*/  IADD3 R3, PT, PT, R3, 0x80, RZ ;  /* 0x0000008003037810 */ /* 0x000fce0007ffe0ff */
.L_x_1862:
[----:B------:R-:W-:-:S13]  /*0350*/  ISETP.GE.AND P0, PT, R3, UR4, PT ;  /* 0x0000000403007c0c */ /* 0x000fda000bf06270 */
[----:B------:R-:W-:Y:S05]  /*0360*/  @P0 BREAK.RELIABLE B1 ;  /* 0x0000000000010942 */ /* 0x000fea0003800100 */
[----:B------:R-:W-:Y:S05]  /*0370*/  @P0 BRA `(.L_x_1864) ;  /* 0x00000000004c0947 */ /* 0x000fea0003800000 */
[----:B------:R-:W-:Y:S05]  /*0380*/  BSYNC.RELIABLE B1 ;  /* 0x0000000000017941 */ /* 0x000fea0003800100 */
.L_x_1861:
[----:B------:R-:W1:Y:S02]  /*0390*/  LDC.64 R4, c[0x0][0x5f8] ;  /* 0x00017e00ff047b82 */ /* 0x000e640000000a00 */
[----:B-1----:R-:W2:Y:S06]  /*03a0*/  LDG.E.U16 R4, desc[UR6][R4.64] ;  /* 0x0000000604047981 */ /* 0x002eac000c1e1500 */
[----:B0-----:R-:W0:Y:S01]  /*03b0*/  LDC.64 R6, c[0x0][0x5e8] ;  /* 0x00017a00ff067b82 */ /* 0x001e220000000a00 */
        /* <DEDUP_REMOVED lines=13> */
.L_x_1866:
[----:B------:R1:W-:Y:S01]  /*0490*/  STG.E.U16 desc[UR6][R6.64], R0 ;  /* 0x0000000006007986 */ /* 0x0003e2000c101506 */
[----:B------:R-:W-:-:S07]  /*04a0*/  IADD3 R3, PT, PT, R3, 0x80, RZ ;  /* 0x0000008003037810 */ /* 0x000fce0007ffe0ff */
.L_x_1864:
[----:B------:R-:W-:Y:S05]  /*04b0*/  BSYNC.RECONVERGENT B0 ;  /* 0x0000000000007941 */ /* 0x000fea0003800200 */
.L_x_1860:
[----:B------:R-:W-:Y:S05]  /*04c0*/  WARPSYNC.ALL ;  /* 0x0000000000007948 */ /* 0x000fea0003800000 */
[----:B------:R-:W-:-:S13]  /*04d0*/  ISETP.GE.AND P0, PT, R3, UR4, PT ;  /* 0x0000000403007c0c */ /* 0x000fda000bf06270 */
[----:B------:R-:W-:Y:S05]  /*04e0*/  @P0 EXIT ;  /* 0x000000000000094d */ /* 0x000fea0003800000 */
[----:B------:R-:W2:Y:S02]  /*04f0*/  LDC.64 R4, c[0x0][0x5f8] ;  /* 0x00017e00ff047b82 */ /* 0x000ea40000000a00 */
[----:B--2---:R-:W2:Y:S06]  /*0500*/  LDG.E.U16 R4, desc[UR6][R4.64] ;  /* 0x0000000604047981 */ /* 0x004eac000c1e1500 */
[----:B------:R-:W0:Y:S02]  /*0510*/  LDC.64 R2, c[0x0][0x5f0] ;  /* 0x00017c00ff027b82 */ /* 0x000e240000000a00 */
[----:B01----:R0:W5:Y:S01]  /*0520*/  LDG.E.U16 R0, desc[UR6][R2.64] ;  /* 0x0000000602007981 */ /* 0x003162000c1e1500 */
[----:B--2---:R-:W-:-:S05]  /*0530*/  HADD2.F32 R8, -RZ, R4.H0_H0 ;  /* 0x20000004ff087230 */ /* 0x004fca0000004100 */
[----:B------:R-:W-:-:S13]  /*0540*/  FSETP.GTU.FTZ.AND P0, PT, R8, -3, PT ;  /* 0xc04000000800780b */ /* 0x000fda0003f1c000 */
[----:B------:R-:W1:Y:S02]  /*0550*/  @!P0 LDC.64 R6, c[0x0][0x5e8] ;  /* 0x00017a00ff068b82 */ /* 0x000e640000000a00 */
[----:B-1----:R0:W-:Y:S01]  /*0560*/  @!P0 STG.E.U16 desc[UR6][R6.64], RZ ;  /* 0x000000ff06008986 */ /* 0x0021e2000c101506 */
[----:B------:R-:W-:Y:S05]  /*0570*/  @!P0 EXIT ;  /* 0x000000000000894d */ /* 0x000fea0003800000 */
[----:B------:R-:W-:Y:S01]  /*0580*/  FSETP.GEU.FTZ.AND P0, PT, R8, 3, PT ;  /* 0x404000000800780b */ /* 0x000fe20003f1e000 */
[----:B-----5:R-:W-:-:S12]  /*0590*/  HADD2.F32 R0, -RZ, R0.H0_H0 ;  /* 0x20000000ff007230 */ /* 0x020fd80000004100 */
[----:B0-----:R-:W0:Y:S01]  /*05a0*/  @P0 LDC.64 R2, c[0x0][0x5e8] ;  /* 0x00017a00ff020b82 */ /* 0x001e220000000a00 */
[----:B------:R-:W-:-:S05]  /*05b0*/  @P0 F2FP.F16.F32.PACK_AB R4, RZ, R0 ;  /* 0x00000000ff04023e */ /* 0x000fca00000000ff */
[----:B0-----:R0:W-:Y:S01]  /*05c0*/  @P0 STG.E.U16 desc[UR6][R2.64], R4 ;  /* 0x0000000402000986 */ /* 0x0011e2000c101506 */
[----:B------:R-:W-:Y:S05]  /*05d0*/  @P0 EXIT ;  /* 0x000000000000094d */ /* 0x000fea0003800000 */
[----:B0-----:R-:W0:Y:S01]  /*05e0*/  LDC.64 R2, c[0x0][0x5e8] ;  /* 0x00017a00ff027b82 */ /* 0x001e220000000a00 */
[----:B------:R-:W-:-:S05]  /*05f0*/  HFMA2 R5, -RZ, RZ, 1.666015625, -0.052093505859375 ;  /* 0x3eaaaaabff057431 */ /* 0x000fca00000001ff */
[----:B------:R-:W-:-:S04]  /*0600*/  FFMA.FTZ R5, R8, R5, 0.5 ;  /* 0x3f00000008057423 */ /* 0x000fc80000010005 */
[----:B------:R-:W-:-:S05]  /*0610*/  FMUL.FTZ R5, R0, R5 ;  /* 0x0000000500057220 */ /* 0x000fca0000410000 */
[----:B------:R-:W-:-:S05]  /*0620*/  F2FP.F16.F32.PACK_AB R5, RZ, R5 ;  /* 0x00000005ff05723e */ /* 0x000fca00000000ff */
[----:B0-----:R-:W-:Y:S01]  /*0630*/  STG.E.U16 desc[UR6][R2.64], R5 ;  /* 0x0000000502007986 */ /* 0x001fe2000c101506 */
[----:B------:R-:W-:Y:S05]  /*0640*/  EXIT ;  /* 0x000000000000794d */ /* 0x000fea0003800000 */
.L_x_1859:
        /* <DEDUP_REMOVED lines=356> */
.L_x_1870:
[----:B------:R-:W0:Y:S02]  /*1c90*/  LDCU.128 UR8, c[0x0][0x5f0] ;  /* 0x0000be00ff0877ac */ /* 0x000e240008000c00 */
[----:B0-----:R-:W-:-:S04]  /*1ca0*/  IADD3 R8, P0, PT, R6, UR10, RZ ;  /* 0x0000000a06087c10 */ /* 0x001fc8000ff1e0ff */
[----:B------:R-:W-:-:S05]  /*1cb0*/  IADD3.X R9, PT, PT, RZ, UR11, RZ, P0, !PT ;  /* 0x0000000bff097c10 */ /* 0x000fca00087fe4ff */
[----:B------:R-:W2:Y:S01]  /*1cc0*/  LDG.E.U16 R8, desc[UR6][R8.64] ;  /* 0x0000000608087981 */ /* 0x000ea2000c1e1500 */
[----:B------:R-:W-:Y:S01]  /*1cd0*/  IADD3 R6, P1, PT, R4, UR8, RZ ;  /* 0x0000000804067c10 */ /* 0x000fe2000ff3e0ff */
[----:B------:R-:W-:Y:S03]  /*1ce0*/  BSSY.RECONVERGENT B2, `(.L_x_1871) ;  /* 0x000000e000027945 */ /* 0x000fe60003800200 */
[----:B------:R-:W-:Y:S01]  /*1cf0*/  IADD3.X R7, PT, PT, RZ, UR9, RZ, P1, !PT ;  /* 0x00000009ff077c10 */ /* 0x000fe20008ffe4ff */
[----:B--2---:R-:W-:-:S05]  /*1d00*/  HADD2.F32 R10, -RZ, R8.H0_H0 ;  /* 0x20000008ff0a7230 */ /* 0x004fca0000004100 */
[----:B------:R-:W-:-:S13]  /*1d10*/  FSETP.GTU.FTZ.AND P0, PT, R10, -3, PT ;  /* 0xc04000000a00780b */ /* 0x000fda0003f1c000 */
[----:B------:R-:W-:Y:S01]  /*1d20*/  @!P0 PRMT R9, RZ, 0x7610, R9 ;  /* 0x00007610ff098816 */ /* 0x000fe20000000009 */
[----:B------:R-:W-:Y:S06]  /*1d30*/  @!P0 BRA `(.L_x_1872) ;  /* 0x0000000000208947 */ /* 0x000fec0003800000 */
[----:B------:R-:W2:Y:S01]  /*1d40*/  LDG.E.U16 R6, desc[UR6][R6.64] ;  /* 0x0000000606067981 */ /* 0x000ea2000c1e1500 */
[----:B------:R-:W-:-:S13]  /*1d50*/  FSETP.GEU.FTZ.AND P0, PT, R10, 3, PT ;  /* 0x404000000a00780b */ /* 0x000fda0003f1e000 */
[----:B------:R-:W-:-:S05]  /*1d60*/  @!P0 MOV R9, 0x3eaaaaab ;  /* 0x3eaaaaab00098802 */ /* 0x000fca0000000f00 */
[----:B------:R-:W-:Y:S01]  /*1d70*/  @!P0 FFMA.FTZ R4, R10, R9, 0.5 ;  /* 0x3f0000000a048423 */ /* 0x000fe20000010009 */
[----:B--2---:R-:W-:-:S05]  /*1d80*/  HADD2.F32 R11, -RZ, R6.H0_H0 ;  /* 0x20000006ff0b7230 */ /* 0x004fca0000004100 */
[----:B------:R-:W-:-:S05]  /*1d90*/  @!P0 FMUL.FTZ R4, R11, R4 ;  /* 0x000000040b048220 */ /* 0x000fca0000410000 */
[----:B------:R-:W-:Y:S02]  /*1da0*/  @!P0 F2FP.F16.F32.PACK_AB R9, RZ, R4 ;  /* 0x00000004ff09823e */ /* 0x000fe400000000ff */
[----:B------:R-:W-:-:S07]  /*1db0*/  @P0 F2FP.F16.F32.PACK_AB R9, RZ, R11 ;  /* 0x0000000bff09023e */ /* 0x000fce00000000ff */
.L_x_1872:
[----:B------:R-:W-:Y:S05]  /*1dc0*/  BSYNC.RECONVERGENT B2 ;  /* 0x0000000000027941 */ /* 0x000fea0003800200 */
.L_x_1871:
        /* <DEDUP_REMOVED lines=356> */
.L_x_1874:
        /* <DEDUP_REMOVED lines=16> */
[----:B------:R-:W-:Y:S01]  /*3510*/  @!P0 FMUL.FTZ R4, R9, R4 ;  /* 0x0000000409048220 */ /* 0x000fe20000410000 */
[----:B------:R-:W-:-:S04]  /*3520*/  @P0 F2FP.F16.F32.PACK_AB R9, RZ, R9 ;  /* 0x00000009ff09023e */ /* 0x000fc800000000ff */
[----:B------:R-:W-:-:S07]  /*3530*/  @!P0 F2FP.F16.F32.PACK_AB R9, RZ, R4 ;  /* 0x00000004ff09823e */ /* 0x000fce00000000ff */
.L_x_1876:
[----:B------:R-:W-:Y:S05]  /*3540*/  BSYNC.RECONVERGENT B2 ;  /* 0x0000000000027941 */ /* 0x000fea0003800200 */
.L_x_1875:
[----:B------:R-:W0:Y:S01]  /*3550*/  LDCU.64 UR8, c[0x0][0x5e8] ;  /* 0x0000bd00ff0877ac */ /* 0x000e220008000a00 */
[----:B------:R-:W-:Y:S02]  /*3560*/  IADD3 R3, PT, PT, R3, 0x80, RZ ;  /* 0x0000008003037810 */ /* 0x000fe40007ffe0ff */
[----:B0-----:R-:W-:-:S04]  /*3570*/  IADD3 R4, P0, PT, R5, UR8, RZ ;  /* 0x0000000805047c10 */ /* 0x001fc8000ff1e0ff */
[----:B------:R-:W-:-:S05]  /*3580*/  IADD3.X R5, PT, PT, RZ, UR9, RZ, P0, !PT ;  /* 0x00000009ff057c10 */ /* 0x000fca00087fe4ff */
[----:B------:R0:W-:Y:S04]  /*3590*/  STG.E.U16 desc[UR6][R4.64], R9 ;  /* 0x0000000904007986 */ /* 0x0001e8000c101506 */
.L_x_1869:
[----:B------:R-:W-:-:S13]  /*35a0*/  ISETP.GE.AND P0, PT, R3, UR4, PT ;  /* 0x0000000403007c0c */ /* 0x000fda000bf06270 */
[----:B------:R-:W-:Y:S05]  /*35b0*/  @P0 BREAK.RELIABLE B0 ;  /* 0x0000000000000942 */ /* 0x000fea0003800100 */
[----:B------:R-:W-:Y:S05]  /*35c0*/  @P0 BRA `(.L_x_1873) ;  /* 0x0000001400d80947 */ /* 0x000fea0003800000 */
[----:B------:R-:W-:Y:S05]  /*35d0*/  BSYNC.RELIABLE B0 ;  /* 0x0000000000007941 */ /* 0x000fea0003800100 */
.L_x_1868:
        /* <DEDUP_REMOVED lines=348> */
.L_x_1877:
        /* <DEDUP_REMOVED lines=19> */
.L_x_1879:
[----:B------:R-:W-:Y:S05]  /*4cd0*/  BSYNC.RECONVERGENT B2 ;  /* 0x0000000000027941 */ /* 0x000fea0003800200 */
.L_x_1878:
[----:B------:R-:W0:Y:S01]  /*4ce0*/  LDCU.64 UR8, c[0x0][0x5e8] ;  /* 0x0000bd00ff0877ac */ /* 0x000e220008000a00 */
[----:B------:R-:W-:Y:S02]  /*4cf0*/  IADD3 R3, PT, PT, R3, 0x80, RZ ;  /* 0x0000008003037810 */ /* 0x000fe40007ffe0ff */
[----:B0-----:R-:W-:-:S04]  /*4d00*/  IADD3 R4, P0, PT, R5, UR8, RZ ;  /* 0x0000000805047c10 */ /* 0x001fc8000ff1e0ff */
[----:B------:R-:W-:-:S05]  /*4d10*/  IADD3.X R5, PT, PT, RZ, UR9, RZ, P0, !PT ;  /* 0x00000009ff057c10 */ /* 0x000fca00087fe4ff */
[----:B------:R1:W-:Y:S04]  /*4d20*/  STG.E.U16 desc[UR6][R4.64], R9 ;  /* 0x0000000904007986 */ /* 0x0003e8000c101506 */
.L_x_1873:
[----:B------:R-:W-:Y:S05]  /*4d30*/  BSYNC.RECONVERGENT B1 ;  /* 0x0000000000017941 */ /* 0x000fea0003800200 */
.L_x_1867:
        /* <DEDUP_REMOVED lines=351> */
.L_x_1880:
        /* <DEDUP_REMOVED lines=22> */
.L_x_1882:
[----:B------:R-:W-:Y:S05]  /*6490*/  BSYNC.RECONVERGENT B1 ;  /* 0x0000000000017941 */ /* 0x000fea0003800200 */
.L_x_1881:
[----:B------:R-:W-:Y:S01]  /*64a0*/  STG.E.U16 desc[UR6][R6.64], R0 ;  /* 0x0000000006007986 */ /* 0x000fe2000c101506 */
[----:B------:R-:W-:Y:S05]  /*64b0*/  EXIT ;  /* 0x000000000000794d */ /* 0x000fea0003800000 */
.L_x_1883:
        /* <DEDUP_REMOVED lines=12> */
.L_x_6645:


//--------------------- .text._ZN2at6native27unrolled_elementwise_kernelIZZZNS0_66_GLOBAL__N__a0cfb035_28_ActivationHardswishKernel_cu_9e10b42f_293225hardswish_backward_kernelERNS_14TensorIteratorEENKUlvE_clEvENKUlvE1_clEvEUlN3c104HalfES8_E_St5arrayIPcLm3EELi4E23TrivialOffsetCalculatorILi2EjESD_ILi1EjENS0_6memory15LoadWithoutCastENSG_16StoreWithoutCastEEEviT_T0_T2_T3_T4_T5_ --------------------------
	.section	.text._ZN2at6native27unrolled_elementwise_kernelIZZZNS0_66_GLOBAL__N__a0cfb035_28_ActivationHardswishKernel_cu_9e10b42f_293225hardswish_backward_kernelERNS_14TensorIteratorEENKUlvE_clEvENKUlvE1_clEvEUlN3c104HalfES8_E_St5arrayIPcLm3EELi4E23TrivialOffsetCalculatorILi2EjESD_ILi1EjENS0_6memory15LoadWithoutCastENSG_16StoreWithoutCastEEEviT_T0_T2_T3_T4_T5_,"ax",@progbits
	.align	128
        .global         _ZN2at6native27unrolled_elementwise_kernelIZZZNS0_66_GLOBAL__N__a0cfb035_28_ActivationHardswishKernel_cu_9e10b42f_293225hardswish_backward_kernelERNS_14TensorIteratorEENKUlvE_clEvENKUlvE1_clEvEUlN3c104HalfES8_E_St5arrayIPcLm3EELi4E23TrivialOffsetCalculatorILi2EjESD_ILi1EjENS0_6memory15LoadWithoutCastENSG_16StoreWithoutCastEEEviT_T0_T2_T3_T4_T5_
        .type           _ZN2at6native27unrolled_elementwise_kernelIZZZNS0_66_GLOBAL__N__a0cfb035_28_ActivationHardswishKernel_cu_9e10b42f_293225hardswish_backward_kernelERNS_14TensorIteratorEENKUlvE_clEvENKUlvE1_clEvEUlN3c104HalfES8_E_St5arrayIPcLm3EELi4E23TrivialOffsetCalculatorILi2EjESD_ILi1EjENS0_6memory15LoadWithoutCastENSG_16StoreWithoutCastEEEviT_T0_T2_T3_T4_T5_,@function
        .size           _ZN2at6native27unrolled_elementwise_kernelIZZZNS0_66_GLOBAL__N__a0cfb035_28_ActivationHardswishKernel_cu_9e10b42f_293225hardswish_backward_kernelERNS_14TensorIteratorEENKUlvE_clEvENKUlvE1_clEvEUlN3c104HalfES8_E_St5arrayIPcLm3EELi4E23TrivialOffsetCalculatorILi2EjESD_ILi1EjENS0_6memory15LoadWithoutCastENSG_16StoreWithoutCastEEEviT_T0_T2_T3_T4_T5_,(.L_x_6646 - _ZN2at6native27unrolled_elementwise_kernelIZZZNS0_66_GLOBAL__N__a0cfb035_28_ActivationHardswishKernel_cu_9e10b42f_293225hardswish_backward_kernelERNS_14TensorIteratorEENKUlvE_clEvENKUlvE1_clEvEUlN3c104HalfES8_E_St5arrayIPcLm3EELi4E23TrivialOffsetCalculatorILi2EjESD_ILi1EjENS0_6memory15LoadWithoutCastENSG_16StoreWithoutCastEEEviT_T0_T2_T3_T4_T5_)
        .other          _ZN2at6native27unrolled_elementwise_kernelIZZZNS0_66_GLOBAL__N__a0cfb035_28_ActivationHardswishKernel_cu_9e10b42f_293225hardswish_backward_kernelERNS_14TensorIteratorEENKUlvE_clEvENKUlvE1_clEvEUlN3c104HalfES8_E_St5arrayIPcLm3EELi4E23TrivialOffsetCalculatorILi2EjESD_ILi1EjENS0_6memory15LoadWithoutCastENSG_16StoreWithoutCastEEEviT_T0_T2_T3_T4_T5_,@"STO_CUDA_ENTRY STV_DEFAULT"
_ZN2at6native27unrolled_elementwise_kernelIZZZNS0_66_GLOBAL__N__a0cfb035_28_ActivationHardswishKernel_cu_9e10b42f_293225hardswish_backward_kernelERNS_14TensorIteratorEENKUlvE_clEvENKUlvE1_clEvEUlN3c104HalfES8_E_St5arrayIPcLm3EELi4E23TrivialOffsetCalculatorILi2EjESD_ILi1EjENS0_6memory15LoadWithoutCastENSG_16StoreWithoutCastEEEviT_T0_T2_T3_T4_T5_:
.text._ZN2at6native27unrolled_elementwise_kernelIZZZNS0_66_GLOBAL__N__a0cfb035_28_ActivationHardswishKernel_cu_9e10b42f_293225hardswish_backward_kernelERNS_14TensorIteratorEENKUlvE_clEvENKUlvE1_clEvEUlN3c104HalfES8_E_St5arrayIPcLm3EELi4E23TrivialOffsetCalculatorILi2EjESD_ILi1EjENS0_6memory15LoadWithoutCastENSG_16StoreWithoutCastEEEviT_T0_T2_T3_T4_T5_:
        /* <DEDUP_REMOVED lines=12> */
[----:B------:R-:W-:Y:S01]  /*00c0*/  @!P1 IADD3 R10, PT, PT, R10, 0x80, RZ ;  /* 0x000000800a0a9810 */ /* 0x000fe20007ffe0ff */
[----:B------:R-:W0:Y:S03]  /*00d0*/  @!P1 LDC.64 R18, c[0x0][0x3a8] ;  /* 0x0000ea00ff129b82 */ /* 0x000e260000000a00 */
[----:B------:R-:W-:-:S05]  /*00e0*/  ISETP.GE.AND P3, PT, R10, R9, PT ;  /* 0x000000090a00720c */ /* 0x000fca0003f66270 */
[----:B------:R-:W2:Y:S08]  /*00f0*/  @!P1 LDC.64 R2, c[0x0][0x3b0] ;  /* 0x0000ec00ff029b82 */ /* 0x000eb00000000a00 */
[----:B------:R-:W3:Y:S01]  /*0100*/  @!P3 LDC.64 R4, c[0x0][0x3a8] ;  /* 0x0000ea00ff04bb82 */ /* 0x000ee20000000a00 */
[----:B------:R-:W-:Y:S02]  /*0110*/  @!P3 IMAD R21, R11, 0x200, R10 ;  /* 0x000002000b15b824 */ /* 0x000fe400078e020a */
[----:B------:R-:W-:-:S05]  /*0120*/  @!P3 VIADD R10, R10, 0x80 ;  /* 0x000000800a0ab836 */ /* 0x000fca0000000000 */
[----:B------:R-:W4:Y:S01]  /*0130*/  @!P3 LDC.64 R6, c[0x0][0x3b0] ;  /* 0x0000ec00ff06bb82 */ /* 0x000f220000000a00 */
[----:B0-----:R-:W-:Y:S01]  /*0140*/  @!P1 IMAD.WIDE.U32 R18, R17, 0x2, R18 ;  /* 0x0000000211129825 */ /* 0x001fe200078e0012 */
[----:B------:R-:W-:-:S04]  /*0150*/  ISETP.GE.AND P2, PT, R10, R9, PT ;  /* 0x000000090a00720c */ /* 0x000fc80003f46270 */
[----:B-1----:R0:W5:Y:S01]  /*0160*/  @!P1 LDG.E.U16 R0, desc[UR4][R18.64] ;  /* 0x0000000412009981 */ /* 0x002162000c1e1500 */
[----:B------:R-:W-:Y:S01]  /*0170*/  @!P0 IMAD R25, R11, 0x200, R8 ;  /* 0x000002000b198824 */ /* 0x000fe200078e0208 */
[----:B------:R-:W-:-:S07]  /*0180*/  PRMT R24, RZ, 0x7610, R24 ;  /* 0x00007610ff187816 */ /* 0x000fce0000000018 */
[----:B------:R-:W1:Y:S01]  /*0190*/  @!P2 LDC.64 R12, c[0x0][0x3a8] ;  /* 0x0000ea00ff0cab82 */ /* 0x000e620000000a00 */
[----:B---3--:R-:W-:Y:S01]  /*01a0*/  @!P3 IMAD.WIDE.U32 R4, R21, 0x2, R4 ;  /* 0x000000021504b825 */ /* 0x008fe200078e0004 */
[----:B------:R-:W-:-:S06]  /*01b0*/  @!P2 LEA R23, R11, R10, 0x9 ;  /* 0x0000000a0b17a211 */ /* 0x000fcc00078e48ff */
[----:B0-----:R-:W0:Y:S01]  /*01c0*/  @!P0 LDC.64 R18, c[0x0][0x3a8] ;  /* 0x0000ea00ff128b82 */ /* 0x001e220000000a00 */
[----:B----4-:R-:W-:-:S07]  /*01d0*/  @!P3 IMAD.WIDE.U32 R6, R21, 0x2, R6 ;  /* 0x000000021506b825 */ /* 0x010fce00078e0006 */
[----:B------:R-:W3:Y:S01]  /*01e0*/  @!P0 LDC.64 R20, c[0x0][0x3b0] ;  /* 0x0000ec00ff148b82 */ /* 0x000ee20000000a00 */
[----:B------:R-:W-:-:S07]  /*01f0*/  PRMT R10, RZ, 0x7610, R10 ;  /* 0x00007610ff0a7816 */ /* 0x000fce000000000a */
[----:B------:R-:W4:Y:S01]  /*0200*/  @!P2 LDC.64 R14, c[0x0][0x3b0] ;  /* 0x0000ec00ff0eab82 */ /* 0x000f220000000a00 */
[----:B0-----:R-:W-:-:S05]  /*0210*/  @!P0 IMAD.WIDE.U32 R18, R25, 0x2, R18 ;  /* 0x0000000219128825 */ /* 0x001fca00078e0012 */
[----:B------:R-:W5:Y:S01]  /*0220*/  @!P0 LDG.E.U16 R24, desc[UR4][R18.64] ;  /* 0x0000000412188981 */ /* 0x000f62000c1e1500 */
[----:B---3--:R-:W-:Y:S01]  /*0230*/  @!P0 IMAD.WIDE.U32 R20, R25, 0x2, R20 ;  /* 0x0000000219148825 */ /* 0x008fe200078e0014 */
[----:B------:R-:W-:-:S06]  /*0240*/  PRMT R25, RZ, 0x7610, R25 ;  /* 0x00007610ff197816 */ /* 0x000fcc0000000019 */
[----:B------:R-:W5:Y:S01]  /*0250*/  @!P0 LDG.E.U16 R25, desc[UR4][R20.64] ;  /* 0x0000000414198981 */ /* 0x000f62000c1e1500 */
[----:B------:R-:W-:Y:S01]  /*0260*/  ISETP.GE.AND P0, PT, R8, R9, PT ;  /* 0x000000090800720c */ /* 0x000fe20003f06270 */
[----:B--2---:R-:W-:-:S05]  /*0270*/  @!P1 IMAD.WIDE.U32 R2, R17, 0x2, R2 ;  /* 0x0000000211029825 */ /* 0x004fca00078e0002 */
[----:B------:R0:W5:Y:S01]  /*0280*/  @!P1 LDG.E.U16 R10, desc[UR4][R2.64] ;  /* 0x00000004020a9981 */ /* 0x000162000c1e1500 */
[----:B------:R-:W-:-:S06]  /*0290*/  PRMT R16, RZ, 0x7610, R16 ;  /* 0x00007610ff107816 */ /* 0x000fcc0000000010 */
[----:B0-----:R-:W0:Y:S01]  /*02a0*/  @!P0 LDC.64 R2, c[0x0][0x3a0] ;  /* 0x0000e800ff028b82 */ /* 0x001e220000000a00 */
[----:B-1----:R-:W-:-:S04]  /*02b0*/  @!P2 IMAD.WIDE.U32 R12, R23, 0x2, R12 ;  /* 0x00000002170ca825 */ /* 0x002fc800078e000c */
[--C-:B----4-:R-:W-:Y:S01]  /*02c0*/  @!P2 IMAD.WIDE.U32 R22, R23, 0x2, R14.reuse ;  /* 0x000000021716a825 */ /* 0x110fe200078e000e */
[----:B------:R-:W-:Y:S01]  /*02d0*/  PRMT R14, RZ, 0x7610, R14 ;  /* 0x00007610ff0e7816 */ /* 0x000fe2000000000e */
[----:B------:R1:W5:Y:S01]  /*02e0*/  @!P2 LDG.E.U16 R16, desc[UR4][R12.64] ;  /* 0x000000040c10a981 */ /* 0x000362000c1e1500 */
[----:B------:R-:W-:Y:S02]  /*02f0*/  PRMT R15, RZ, 0x7610, R15 ;  /* 0x00007610ff0f7816 */ /* 0x000fe4000000000f */
[----:B------:R-:W-:Y:S02]  /*0300*/  PRMT R17, RZ, 0x7610, R17 ;  /* 0x00007610ff117816 */ /* 0x000fe40000000011 */
[----:B------:R2:W5:Y:S01]  /*0310*/  @!P3 LDG.E.U16 R14, desc[UR4][R4.64] ;  /* 0x00000004040eb981 */ /* 0x000562000c1e1500 */
[----:B------:R-:W-:Y:S03]  /*0320*/  BSSY.RECONVERGENT B0, `(.L_x_1884) ;  /* 0x0000019000007945 */ /* 0x000fe60003800200 */
[----:B------:R3:W5:Y:S01]  /*0330*/  @!P3 LDG.E.U16 R15, desc[UR4][R6.64] ;  /* 0x00000004060fb981 */ /* 0x000762000c1e1500 */
[----:B-1----:R-:W-:-:S03]  /*0340*/  VIADD R12, R8, 0x80 ;  /* 0x00000080080c7836 */ /* 0x002fc60000000000 */
[----:B------:R1:W5:Y:S01]  /*0350*/  @!P2 LDG.E.U16 R17, desc[UR4][R22.64] ;  /* 0x000000041611a981 */ /* 0x000362000c1e1500 */
[C---:B--2---:R-:W-:Y:S01]  /*0360*/  IADD3 R4, PT, PT, R8.reuse, 0x100, RZ ;  /* 0x0000010008047810 */ /* 0x044fe20007ffe0ff */
[----:B------:R-:W-:Y:S02]  /*0370*/  @!P0 IMAD R5, R11, 0x200, R8 ;  /* 0x000002000b058824 */ /* 0x000fe400078e0208 */
[----:B---3--:R-:W-:Y:S01]  /*0380*/  VIADD R6, R8, 0x180 ;  /* 0x0000018008067836 */ /* 0x008fe20000000000 */
[----:B------:R-:W-:Y:S01]  /*0390*/  @!P0 MOV R8, R12 ;  /* 0x0000000c00088202 */ /* 0x000fe20000000f00 */
[----:B0-----:R-:W-:Y:S01]  /*03a0*/  @!P0 IMAD.WIDE.U32 R2, R5, 0x2, R2 ;  /* 0x0000000205028825 */ /* 0x001fe200078e0002 */
[-C--:B------:R-:W-:Y:S02]  /*03b0*/  ISETP.GE.AND P1, PT, R12, R9.reuse, PT ;  /* 0x000000090c00720c */ /* 0x080fe40003f26270 */
[-C--:B------:R-:W-:Y:S02]  /*03c0*/  ISETP.GE.AND P2, PT, R4, R9.reuse, PT ;  /* 0x000000090400720c */ /* 0x080fe40003f46270 */
[----:B------:R-:W-:-:S02]  /*03d0*/  ISETP.GE.AND P3, PT, R6, R9, PT ;  /* 0x000000090600720c */ /* 0x000fc40003f66270 */
[----:B------:R-:W-:Y:S01]  /*03e0*/  ISETP.GE.AND P4, PT, R8, R9, PT ;  /* 0x000000090800720c */ /* 0x000fe20003f86270 */
[----:B-1----:R-:W-:-:S12]  /*03f0*/  @P0 BRA `(.L_x_1885) ;  /* 0x00000000002c0947 */ /* 0x002fd80003800000 */
        /* <DEDUP_REMOVED lines=11> */
.L_x_1885:
[----:B------:R-:W-:Y:S05]  /*04b0*/  BSYNC.RECONVERGENT B0 ;  /* 0x0000000000007941 */ /* 0x000fea0003800200 */
.L_x_1884:
        /* <DEDUP_REMOVED lines=13> */
.L_x_1887:
[----:B------:R-:W-:Y:S05]  /*0590*/  BSYNC.RECONVERGENT B0 ;  /* 0x0000000000007941 */ /* 0x000fea0003800200 */
.L_x_1886:
        /* <DEDUP_REMOVED lines=13> */
.L_x_1889:
[----:B------:R-:W-:Y:S05]  /*0670*/  BSYNC.RECONVERGENT B0 ;  /* 0x0000000000007941 */ /* 0x000fea0003800200 */
.L_x_1888:
        /* <DEDUP_REMOVED lines=13> */
.L_x_1891:
[----:B------:R-:W-:Y:S05]  /*0750*/  BSYNC.RECONVERGENT B0 ;  /* 0x0000000000007941 */ /* 0x000fea0003800200 */
.L_x_1890:
[----:B------:R0:W-:Y:S01]  /*0760*/  @!P0 STG.E.U16 desc[UR4][R2.64], R4 ;  /* 0x0000000402008986 */ /* 0x0001e2000c101504 */
[----:B------:R-:W-:Y:S04]  /*0770*/  BSSY.RECONVERGENT B0, `(.L_x_1892) ;  /* 0x000000d000007945 */ /* 0x000fe80003800200 */
[----:B------:R-:W-:Y:S05]  /*0780*/  @P4 BRA `(.L_x_1893) ;  /* 0x00000000002c4947 */ /* 0x000fea0003800000 */
[----:B0-----:R-:W0:Y:S01]  /*0790*/  LDC.64 R2, c[0x0][0x3a0] ;  /* 0x0000e800ff027b82 */ /* 0x001e220000000a00 */
[----:B------:R-:W-:Y:S01]  /*07a0*/  IMAD R7, R11, 0x200, R8 ;  /* 0x000002000b077824 */ /* 0x000fe200078e0208 */
[----:B------:R-:W-:Y:S02]  /*07b0*/  IADD3 R8, PT, PT, R8, 0x80, RZ ;  /* 0x0000008008087810 */ /* 0x000fe40007ffe0ff */
[----:B-----5:R-:W-:Y:S02]  /*07c0*/  PRMT R10, R5, 0x7610, R10 ;  /* 0x00007610050a7816 */ /* 0x020fe4000000000a */
[----:B------:R-:W-:-:S13]  /*07d0*/  ISETP.GE.AND P0, PT, R8, R9, PT ;  /* 0x000000090800720c */ /* 0x000fda0003f06270 */
[----:B------:R-:W-:Y:S02]  /*07e0*/  @!P0 IMAD R13, R11, 0x200, R8 ;  /* 0x000002000b0d8824 */ /* 0x000fe400078e0208 */
[----:B------:R-:W-:Y:S02]  /*07f0*/  @!P0 VIADD R8, R8, 0x80 ;  /* 0x0000008008088836 */ /* 0x000fe40000000000 */
[----:B0-----:R-:W-:-:S04]  /*0800*/  IMAD.WIDE.U32 R4, R7, 0x2, R2 ;  /* 0x0000000207047825 */ /* 0x001fc800078e0002 */
[----:B------:R-:W-:Y:S01]  /*0810*/  @!P0 IMAD.WIDE.U32 R2, R13, 0x2, R2 ;  /* 0x000000020d028825 */ /* 0x000fe200078e0002 */
[----:B------:R1:W-:Y:S04]  /*0820*/  STG.E.U16 desc[UR4][R4.64], R10 ;  /* 0x0000000a04007986 */ /* 0x0003e8000c101504 */
[----:B------:R1:W-:Y:S02]  /*0830*/  @!P0 STG.E.U16 desc[UR4][R2.64], R0 ;  /* 0x0000000002008986 */ /* 0x0003e4000c101504 */
.L_x_1893:
[----:B------:R-:W-:Y:S05]  /*0840*/  BSYNC.RECONVERGENT B0 ;  /* 0x0000000000007941 */ /* 0x000fea0003800200 */
.L_x_1892:
[----:B------:R-:W-:-:S13]  /*0850*/  ISETP.GE.AND P0, PT, R8, R9, PT ;  /* 0x000000090800720c */ /* 0x000fda0003f06270 */
[----:B------:R-:W-:Y:S05]  /*0860*/  @P0 EXIT ;  /* 0x000000000000094d */ /* 0x000fea0003800000 */
[----:B01----:R-:W0:Y:S01]  /*0870*/  LDC.64 R2, c[0x0][0x3a0] ;  /* 0x0000e800ff027b82 */ /* 0x003e220000000a00 */
[----:B------:R-:W-:-:S05]  /*0880*/  LEA R11, R11, R8, 0x9 ;  /* 0x000000080b0b7211 */ /* 0x000fca00078e48ff */
[----:B0-----:R-:W-:-:S05]  /*0890*/  IMAD.WIDE.U32 R2, R11, 0x2, R2 ;  /* 0x000000020b027825 */ /* 0x001fca00078e0002 */
[----:B------:R-:W-:Y:S01]  /*08a0*/  STG.E.U16 desc[UR4][R2.64], R6 ;  /* 0x0000000602007986 */ /* 0x000fe2000c101504 */
[----:B------:R-:W-:Y:S05]  /*08b0*/  EXIT ;  /* 0x000000000000794d */ /* 0x000fea0003800000 */
.L_x_1894:
        /* <DEDUP_REMOVED lines=12> */
.L_x_6646:


//--------------------- .text._ZN2at6native29vectorized_elementwise_kernelILi2EZZZNS0_66_GLOBAL__N__a0cfb035_28_ActivationHardswishKernel_cu_9e10b42f_293225hardswish_backward_kernelERNS_14TensorIteratorEENKUlvE_clEvENKUlvE1_clEvEUlN3c104HalfES8_E_St5arrayIPcLm3EEEEviT0_T1_ --------------------------
	.section	.text._ZN2at6native29vectorized_elementwise_kernelILi2EZZZNS0_66_GLOBAL__N__a0cfb035_28_ActivationHardswishKernel_cu_9e10b42f_293225hardswish_backward_kernelERNS_14TensorIteratorEENKUlvE_clEvENKUlvE1_clEvEUlN3c104HalfES8_E_St5arrayIPcLm3EEEEviT0_T1_,"ax",@progbits
	.align	128
        .global         _ZN2at6native29vectorized_elementwise_kernelILi2EZZZNS0_66_GLOBAL__N__a0cfb035_28_ActivationHardswishKernel_cu_9e10b42f_293225hardswish_backward_kernelERNS_14TensorIteratorEENKUlvE_clEvENKUlvE1_clEvEUlN3c104HalfES8_E_St5arrayIPcLm3EEEEviT0_T1_
        .type           _ZN2at6native29vectorized_elementwise_kernelILi2EZZZNS0_66_GLOBAL__N__a0cfb035_28_ActivationHardswishKernel_cu_9e10b42f_293225hardswish_backward_kernelERNS_14TensorIteratorEENKUlvE_clEvENKUlvE1_clEvEUlN3c104HalfES8_E_St5arrayIPcLm3EEEEviT0_T1_,@function
        .size           _ZN2at6native29vectorized_elementwise_kernelILi2EZZZNS0_66_GLOBAL__N__a0cfb035_28_ActivationHardswishKernel_cu_9e10b42f_293225hardswish_backward_kernelERNS_14TensorIteratorEENKUlvE_clEvENKUlvE1_clEvEUlN3c104HalfES8_E_St5arrayIPcLm3EEEEviT0_T1_,(.L_x_6647 - _ZN2at6native29vectorized_elementwise_kernelILi2EZZZNS0_66_GLOBAL__N__a0cfb035_28_ActivationHardswishKernel_cu_9e10b42f_293225hardswish_backward_kernelERNS_14TensorIteratorEENKUlvE_clEvENKUlvE1_clEvEUlN3c104HalfES8_E_St5arrayIPcLm3EEEEviT0_T1_)
        .other          _ZN2at6native29vectorized_elementwise_kernelILi2EZZZNS0_66_GLOBAL__N__a0cfb035_28_ActivationHardswishKernel_cu_9e10b42f_293225hardswish_backward_kernelERNS_14TensorIteratorEENKUlvE_clEvENKUlvE1_clEvEUlN3c104HalfES8_E_St5arrayIPcLm3EEEEviT0_T1_,@"STO_CUDA_ENTRY STV_DEFAULT"
_ZN2at6native29vectorized_elementwise_kernelILi2EZZZNS0_66_GLOBAL__N__a0cfb035_28_ActivationHardswishKernel_cu_9e10b42f_293225hardswish_backward_kernelERNS_14TensorIteratorEENKUlvE_clEvENKUlvE1_clEvEUlN3c104HalfES8_E_St5arrayIPcLm3EEEEviT0_T1_:
.text._ZN2at6native29vectorized_elementwise_kernelILi2EZZZNS0_66_GLOBAL__N__a0cfb035_28_ActivationHardswishKernel_cu_9e10b42f_293225hardswish_backward_kernelERNS_14TensorIteratorEENKUlvE_clEvENKUlvE1_clEvEUlN3c104HalfES8_E_St5arrayIPcLm3EEEEviT0_T1_:
        /* <DEDUP_REMOVED lines=15> */
[----:B------:R-:W-:Y:S01]  /*00f0*/  @!P1 IADD3 R21, PT, PT, R21, 0x80, RZ ;  /* 0x0000008015159810 */ /* 0x000fe20007ffe0ff */
[----:B------:R-:W0:Y:S03]  /*0100*/  @!P1 LDC.64 R16, c[0x0][0x3a8] ;  /* 0x0000ea00ff109b82 */ /* 0x000e260000000a00 */
[----:B------:R-:W-:-:S05]  /*0110*/  ISETP.GE.U32.AND P2, PT, R21, R2, PT ;  /* 0x000000021500720c */ /* 0x000fca0003f46070 */
[----:B------:R-:W1:Y:S08]  /*0120*/  @!P1 LDC.64 R12, c[0x0][0x3b0] ;  /* 0x0000ec00ff0c9b82 */ /* 0x000e700000000a00 */
[----:B------:R-:W-:Y:S01]  /*0130*/  @!P2 IMAD.IADD R7, R0, 0x1, R21 ;  /* 0x000000010007a824 */ /* 0x000fe200078e0215 */
[----:B------:R-:W2:Y:S01]  /*0140*/  @!P2 LDC.64 R22, c[0x0][0x3a8] ;  /* 0x0000ea00ff16ab82 */ /* 0x000ea20000000a00 */
[----:B------:R-:W-:-:S05]  /*0150*/  @!P2 VIADD R21, R21, 0x80 ;  /* 0x000000801515a836 */ /* 0x000fca0000000000 */
[----:B------:R-:W-:Y:S01]  /*0160*/  ISETP.GE.U32.AND P3, PT, R21, R2, PT ;  /* 0x000000021500720c */ /* 0x000fe20003f66070 */
[----:B0-----:R-:W-:Y:S01]  /*0170*/  @!P1 IMAD.WIDE.U32 R16, R5, 0x2, R16 ;  /* 0x0000000205109825 */ /* 0x001fe200078e0010 */
[----:B------:R-:W0:Y:S01]  /*0180*/  @!P2 LDC.64 R26, c[0x0][0x3b0] ;  /* 0x0000ec00ff1aab82 */ /* 0x000e220000000a00 */
[----:B------:R-:W-:-:S03]  /*0190*/  PRMT R6, RZ, 0x7610, R6 ;  /* 0x00007610ff067816 */ /* 0x000fc60000000006 */
[----:B------:R-:W5:Y:S01]  /*01a0*/  @!P1 LDG.E.U16 R4, desc[UR4][R16.64] ;  /* 0x0000000410049981 */ /* 0x000f62000c1e1500 */
[----:B-1----:R-:W-:Y:S01]  /*01b0*/  @!P1 IMAD.WIDE.U32 R12, R5, 0x2, R12 ;  /* 0x00000002050c9825 */ /* 0x002fe200078e000c */
[----:B------:R-:W-:-:S05]  /*01c0*/  PRMT R5, RZ, 0x7610, R5 ;  /* 0x00007610ff057816 */ /* 0x000fca0000000005 */
[C---:B------:R-:W-:Y:S01]  /*01d0*/  @!P3 IMAD.IADD R9, R0.reuse, 0x1, R21 ;  /* 0x000000010009b824 */ /* 0x040fe200078e0215 */
[----:B------:R-:W-:Y:S01]  /*01e0*/  @!P3 IADD3 R21, PT, PT, R21, 0x80, RZ ;  /* 0x000000801515b810 */ /* 0x000fe20007ffe0ff */
[----:B------:R-:W1:Y:S01]  /*01f0*/  @!P3 LDC.64 R24, c[0x0][0x3a8] ;  /* 0x0000ea00ff18bb82 */ /* 0x000e620000000a00 */
[----:B------:R3:W5:Y:S02]  /*0200*/  @!P1 LDG.E.U16 R5, desc[UR4][R12.64] ;  /* 0x000000040c059981 */ /* 0x000764000c1e1500 */
[----:B------:R-:W-:Y:S01]  /*0210*/  ISETP.GE.U32.AND P4, PT, R21, R2, PT ;  /* 0x000000021500720c */ /* 0x000fe20003f86070 */
[----:B--2---:R-:W-:Y:S01]  /*0220*/  @!P2 IMAD.WIDE.U32 R22, R7, 0x2, R22 ;  /* 0x000000020716a825 */ /* 0x004fe200078e0016 */
[----:B------:R-:W-:Y:S02]  /*0230*/  PRMT R8, RZ, 0x7610, R8 ;  /* 0x00007610ff087816 */ /* 0x000fe40000000008 */
[----:B------:R-:W-:Y:S01]  /*0240*/  PRMT R10, RZ, 0x7610, R10 ;  /* 0x00007610ff0a7816 */ /* 0x000fe2000000000a */
[----:B------:R-:W2:Y:S01]  /*0250*/  @!P3 LDC.64 R18, c[0x0][0x3b0] ;  /* 0x0000ec00ff12bb82 */ /* 0x000ea20000000a00 */
[----:B------:R-:W5:Y:S07]  /*0260*/  @!P2 LDG.E.U16 R6, desc[UR4][R22.64] ;  /* 0x000000041606a981 */ /* 0x000f6e000c1e1500 */
[----:B------:R-:W-:Y:S01]  /*0270*/  @!P4 IMAD.IADD R11, R0, 0x1, R21 ;  /* 0x00000001000bc824 */ /* 0x000fe200078e0215 */
[----:B------:R-:W4:Y:S01]  /*0280*/  @!P4 LDC.64 R14, c[0x0][0x3a8] ;  /* 0x0000ea00ff0ecb82 */ /* 0x000f220000000a00 */
[----:B------:R-:W-:-:S05]  /*0290*/  @!P4 VIADD R21, R21, 0x80 ;  /* 0x000000801515c836 */ /* 0x000fca0000000000 */
[-C--:B------:R-:W-:Y:S01]  /*02a0*/  ISETP.GE.U32.AND P5, PT, R21, R2.reuse, PT ;  /* 0x000000021500720c */ /* 0x080fe20003fa6070 */
[----:B0-----:R-:W-:Y:S01]  /*02b0*/  @!P2 IMAD.WIDE.U32 R26, R7, 0x2, R26 ;  /* 0x00000002071aa825 */ /* 0x001fe200078e001a */
[----:B------:R-:W-:Y:S01]  /*02c0*/  PRMT R7, RZ, 0x7610, R7 ;  /* 0x00007610ff077816 */ /* 0x000fe20000000007 */
[----:B---3--:R-:W0:Y:S05]  /*02d0*/  @!P4 LDC.64 R12, c[0x0][0x3b0] ;  /* 0x0000ec00ff0ccb82 */ /* 0x008e2a0000000a00 */
[----:B------:R3:W5:Y:S05]  /*02e0*/  @!P2 LDG.E.U16 R7, desc[UR4][R26.64] ;  /* 0x000000041a07a981 */ /* 0x00076a000c1e1500 */
[----:B------:R-:W-:Y:S01]  /*02f0*/  @!P5 IMAD.IADD R17, R0, 0x1, R21 ;  /* 0x000000010011d824 */ /* 0x000fe200078e0215 */
[----:B------:R-:W-:Y:S01]  /*0300*/  @!P5 IADD3 R21, PT, PT, R21, 0x80, RZ ;  /* 0x000000801515d810 */ /* 0x000fe20007ffe0ff */
[----:B------:R-:W2:Y:S03]  /*0310*/  @!P5 LDC.64 R28, c[0x0][0x3a8] ;  /* 0x0000ea00ff1cdb82 */ /* 0x000ea60000000a00 */
[----:B------:R-:W-:-:S05]  /*0320*/  ISETP.GE.U32.AND P2, PT, R21, R2, PT ;  /* 0x000000021500720c */ /* 0x000fca0003f46070 */
[----:B---3--:R-:W3:Y:S01]  /*0330*/  @!P5 LDC.64 R26, c[0x0][0x3b0] ;  /* 0x0000ec00ff1adb82 */ /* 0x008ee20000000a00 */
[----:B-1----:R-:W-:-:S05]  /*0340*/  @!P3 IMAD.WIDE.U32 R24, R9, 0x2, R24 ;  /* 0x000000020918b825 */ /* 0x002fca00078e0018 */
[----:B------:R1:W5:Y:S01]  /*0350*/  @!P3 LDG.E.U16 R8, desc[UR4][R24.64] ;  /* 0x000000041808b981 */ /* 0x000362000c1e1500 */
[C---:B----4-:R-:W-:Y:S01]  /*0360*/  @!P4 IMAD.WIDE.U32 R14, R11.reuse, 0x2, R14 ;  /* 0x000000020b0ec825 */ /* 0x050fe200078e000e */
[----:B------:R-:W4:Y:S03]  /*0370*/  @!P2 LDC.64 R22, c[0x0][0x3a8] ;  /* 0x0000ea00ff16ab82 */ /* 0x000f260000000a00 */
[----:B0-----:R-:W-:-:S04]  /*0380*/  @!P4 IMAD.WIDE.U32 R12, R11, 0x2, R12 ;  /* 0x000000020b0cc825 */ /* 0x001fc800078e000c */
[----:B-1----:R-:W-:Y:S01]  /*0390*/  @!P2 IMAD.IADD R25, R0, 0x1, R21 ;  /* 0x000000010019a824 */ /* 0x002fe200078e0215 */
[----:B------:R0:W5:Y:S01]  /*03a0*/  @!P4 LDG.E.U16 R10, desc[UR4][R14.64] ;  /* 0x000000040e0ac981 */ /* 0x000162000c1e1500 */
[----:B------:R-:W-:-:S05]  /*03b0*/  @!P2 VIADD R21, R21, 0x80 ;  /* 0x000000801515a836 */ /* 0x000fca0000000000 */
[----:B------:R-:W-:Y:S01]  /*03c0*/  ISETP.GE.U32.AND P1, PT, R21, R2, PT ;  /* 0x000000021500720c */ /* 0x000fe20003f26070 */
[----:B--2---:R-:W-:Y:S01]  /*03d0*/  @!P5 IMAD.WIDE.U32 R28, R17, 0x2, R28 ;  /* 0x00000002111cd825 */ /* 0x004fe200078e001c */
[----:B------:R-:W-:-:S03]  /*03e0*/  PRMT R11, RZ, 0x7610, R11 ;  /* 0x00007610ff0b7816 */ /* 0x000fc6000000000b */
[----:B---3--:R-:W-:Y:S02]  /*03f0*/  @!P5 IMAD.WIDE.U32 R26, R17, 0x2, R26 ;  /* 0x00000002111ad825 */ /* 0x008fe400078e001a */
[----:B------:R-:W1:Y:S01]  /*0400*/  @!P2 LDC.64 R16, c[0x0][0x3b0] ;  /* 0x0000ec00ff10ab82 */ /* 0x000e620000000a00 */
[----:B------:R2:W5:Y:S07]  /*0410*/  @!P4 LDG.E.U16 R11, desc[UR4][R12.64] ;  /* 0x000000040c0bc981 */ /* 0x00056e000c1e1500 */
[----:B0-----:R-:W0:Y:S08]  /*0420*/  @!P1 LDC.64 R14, c[0x0][0x3b0] ;  /* 0x0000ec00ff0e9b82 */ /* 0x001e300000000a00 */
[----:B--2---:R-:W2:Y:S01]  /*0430*/  @!P1 LDC.64 R12, c[0x0][0x3a8] ;  /* 0x0000ea00ff0c9b82 */ /* 0x004ea20000000a00 */
[----:B------:R-:W-:Y:S01]  /*0440*/  @!P3 IMAD.WIDE.U32 R18, R9, 0x2, R18 ;  /* 0x000000020912b825 */ /* 0x000fe200078e0012 */
[----:B------:R-:W-:-:S03]  /*0450*/  PRMT R9, RZ, 0x7610, R9 ;  /* 0x00007610ff097816 */ /* 0x000fc60000000009 */
[C---:B----4-:R-:W-:Y:S01]  /*0460*/  @!P2 IMAD.WIDE.U32 R22, R25.reuse, 0x2, R22 ;  /* 0x000000021916a825 */ /* 0x050fe200078e0016 */
[----:B------:R-:W-:Y:S02]  /*0470*/  PRMT R24, RZ, 0x7610, R24 ;  /* 0x00007610ff187816 */ /* 0x000fe40000000018 */
[----:B------:R3:W5:Y:S01]  /*0480*/  @!P3 LDG.E.U16 R9, desc[UR4][R18.64] ;  /* 0x000000041209b981 */ /* 0x000762000c1e1500 */
[----:B-1----:R-:W-:-:S04]  /*0490*/  @!P2 IMAD.WIDE.U32 R16, R25, 0x2, R16 ;  /* 0x000000021910a825 */ /* 0x002fc800078e0010 */
[----:B------:R-:W-:-:S04]  /*04a0*/  @!P1 IMAD.IADD R25, R0, 0x1, R21 ;  /* 0x0000000100199824 */ /* 0x000fc800078e0215 */
[----:B0-----:R-:W-:Y:S01]  /*04b0*/  @!P1 IMAD.WIDE.U32 R14, R25, 0x2, R14 ;  /* 0x00000002190e9825 */ /* 0x001fe200078e000e */
[----:B---3--:R-:W-:-:S03]  /*04c0*/  PRMT R18, RZ, 0x7610, R18 ;  /* 0x00007610ff127816 */ /* 0x008fc60000000012 */
[----:B--2---:R-:W-:Y:S01]  /*04d0*/  @!P1 IMAD.WIDE.U32 R12, R25, 0x2, R12 ;  /* 0x00000002190c9825 */ /* 0x004fe200078e000c */
        /* <DEDUP_REMOVED lines=12> */
[----:B--2---:R-:W-:Y:S02]  /*05a0*/  @!P0 IADD3 R27, PT, PT, R0, R3, RZ ;  /* 0x00000003001b8210 */ /* 0x004fe40007ffe0ff */
        /* <DEDUP_REMOVED lines=20> */
.L_x_1897:
[----:B------:R-:W-:Y:S05]  /*06f0*/  BSYNC.RECONVERGENT B0 ;  /* 0x0000000000007941 */ /* 0x000fea0003800200 */
.L_x_1896:
[C---:B------:R-:W-:Y:S01]  /*0700*/  VIADD R15, R3.reuse, 0x100 ;  /* 0x00000100030f7836 */ /* 0x040fe20000000000 */
[----:B------:R-:W0:Y:S01]  /*0710*/  @!P0 LDC.64 R12, c[0x0][0x3a0] ;  /* 0x0000e800ff0c8b82 */ /* 0x000e220000000a00 */
[----:B------:R-:W-:Y:S01]  /*0720*/  VIADD R17, R3, 0x180 ;  /* 0x0000018003117836 */ /* 0x000fe20000000000 */
[----:B------:R-:W-:Y:S02]  /*0730*/  BSSY.RECONVERGENT B0, `(.L_x_1898) ;  /* 0x0000013000007945 */ /* 0x000fe40003800200 */
[-C--:B------:R-:W-:Y:S02]  /*0740*/  ISETP.GE.U32.AND P1, PT, R15, R2.reuse, PT ;  /* 0x000000020f00720c */ /* 0x080fe40003f26070 */
[----:B------:R-:W-:Y:S02]  /*0750*/  IADD3 R15, PT, PT, R3, 0x80, RZ ;  /* 0x00000080030f7810 */ /* 0x000fe40007ffe0ff */
[-C--:B------:R-:W-:Y:S01]  /*0760*/  ISETP.GE.U32.AND P2, PT, R17, R2.reuse, PT ;  /* 0x000000021100720c */ /* 0x080fe20003f46070 */
[----:B------:R-:W-:Y:S01]  /*0770*/  VIADD R17, R3, 0x200 ;  /* 0x0000020003117836 */ /* 0x000fe20000000000 */
[----:B------:R-:W-:-:S04]  /*0780*/  ISETP.GE.U32.AND P4, PT, R15, R2, PT ;  /* 0x000000020f00720c */ /* 0x000fc80003f86070 */
[----:B------:R-:W-:-:S09]  /*0790*/  ISETP.GE.U32.AND P3, PT, R17, R2, PT ;  /* 0x000000021100720c */ /* 0x000fd20003f66070 */
        /* <DEDUP_REMOVED lines=12> */
.L_x_1899:
[----:B------:R-:W-:Y:S05]  /*0860*/  BSYNC.RECONVERGENT B0 ;  /* 0x0000000000007941 */ /* 0x000fea0003800200 */
.L_x_1898:
[C---:B------:R-:W-:Y:S01]  /*0870*/  VIADD R17, R3.reuse, 0x280 ;  /* 0x0000028003117836 */ /* 0x040fe20000000000 */
[C---:B------:R-:W-:Y:S01]  /*0880*/  IADD3 R23, PT, PT, R3.reuse, 0x300, RZ ;  /* 0x0000030003177810 */ /* 0x040fe20007ffe0ff */
[----:B-----5:R-:W-:Y:S01]  /*0890*/  VIADD R27, R3, 0x380 ;  /* 0x00000380031b7836 */ /* 0x020fe20000000000 */
[----:B------:R-:W-:Y:S02]  /*08a0*/  BSSY.RECONVERGENT B0, `(.L_x_1900) ;  /* 0x0000012000007945 */ /* 0x000fe40003800200 */
[-C--:B------:R-:W-:Y:S01]  /*08b0*/  ISETP.GE.U32.AND P4, PT, R17, R2.reuse, PT ;  /* 0x000000021100720c */ /* 0x080fe20003f86070 */
[----:B------:R-:W-:Y:S01]  /*08c0*/  @!P0 IMAD.IADD R17, R0, 0x1, R3 ;  /* 0x0000000100118824 */ /* 0x000fe200078e0203 */
[-C--:B------:R-:W-:Y:S02]  /*08d0*/  ISETP.GE.U32.AND P5, PT, R23, R2.reuse, PT ;  /* 0x000000021700720c */ /* 0x080fe40003fa6070 */
[----:B------:R-:W-:Y:S01]  /*08e0*/  ISETP.GE.U32.AND P6, PT, R27, R2, PT ;  /* 0x000000021b00720c */ /* 0x000fe20003fc6070 */
[----:B0-----:R-:W-:Y:S01]  /*08f0*/  @!P0 IMAD.WIDE.U32 R12, R17, 0x2, R12 ;  /* 0x00000002110c8825 */ /* 0x001fe200078e000c */
[----:B------:R-:W-:Y:S11]  /*0900*/  @P1 BRA `(.L_x_1901) ;  /* 0x00000000002c1947 */ /* 0x000ff60003800000 */
[----:B------:R-:W-:-:S05]  /*0910*/  HADD2.F32 R16, -RZ, R7.H0_H0 ;  /* 0x20000007ff107230 */ /* 0x000fca0000004100 */
        /* <DEDUP_REMOVED lines=10> */
.L_x_1901:
[----:B------:R-:W-:Y:S05]  /*09c0*/  BSYNC.RECONVERGENT B0 ;  /* 0x0000000000007941 */ /* 0x000fea0003800200 */
.L_x_1900:
[----:B------:R-:W-:Y:S04]  /*09d0*/  BSSY.RECONVERGENT B0, `(.L_x_1902) ;  /* 0x000000d000007945 */ /* 0x000fe80003800200 */
[----:B------:R-:W-:Y:S05]  /*09e0*/  @P2 BRA `(.L_x_1903) ;  /* 0x00000000002c2947 */ /* 0x000fea0003800000 */
[----:B------:R-:W-:-:S05]  /*09f0*/  HADD2.F32 R7, -RZ, R9.H0_H0 ;  /* 0x20000009ff077230 */ /* 0x000fca0000004100 */
        /* <DEDUP_REMOVED lines=10> */
.L_x_1903:
[----:B------:R-:W-:Y:S05]  /*0aa0*/  BSYNC.RECONVERGENT B0 ;  /* 0x0000000000007941 */ /* 0x000fea0003800200 */
.L_x_1902:
        /* <DEDUP_REMOVED lines=13> */
.L_x_1905:
[----:B------:R-:W-:Y:S05]  /*0b80*/  BSYNC.RECONVERGENT B0 ;  /* 0x0000000000007941 */ /* 0x000fea0003800200 */
.L_x_1904:
        /* <DEDUP_REMOVED lines=13> */
.L_x_1907:
[----:B------:R-:W-:Y:S05]  /*0c60*/  BSYNC.RECONVERGENT B0 ;  /* 0x0000000000007941 */ /* 0x000fea0003800200 */
.L_x_1906:
        /* <DEDUP_REMOVED lines=13> */
.L_x_1909:
[----:B------:R-:W-:Y:S05]  /*0d40*/  BSYNC.RECONVERGENT B0 ;  /* 0x0000000000007941 */ /* 0x000fea0003800200 */
.L_x_1908:
        /* <DEDUP_REMOVED lines=13> */
.L_x_1911:
[----:B------:R-:W-:Y:S05]  /*0e20*/  BSYNC.RECONVERGENT B0 ;  /* 0x0000000000007941 */ /* 0x000fea0003800200 */
.L_x_1910:
        /* <DEDUP_REMOVED lines=14> */
[----:B------:R-:W-:Y:S01]  /*0f10*/  IADD3 R5, PT, PT, R0, R3, RZ ;  /* 0x0000000300057210 */ /* 0x000fe20007ffe0ff */
[----:B------:R-:W-:-:S04]  /*0f20*/  VIADD R3, R3, 0x80 ;  /* 0x0000008003037836 */ /* 0x000fc80000000000 */
[----:B0-----:R-:W-:-:S05]  /*0f30*/  IMAD.WIDE.U32 R12, R5, 0x2, R12 ;  /* 0x00000002050c7825 */ /* 0x001fca00078e000c */
[----:B------:R0:W-:Y:S02]  /*0f40*/  STG.E.U16 desc[UR4][R12.64], R4 ;  /* 0x000000040c007986 */ /* 0x0001e4000c101504 */
.L_x_1914:
[----:B------:R-:W-:-:S13]  /*0f50*/  ISETP.GE.U32.AND P0, PT, R3, R2, PT ;  /* 0x000000020300720c */ /* 0x000fda0003f06070 */
[----:B------:R-:W-:Y:S05]  /*0f60*/  @P0 BRA `(.L_x_1916) ;  /* 0x0000000000300947 */ /* 0x000fea0003800000 */
[----:B0-----:R-:W0:Y:S01]  /*0f70*/  LDC.64 R4, c[0x0][0x3a0] ;  /* 0x0000e800ff047b82 */ /* 0x001e220000000a00 */
[----:B------:R-:W-:Y:S02]  /*0f80*/  IMAD.IADD R11, R0, 0x1, R3 ;  /* 0x00000001000b7824 */ /* 0x000fe400078e0203 */
[----:B------:R-:W-:Y:S02]  /*0f90*/  VIADD R3, R3, 0x80 ;  /* 0x0000008003037836 */ /* 0x000fe40000000000 */
[----:B0-----:R-:W-:-:S05]  /*0fa0*/  IMAD.WIDE.U32 R4, R11, 0x2, R4 ;  /* 0x000000020b047825 */ /* 0x001fca00078e0004 */
[----:B------:R1:W-:Y:S02]  /*0fb0*/  STG.E.U16 desc[UR4][R4.64], R6 ;  /* 0x0000000604007986 */ /* 0x0003e4000c101504 */
.L_x_1915:
[----:B------:R-:W-:-:S13]  /*0fc0*/  ISETP.GE.U32.AND P0, PT, R3, R2, PT ;  /* 0x000000020300720c */ /* 0x000fda0003f06070 */
[----:B------:R-:W-:Y:S05]  /*0fd0*/  @P0 BRA `(.L_x_1917) ;  /* 0x0000000000340947 */ /* 0x000fea0003800000 */
[----:B01----:R-:W0:Y:S01]  /*0fe0*/  LDC.64 R4, c[0x0][0x3a0] ;  /* 0x0000e800ff047b82 */ /* 0x003e220000000a00 */
[----:B------:R-:W-:Y:S01]  /*0ff0*/  IADD3 R11, PT, PT, R0, R3, RZ ;  /* 0x00000003000b7210 */ /* 0x000fe20007ffe0ff */
[----:B------:R-:W-:-:S04]  /*1000*/  VIADD R3, R3, 0x80 ;  /* 0x0000008003037836 */ /* 0x000fc80000000000 */
[----:B0-----:R-:W-:-:S05]  /*1010*/  IMAD.WIDE.U32 R4, R11, 0x2, R4 ;  /* 0x000000020b047825 */ /* 0x001fca00078e0004 */
[----:B------:R1:W-:Y:S02]  /*1020*/  STG.E.U16 desc[UR4][R4.64], R7 ;  /* 0x0000000704007986 */ /* 0x0003e4000c101504 */
.L_x_1916:
        /* <DEDUP_REMOVED lines=8> */
.L_x_1917:
[----:B------:R-:W-:Y:S05]  /*10b0*/  BSYNC.RELIABLE B1 ;  /* 0x0000000000017941 */ /* 0x000fea0003800100 */
.L_x_1913:
[----:B------:R-:W-:-:S13]  /*10c0*/  ISETP.GE.U32.AND P0, PT, R3, R2, PT ;  /* 0x000000020300720c */ /* 0x000fda0003f06070 */
[----:B012---:R-:W0:Y:S01]  /*10d0*/  @!P0 LDC.64 R4, c[0x0][0x3a0] ;  /* 0x0000e800ff048b82 */ /* 0x007e220000000a00 */
[----:B------:R-:W-:Y:S01]  /*10e0*/  @!P0 IADD3 R7, PT, PT, R0, R3, RZ ;  /* 0x0000000300078210 */ /* 0x000fe20007ffe0ff */
[----:B------:R-:W-:-:S04]  /*10f0*/  @!P0 VIADD R3, R3, 0x80 ;  /* 0x0000008003038836 */ /* 0x000fc80000000000 */
[----:B0-----:R-:W-:-:S05]  /*1100*/  @!P0 IMAD.WIDE.U32 R4, R7, 0x2, R4 ;  /* 0x0000000207048825 */ /* 0x001fca00078e0004 */
[----:B------:R2:W-:Y:S02]  /*1110*/  @!P0 STG.E.U16 desc[UR4][R4.64], R9 ;  /* 0x0000000904008986 */ /* 0x0005e4000c101504 */
.L_x_1918:
[----:B------:R-:W-:Y:S05]  /*1120*/  BSYNC.RECONVERGENT B0 ;  /* 0x0000000000007941 */ /* 0x000fea0003800200 */
.L_x_1912:
        /* <DEDUP_REMOVED lines=8> */
.L_x_1895:
        /* <DEDUP_REMOVED lines=16> */
[----:B---3--:R-:W-:-:S05]  /*12b0*/  HADD2.F32 R15, -RZ, R9.H0_H0 ;  /* 0x20000009ff0f7230 */ /* 0x008fca0000004100 */
[----:B------:R-:W-:-:S13]  /*12c0*/  FSETP.GTU.FTZ.AND P0, PT, R15, -3, PT ;  /* 0xc04000000f00780b */ /* 0x000fda0003f1c000 */
[----:B------:R-:W-:Y:S01]  /*12d0*/  @!P0 PRMT R7, RZ, 0x7610, R7 ;  /* 0x00007610ff078816 */ /* 0x000fe20000000007 */
[----:B0-----:R-:W-:Y:S06]  /*12e0*/  @!P0 BRA `(.L_x_1920) ;  /* 0x00000000001c8947 */ /* 0x001fec0003800000 */
[----:B------:R-:W-:Y:S01]  /*12f0*/  FSETP.GEU.FTZ.AND P0, PT, R15, 3, PT ;  /* 0x404000000f00780b */ /* 0x000fe20003f1e000 */
[----:B-----5:R-:W-:-:S12]  /*1300*/  HADD2.F32 R2, -RZ, R13.H0_H0 ;  /* 0x2000000dff027230 */ /* 0x020fd80000004100 */
[----:B------:R-:W-:-:S04]  /*1310*/  @!P0 IMAD.MOV.U32 R10, RZ, RZ, 0x3eaaaaab ;  /* 0x3eaaaaabff0a8424 */ /* 0x000fc800078e00ff */
[----:B------:R-:W-:-:S04]  /*1320*/  @!P0 FFMA.FTZ R15, R15, R10, 0.5 ;  /* 0x3f0000000f0f8423 */ /* 0x000fc8000001000a */
[----:B------:R-:W-:-:S05]  /*1330*/  @!P0 FMUL.FTZ R7, R15, R2 ;  /* 0x000000020f078220 */ /* 0x000fca0000410000 */
[----:B------:R-:W-:Y:S02]  /*1340*/  @!P0 F2FP.F16.F32.PACK_AB R7, RZ, R7 ;  /* 0x00000007ff07823e */ /* 0x000fe400000000ff */
[----:B------:R-:W-:-:S07]  /*1350*/  @P0 F2FP.F16.F32.PACK_AB R7, RZ, R2 ;  /* 0x00000002ff07023e */ /* 0x000fce00000000ff */
.L_x_1920:
[----:B------:R-:W-:Y:S05]  /*1360*/  BSYNC.RECONVERGENT B0 ;  /* 0x0000000000007941 */ /* 0x000fea0003800200 */
.L_x_1919:
[----:B------:R-:W0:Y:S01]  /*1370*/  LDC.64 R2, c[0x0][0x3a0] ;  /* 0x0000e800ff027b82 */ /* 0x000e220000000a00 */
[----:B------:R-:W-:Y:S01]  /*1380*/  HADD2.F32 R17, -RZ, R9.H1_H1 ;  /* 0x30000009ff117230 */ /* 0x000fe20000004100 */
[----:B------:R-:W-:Y:S01]  /*1390*/  BSSY.RECONVERGENT B0, `(.L_x_1921) ;  /* 0x0000017000007945 */ /* 0x000fe20003800200 */
[--C-:B-----5:R-:W-:Y:S02]  /*13a0*/  HADD2.F32 R18, -RZ, R16.reuse.H0_H0 ;  /* 0x20000010ff127230 */ /* 0x120fe40000004100 */
[----:B------:R-:W-:Y:S01]  /*13b0*/  HADD2.F32 R16, -RZ, R16.H1_H1 ;  /* 0x30000010ff107230 */ /* 0x000fe20000004100 */
[----:B------:R-:W-:Y:S01]  /*13c0*/  FSETP.GTU.FTZ.AND P6, PT, R17, -3, PT ;  /* 0xc04000001100780b */ /* 0x000fe20003fdc000 */
[--C-:B------:R-:W-:Y:S01]  /*13d0*/  HADD2.F32 R15, -RZ, R12.reuse.H0_H0 ;  /* 0x2000000cff0f7230 */ /* 0x100fe20000004100 */
[----:B------:R-:W-:Y:S01]  /*13e0*/  FSETP.GTU.FTZ.AND P0, PT, R18, -3, PT ;  /* 0xc04000001200780b */ /* 0x000fe20003f1c000 */
[----:B------:R-:W-:Y:S01]  /*13f0*/  HADD2.F32 R11, -RZ, R12.H1_H1 ;  /* 0x3000000cff0b7230 */ /* 0x000fe20000004100 */
[----:B------:R-:W-:Y:S01]  /*1400*/  FSETP.GTU.FTZ.AND P1, PT, R16, -3, PT ;  /* 0xc04000001000780b */ /* 0x000fe20003f3c000 */
[--C-:B------:R-:W-:Y:S01]  /*1410*/  HADD2.F32 R9, -RZ, R14.reuse.H0_H0 ;  /* 0x2000000eff097230 */ /* 0x100fe20000004100 */
[----:B------:R-:W-:Y:S01]  /*1420*/  FSETP.GTU.FTZ.AND P2, PT, R15, -3, PT ;  /* 0xc04000000f00780b */ /* 0x000fe20003f5c000 */
[----:B------:R-:W-:Y:S01]  /*1430*/  HADD2.F32 R10, -RZ, R14.H1_H1 ;  /* 0x3000000eff0a7230 */ /* 0x000fe20000004100 */
[----:B------:R-:W-:-:S02]  /*1440*/  FSETP.GTU.FTZ.AND P3, PT, R11, -3, PT ;  /* 0xc04000000b00780b */ /* 0x000fc40003f7c000 */
[----:B------:R-:W-:Y:S02]  /*1450*/  FSETP.GTU.FTZ.AND P4, PT, R9, -3, PT ;  /* 0xc04000000900780b */ /* 0x000fe40003f9c000 */
[----:B------:R-:W-:Y:S02]  /*1460*/  FSETP.GTU.FTZ.AND P5, PT, R10, -3, PT ;  /* 0xc04000000a00780b */ /* 0x000fe40003fbc000 */
[----:B------:R-:W-:Y:S01]  /*1470*/  @!P6 PRMT R12, RZ, 0x7610, R12 ;  /* 0x00007610ff0ce816 */ /* 0x000fe2000000000c */
[----:B------:R-:W-:Y:S10]  /*1480*/  @!P6 BRA `(.L_x_1922) ;  /* 0x00000000001ce947 */ /* 0x000ff40003800000 */
[----:B------:R-:W-:Y:S01]  /*1490*/  FSETP.GEU.FTZ.AND P6, PT, R17, 3, PT ;  /* 0x404000001100780b */ /* 0x000fe20003fde000 */
[----:B------:R-:W-:-:S12]  /*14a0*/  HADD2.F32 R12, -RZ, R13.H1_H1 ;  /* 0x3000000dff0c7230 */ /* 0x000fd80000004100 */
[----:B------:R-:W-:-:S05]  /*14b0*/  @!P6 MOV R14, 0x3eaaaaab ;  /* 0x3eaaaaab000ee802 */ /* 0x000fca0000000f00 */
[----:B------:R-:W-:-:S04]  /*14c0*/  @!P6 FFMA.FTZ R17, R17, R14, 0.5 ;  /* 0x3f0000001111e423 */ /* 0x000fc8000001000e */
[-C--:B------:R-:W-:Y:S01]  /*14d0*/  @!P6 FMUL.FTZ R17, R17, R12.reuse ;  /* 0x0000000c1111e220 */ /* 0x080fe20000410000 */
[----:B------:R-:W-:-:S04]  /*14e0*/  @P6 F2FP.F16.F32.PACK_AB R12, RZ, R12 ;  /* 0x0000000cff0c623e */ /* 0x000fc800000000ff */
[----:B------:R-:W-:-:S07]  /*14f0*/  @!P6 F2FP.F16.F32.PACK_AB R12, RZ, R17 ;  /* 0x00000011ff0ce23e */ /* 0x000fce00000000ff */
.L_x_1922:
[----:B------:R-:W-:Y:S05]  /*1500*/  BSYNC.RECONVERGENT B0 ;  /* 0x0000000000007941 */ /* 0x000fea0003800200 */
.L_x_1921:
[----:B------:R-:W-:Y:S01]  /*1510*/  BSSY.RECONVERGENT B0, `(.L_x_1923) ;  /* 0x000000a000007945 */ /* 0x000fe20003800200 */
[----:B------:R-:W-:-:S03]  /*1520*/  @!P0 PRMT R13, RZ, 0x7610, R13 ;  /* 0x00007610ff0d8816 */ /* 0x000fc6000000000d */
[----:B------:R-:W-:Y:S05]  /*1530*/  @!P0 BRA `(.L_x_1924) ;  /* 0x00000000001c8947 */ /* 0x000fea0003800000 */
[----:B------:R-:W-:Y:S01]  /*1540*/  FSETP.GEU.FTZ.AND P0, PT, R18, 3, PT ;  /* 0x404000001200780b */ /* 0x000fe20003f1e000 */
[----:B------:R-:W-:-:S12]  /*1550*/  HADD2.F32 R13, -RZ, R8.H0_H0 ;  /* 0x20000008ff0d7230 */ /* 0x000fd80000004100 */
[----:B------:R-:W-:-:S04]  /*1560*/  @!P0 IMAD.MOV.U32 R17, RZ, RZ, 0x3eaaaaab ;  /* 0x3eaaaaabff118424 */ /* 0x000fc800078e00ff */
[----:B------:R-:W-:-:S04]  /*1570*/  @!P0 FFMA.FTZ R18, R18, R17, 0.5 ;  /* 0x3f00000012128423 */ /* 0x000fc80000010011 */
[-C--:B------:R-:W-:Y:S01]  /*1580*/  @!P0 FMUL.FTZ R18, R18, R13.reuse ;  /* 0x0000000d12128220 */ /* 0x080fe20000410000 */
[----:B------:R-:W-:-:S04]  /*1590*/  @P0 F2FP.F16.F32.PACK_AB R13, RZ, R13 ;  /* 0x0000000dff0d023e */ /* 0x000fc800000000ff */
[----:B------:R-:W-:-:S07]  /*15a0*/  @!P0 F2FP.F16.F32.PACK_AB R13, RZ, R18 ;  /* 0x00000012ff0d823e */ /* 0x000fce00000000ff */
.L_x_1924:
[----:B------:R-:W-:Y:S05]  /*15b0*/  BSYNC.RECONVERGENT B0 ;  /* 0x0000000000007941 */ /* 0x000fea0003800200 */
.L_x_1923:
[----:B------:R-:W-:Y:S01]  /*15c0*/  BSSY.RECONVERGENT B0, `(.L_x_1925) ;  /* 0x000000a000007945 */ /* 0x000fe20003800200 */
[----:B------:R-:W-:-:S03]  /*15d0*/  @!P1 PRMT R14, RZ, 0x7610, R14 ;  /* 0x00007610ff0e9816 */ /* 0x000fc6000000000e */
[----:B------:R-:W-:Y:S05]  /*15e0*/  @!P1 BRA `(.L_x_1926) ;  /* 0x00000000001c9947 */ /* 0x000fea0003800000 */
[----:B------:R-:W-:Y:S01]  /*15f0*/  FSETP.GEU.FTZ.AND P0, PT, R16, 3, PT ;  /* 0x404000001000780b */ /* 0x000fe20003f1e000 */
[----:B------:R-:W-:-:S12]  /*1600*/  HADD2.F32 R17, -RZ, R8.H1_H1 ;  /* 0x30000008ff117230 */ /* 0x000fd80000004100 */
[----:B------:R-:W-:Y:S01]  /*1610*/  @!P0 IMAD.MOV.U32 R19, RZ, RZ, 0x3eaaaaab ;  /* 0x3eaaaaabff138424 */ /* 0x000fe200078e00ff */
[----:B------:R-:W-:-:S03]  /*1620*/  @P0 F2FP.F16.F32.PACK_AB R14, RZ, R17 ;  /* 0x00000011ff0e023e */ /* 0x000fc600000000ff */
[----:B------:R-:W-:-:S04]  /*1630*/  @!P0 FFMA.FTZ R16, R16, R19, 0.5 ;  /* 0x3f00000010108423 */ /* 0x000fc80000010013 */
[----:B------:R-:W-:-:S05]  /*1640*/  @!P0 FMUL.FTZ R16, R16, R17 ;  /* 0x0000001110108220 */ /* 0x000fca0000410000 */
[----:B------:R-:W-:-:S07]  /*1650*/  @!P0 F2FP.F16.F32.PACK_AB R14, RZ, R16 ;  /* 0x00000010ff0e823e */ /* 0x000fce00000000ff */
.L_x_1926:
[----:B------:R-:W-:Y:S05]  /*1660*/  BSYNC.RECONVERGENT B0 ;  /* 0x0000000000007941 */ /* 0x000fea0003800200 */
.L_x_1925:
        /* <DEDUP_REMOVED lines=10> */
.L_x_1928:
[----:B------:R-:W-:Y:S05]  /*1710*/  BSYNC.RECONVERGENT B0 ;  /* 0x0000000000007941 */ /* 0x000fea0003800200 */
.L_x_1927:
[----:B------:R-:W-:Y:S01]  /*1720*/  BSSY.RECONVERGENT B0, `(.L_x_1929) ;  /* 0x000000b000007945 */ /* 0x000fe20003800200 */
[----:B0-----:R-:W-:Y:S01]  /*1730*/  IMAD.WIDE.U32 R2, R0, 0x2, R2 ;  /* 0x0000000200027825 */ /* 0x001fe200078e0002 */
[----:B------:R-:W-:Y:S02]  /*1740*/  @!P3 PRMT R0, RZ, 0x7610, R0 ;  /* 0x00007610ff00b816 */ /* 0x000fe40000000000 */
[----:B------:R-:W-:Y:S05]  /*1750*/  @!P3 BRA `(.L_x_1930) ;  /* 0x00000000001cb947 */ /* 0x000fea0003800000 */
[----:B------:R-:W-:Y:S01]  /*1760*/  FSETP.GEU.FTZ.AND P0, PT, R11, 3, PT ;  /* 0x404000000b00780b */ /* 0x000fe20003f1e000 */
[----:B------:R-:W-:-:S12]  /*1770*/  HADD2.F32 R0, -RZ, R6.H1_H1 ;  /* 0x30000006ff007230 */ /* 0x000fd80000004100 */
[----:B------:R-:W-:-:S05]  /*1780*/  @!P0 MOV R16, 0x3eaaaaab ;  /* 0x3eaaaaab00108802 */ /* 0x000fca0000000f00 */
[----:B------:R-:W-:-:S04]  /*1790*/  @!P0 FFMA.FTZ R11, R11, R16, 0.5 ;  /* 0x3f0000000b0b8423 */ /* 0x000fc80000010010 */
[-C--:B------:R-:W-:Y:S01]  /*17a0*/  @!P0 FMUL.FTZ R11, R11, R0.reuse ;  /* 0x000000000b0b8220 */ /* 0x080fe20000410000 */
[----:B------:R-:W-:-:S04]  /*17b0*/  @P0 F2FP.F16.F32.PACK_AB R0, RZ, R0 ;  /* 0x00000000ff00023e */ /* 0x000fc800000000ff */
[----:B------:R-:W-:-:S07]  /*17c0*/  @!P0 F2FP.F16.F32.PACK_AB R0, RZ, R11 ;  /* 0x0000000bff00823e */ /* 0x000fce00000000ff */
.L_x_1930:
[----:B------:R-:W-:Y:S05]  /*17d0*/  BSYNC.RECONVERGENT B0 ;  /* 0x0000000000007941 */ /* 0x000fea0003800200 */
.L_x_1929:
[----:B------:R-:W-:Y:S01]  /*17e0*/  BSSY.RECONVERGENT B0, `(.L_x_1931) ;  /* 0x000000c000007945 */ /* 0x000fe20003800200 */
[----:B------:R-:W-:Y:S01]  /*17f0*/  IMAD.WIDE.U32 R2, R4, 0x4, R2 ;  /* 0x0000000404027825 */ /* 0x000fe200078e0002 */
[----:B------:R-:W-:Y:S02]  /*1800*/  @!P5 PRMT R6, RZ, 0x7610, R6 ;  /* 0x00007610ff06d816 */ /* 0x000fe40000000006 */
[----:B------:R-:W-:Y:S01]  /*1810*/  @!P4 PRMT R4, RZ, 0x7610, R4 ;  /* 0x00007610ff04c816 */ /* 0x000fe20000000004 */
[----:B------:R-:W-:Y:S06]  /*1820*/  @!P4 BRA `(.L_x_1932) ;  /* 0x00000000001cc947 */ /* 0x000fec0003800000 */
[----:B------:R-:W-:Y:S01]  /*1830*/  FSETP.GEU.FTZ.AND P0, PT, R9, 3, PT ;  /* 0x404000000900780b */ /* 0x000fe20003f1e000 */
[----:B------:R-:W-:-:S12]  /*1840*/  HADD2.F32 R4, -RZ, R5.H0_H0 ;  /* 0x20000005ff047230 */ /* 0x000fd80000004100 */
[----:B------:R-:W-:-:S04]  /*1850*/  @!P0 IMAD.MOV.U32 R16, RZ, RZ, 0x3eaaaaab ;  /* 0x3eaaaaabff108424 */ /* 0x000fc800078e00ff */
[----:B------:R-:W-:-:S04]  /*1860*/  @!P0 FFMA.FTZ R9, R9, R16, 0.5 ;  /* 0x3f00000009098423 */ /* 0x000fc80000010010 */
[-C--:B------:R-:W-:Y:S01]  /*1870*/  @!P0 FMUL.FTZ R9, R9, R4.reuse ;  /* 0x0000000409098220 */ /* 0x080fe20000410000 */
[----:B------:R-:W-:-:S04]  /*1880*/  @P0 F2FP.F16.F32.PACK_AB R4, RZ, R4 ;  /* 0x00000004ff04023e */ /* 0x000fc800000000ff */
[----:B------:R-:W-:-:S07]  /*1890*/  @!P0 F2FP.F16.F32.PACK_AB R4, RZ, R9 ;  /* 0x00000009ff04823e */ /* 0x000fce00000000ff */
.L_x_1932:
[----:B------:R-:W-:Y:S05]  /*18a0*/  BSYNC.RECONVERGENT B0 ;  /* 0x0000000000007941 */ /* 0x000fea0003800200 */
.L_x_1931:
[----:B------:R-:W-:Y:S04]  /*18b0*/  BSSY.RECONVERGENT B0, `(.L_x_1933) ;  /* 0x0000009000007945 */ /* 0x000fe80003800200 */
        /* <DEDUP_REMOVED lines=8> */
.L_x_1934:
[----:B------:R-:W-:Y:S05]  /*1940*/  BSYNC.RECONVERGENT B0 ;  /* 0x0000000000007941 */ /* 0x000fea0003800200 */
.L_x_1933:
        /* <DEDUP_REMOVED lines=9> */
.L_x_1935:
        /* <DEDUP_REMOVED lines=10> */
.L_x_6647:


//--------------------- .text._ZN2at6native29vectorized_elementwise_kernelILi4EZZZNS0_66_GLOBAL__N__a0cfb035_28_ActivationHardswishKernel_cu_9e10b42f_293225hardswish_backward_kernelERNS_14TensorIteratorEENKUlvE_clEvENKUlvE1_clEvEUlN3c104HalfES8_E_St5arrayIPcLm3EEEEviT0_T1_ --------------------------
	.section	.text._ZN2at6native29vectorized_elementwise_kernelILi4EZZZNS0_66_GLOBAL__N__a0cfb035_28_ActivationHardswishKernel_cu_9e10b42f_293225hardswish_backward_kernelERNS_14TensorIteratorEENKUlvE_clEvENKUlvE1_clEvEUlN3c104HalfES8_E_St5arrayIPcLm3EEEEviT0_T1_,"ax",@progbits
	.align	128
        .global         _ZN2at6native29vectorized_elementwise_kernelILi4EZZZNS0_66_GLOBAL__N__a0cfb035_28_ActivationHardswishKernel_cu_9e10b42f_293225hardswish_backward_kernelERNS_14TensorIteratorEENKUlvE_clEvENKUlvE1_clEvEUlN3c104HalfES8_E_St5arrayIPcLm3EEEEviT0_T1_
        .type           _ZN2at6native29vectorized_elementwise_kernelILi4EZZZNS0_66_GLOBAL__N__a0cfb035_28_ActivationHardswishKernel_cu_9e10b42f_293225hardswish_backward_kernelERNS_14TensorIteratorEENKUlvE_clEvENKUlvE1_clEvEUlN3c104HalfES8_E_St5arrayIPcLm3EEEEviT0_T1_,@function
        .size           _ZN2at6native29vectorized_elementwise_kernelILi4EZZZNS0_66_GLOBAL__N__a0cfb035_28_ActivationHardswishKernel_cu_9e10b42f_293225hardswish_backward_kernelERNS_14TensorIteratorEENKUlvE_clEvENKUlvE1_clEvEUlN3c104HalfES8_E_St5arrayIPcLm3EEEEviT0_T1_,(.L_x_6648 - _ZN2at6native29vectorized_elementwise_kernelILi4EZZZNS0_66_GLOBAL__N__a0cfb035_28_ActivationHardswishKernel_cu_9e10b42f_293225hardswish_backward_kernelERNS_14TensorIteratorEENKUlvE_clEvENKUlvE1_clEvEUlN3c104HalfES8_E_St5arrayIPcLm3EEEEviT0_T1_)
        .other          _ZN2at6native29vectorized_elementwise_kernelILi4EZZZNS0_66_GLOBAL__N__a0cfb035_28_ActivationHardswishKernel_cu_9e10b42f_293225hardswish_backward_kernelERNS_14TensorIteratorEENKUlvE_clEvENKUlvE1_clEvEUlN3c104HalfES8_E_St5arrayIPcLm3EEEEviT0_T1_,@"STO_CUDA_ENTRY STV_DEFAULT"
_ZN2at6native29vectorized_elementwise_kernelILi4EZZZNS0_66_GLOBAL__N__a0cfb035_28_ActivationHardswishKernel_cu_9e10b42f_293225hardswish_backward_kernelERNS_14TensorIteratorEENKUlvE_clEvENKUlvE1_clEvEUlN3c104HalfES8_E_St5arrayIPcLm3EEEEviT0_T1_:
.text._ZN2at6native29vectorized_elementwise_kernelILi4EZZZNS0_66_GLOBAL__N__a0cfb035_28_ActivationHardswishKernel_cu_9e10b42f_293225hardswish_backward_kernelERNS_14TensorIteratorEENKUlvE_clEvENKUlvE1_clEvEUlN3c104HalfES8_E_St5arrayIPcLm3EEEEviT0_T1_:
        /* <DEDUP_REMOVED lines=111> */
.L_x_1938:
[----:B------:R-:W-:Y:S05]  /*06f0*/  BSYNC.RECONVERGENT B0 ;  /* 0x0000000000007941 */ /* 0x000fea0003800200 */
.L_x_1937:
        /* <DEDUP_REMOVED lines=22> */
.L_x_1940:
[----:B------:R-:W-:Y:S05]  /*0860*/  BSYNC.RECONVERGENT B0 ;  /* 0x0000000000007941 */ /* 0x000fea0003800200 */
.L_x_1939:
        /* <DEDUP_REMOVED lines=21> */
.L_x_1942:
[----:B------:R-:W-:Y:S05]  /*09c0*/  BSYNC.RECONVERGENT B0 ;  /* 0x0000000000007941 */ /* 0x000fea0003800200 */
.L_x_1941:
        /* <DEDUP_REMOVED lines=13> */
.L_x_1944:
[----:B------:R-:W-:Y:S05]  /*0aa0*/  BSYNC.RECONVERGENT B0 ;  /* 0x0000000000007941 */ /* 0x000fea0003800200 */
.L_x_1943:
        /* <DEDUP_REMOVED lines=13> */
.L_x_1946:
[----:B------:R-:W-:Y:S05]  /*0b80*/  BSYNC.RECONVERGENT B0 ;  /* 0x0000000000007941 */ /* 0x000fea0003800200 */
.L_x_1945:
        /* <DEDUP_REMOVED lines=13> */
.L_x_1948:
[----:B------:R-:W-:Y:S05]  /*0c60*/  BSYNC.RECONVERGENT B0 ;  /* 0x0000000000007941 */ /* 0x000fea0003800200 */
.L_x_1947:
        /* <DEDUP_REMOVED lines=13> */
.L_x_1950:
[----:B------:R-:W-:Y:S05]  /*0d40*/  BSYNC.RECONVERGENT B0 ;  /* 0x0000000000007941 */ /* 0x000fea0003800200 */
.L_x_1949:
        /* <DEDUP_REMOVED lines=13> */
.L_x_1952:
[----:B------:R-:W-:Y:S05]  /*0e20*/  BSYNC.RECONVERGENT B0 ;  /* 0x0000000000007941 */ /* 0x000fea0003800200 */
.L_x_1951:
        /* <DEDUP_REMOVED lines=18> */
.L_x_1955:
[----:B------:R-:W-:-:S13]  /*0f50*/  ISETP.GE.U32.AND P0, PT, R3, R2, PT ;  /* 0x000000020300720c */ /* 0x000fda0003f06070 */
[----:B------:R-:W-:Y:S05]  /*0f60*/  @P0 BRA `(.L_x_1957) ;  /* 0x0000000000300947 */ /* 0x000fea0003800000 */
[----:B0-----:R-:W0:Y:S01]  /*0f70*/  LDC.64 R4, c[0x0][0x3a0] ;  /* 0x0000e800ff047b82 */ /* 0x001e220000000a00 */
[----:B------:R-:W-:Y:S02]  /*0f80*/  IMAD.IADD R11, R0, 0x1, R3 ;  /* 0x00000001000b7824 */ /* 0x000fe400078e0203 */
[----:B------:R-:W-:Y:S02]  /*0f90*/  VIADD R3, R3, 0x80 ;  /* 0x0000008003037836 */ /* 0x000fe40000000000 */
[----:B0-----:R-:W-:-:S05]  /*0fa0*/  IMAD.WIDE.U32 R4, R11, 0x2, R4 ;  /* 0x000000020b047825 */ /* 0x001fca00078e0004 */
[----:B------:R1:W-:Y:S02]  /*0fb0*/  STG.E.U16 desc[UR4][R4.64], R6 ;  /* 0x0000000604007986 */ /* 0x0003e4000c101504 */
.L_x_1956:
[----:B------:R-:W-:-:S13]  /*0fc0*/  ISETP.GE.U32.AND P0, PT, R3, R2, PT ;  /* 0x000000020300720c */ /* 0x000fda0003f06070 */
[----:B------:R-:W-:Y:S05]  /*0fd0*/  @P0 BRA `(.L_x_1958) ;  /* 0x0000000000340947 */ /* 0x000fea0003800000 */
[----:B01----:R-:W0:Y:S01]  /*0fe0*/  LDC.64 R4, c[0x0][0x3a0] ;  /* 0x0000e800ff047b82 */ /* 0x003e220000000a00 */
[----:B------:R-:W-:Y:S01]  /*0ff0*/  IADD3 R11, PT, PT, R0, R3, RZ ;  /* 0x00000003000b7210 */ /* 0x000fe20007ffe0ff */
[----:B------:R-:W-:-:S04]  /*1000*/  VIADD R3, R3, 0x80 ;  /* 0x0000008003037836 */ /* 0x000fc80000000000 */
[----:B0-----:R-:W-:-:S05]  /*1010*/  IMAD.WIDE.U32 R4, R11, 0x2, R4 ;  /* 0x000000020b047825 */ /* 0x001fca00078e0004 */
[----:B------:R1:W-:Y:S02]  /*1020*/  STG.E.U16 desc[UR4][R4.64], R7 ;  /* 0x0000000704007986 */ /* 0x0003e4000c101504 */
.L_x_1957:
        /* <DEDUP_REMOVED lines=8> */
.L_x_1958:
[----:B------:R-:W-:Y:S05]  /*10b0*/  BSYNC.RELIABLE B1 ;  /* 0x0000000000017941 */ /* 0x000fea0003800100 */
.L_x_1954:
[----:B------:R-:W-:-:S13]  /*10c0*/  ISETP.GE.U32.AND P0, PT, R3, R2, PT ;  /* 0x000000020300720c */ /* 0x000fda0003f06070 */
[----:B012---:R-:W0:Y:S01]  /*10d0*/  @!P0 LDC.64 R4, c[0x0][0x3a0] ;  /* 0x0000e800ff048b82 */ /* 0x007e220000000a00 */
[----:B------:R-:W-:Y:S01]  /*10e0*/  @!P0 IADD3 R7, PT, PT, R0, R3, RZ ;  /* 0x0000000300078210 */ /* 0x000fe20007ffe0ff */
[----:B------:R-:W-:-:S04]  /*10f0*/  @!P0 VIADD R3, R3, 0x80 ;  /* 0x0000008003038836 */ /* 0x000fc80000000000 */
[----:B0-----:R-:W-:-:S05]  /*1100*/  @!P0 IMAD.WIDE.U32 R4, R7, 0x2, R4 ;  /* 0x0000000207048825 */ /* 0x001fca00078e0004 */
[----:B------:R2:W-:Y:S02]  /*1110*/  @!P0 STG.E.U16 desc[UR4][R4.64], R9 ;  /* 0x0000000904008986 */ /* 0x0005e4000c101504 */
.L_x_1959:
[----:B------:R-:W-:Y:S05]  /*1120*/  BSYNC.RECONVERGENT B0 ;  /* 0x0000000000007941 */ /* 0x000fea0003800200 */
.L_x_1953:
        /* <DEDUP_REMOVED lines=8> */
.L_x_1936:
        /* <DEDUP_REMOVED lines=23> */
.L_x_1961:
[----:B------:R-:W-:Y:S05]  /*1320*/  BSYNC.RECONVERGENT B0 ;  /* 0x0000000000007941 */ /* 0x000fea0003800200 */
.L_x_1960:
[----:B------:R-:W-:Y:S01]  /*1330*/  HADD2.F32 R14, -RZ, R4.H1_H1 ;  /* 0x30000004ff0e7230 */ /* 0x000fe20000004100 */
[----:B------:R-:W-:Y:S01]  /*1340*/  BSSY.RECONVERGENT B0, `(.L_x_1962) ;  /* 0x0000018000007945 */ /* 0x000fe20003800200 */
[--C-:B------:R-:W-:Y:S02]  /*1350*/  HADD2.F32 R17, -RZ, R5.reuse.H0_H0 ;  /* 0x20000005ff117230 */ /* 0x100fe40000004100 */
[----:B------:R-:W-:Y:S01]  /*1360*/  HADD2.F32 R16, -RZ, R5.H1_H1 ;  /* 0x30000005ff107230 */ /* 0x000fe20000004100 */
[----:B------:R-:W-:Y:S01]  /*1370*/  FSETP.GTU.FTZ.AND P6, PT, R14, -3, PT ;  /* 0xc04000000e00780b */ /* 0x000fe20003fdc000 */
[----:B------:R-:W0:Y:S01]  /*1380*/  LDC.64 R4, c[0x0][0x3a0] ;  /* 0x0000e800ff047b82 */ /* 0x000e220000000a00 */
[--C-:B-----5:R-:W-:Y:S01]  /*1390*/  HADD2.F32 R15, -RZ, R10.reuse.H0_H0 ;  /* 0x2000000aff0f7230 */ /* 0x120fe20000004100 */
        /* <DEDUP_REMOVED lines=18> */
.L_x_1963:
[----:B------:R-:W-:Y:S05]  /*14c0*/  BSYNC.RECONVERGENT B0 ;  /* 0x0000000000007941 */ /* 0x000fea0003800200 */
.L_x_1962:
        /* <DEDUP_REMOVED lines=10> */
.L_x_1965:
[----:B------:R-:W-:Y:S05]  /*1570*/  BSYNC.RECONVERGENT B0 ;  /* 0x0000000000007941 */ /* 0x000fea0003800200 */
.L_x_1964:
        /* <DEDUP_REMOVED lines=10> */
.L_x_1967:
[----:B------:R-:W-:Y:S05]  /*1620*/  BSYNC.RECONVERGENT B0 ;  /* 0x0000000000007941 */ /* 0x000fea0003800200 */
.L_x_1966:
[----:B------:R-:W-:Y:S01]  /*1630*/  BSSY.RECONVERGENT B0, `(.L_x_1968) ;  /* 0x000000a000007945 */ /* 0x000fe20003800200 */
[----:B------:R-:W-:-:S03]  /*1640*/  @!P2 PRMT R7, RZ, 0x7610, R7 ;  /* 0x00007610ff07a816 */ /* 0x000fc60000000007 */
[----:B------:R-:W-:Y:S05]  /*1650*/  @!P2 BRA `(.L_x_1969) ;  /* 0x00000000001ca947 */ /* 0x000fea0003800000 */
[----:B------:R-:W-:Y:S01]  /*1660*/  FSETP.GEU.FTZ.AND P0, PT, R15, 3, PT ;  /* 0x404000000f00780b */ /* 0x000fe20003f1e000 */
[----:B------:R-:W-:-:S12]  /*1670*/  HADD2.F32 R16, -RZ, R2.H0_H0 ;  /* 0x20000002ff107230 */ /* 0x000fd80000004100 */
[----:B------:R-:W-:Y:S01]  /*1680*/  @!P0 IMAD.MOV.U32 R18, RZ, RZ, 0x3eaaaaab ;  /* 0x3eaaaaabff128424 */ /* 0x000fe200078e00ff */
[----:B------:R-:W-:-:S03]  /*1690*/  @P0 F2FP.F16.F32.PACK_AB R7, RZ, R16 ;  /* 0x00000010ff07023e */ /* 0x000fc600000000ff */
[----:B------:R-:W-:-:S04]  /*16a0*/  @!P0 FFMA.FTZ R15, R15, R18, 0.5 ;  /* 0x3f0000000f0f8423 */ /* 0x000fc80000010012 */
[----:B------:R-:W-:-:S05]  /*16b0*/  @!P0 FMUL.FTZ R15, R15, R16 ;  /* 0x000000100f0f8220 */ /* 0x000fca0000410000 */
[----:B------:R-:W-:-:S07]  /*16c0*/  @!P0 F2FP.F16.F32.PACK_AB R7, RZ, R15 ;  /* 0x0000000fff07823e */ /* 0x000fce00000000ff */
.L_x_1969:
[----:B------:R-:W-:Y:S05]  /*16d0*/  BSYNC.RECONVERGENT B0 ;  /* 0x0000000000007941 */ /* 0x000fea0003800200 */
.L_x_1968:
[----:B------:R-:W-:Y:S01]  /*16e0*/  BSSY.RECONVERGENT B0, `(.L_x_1970) ;  /* 0x000000b000007945 */ /* 0x000fe20003800200 */
[----:B0-----:R-:W-:Y:S01]  /*16f0*/  IMAD.WIDE.U32 R4, R0, 0x2, R4 ;  /* 0x0000000200047825 */ /* 0x001fe200078e0004 */
[----:B------:R-:W-:Y:S02]  /*1700*/  @!P3 PRMT R0, RZ, 0x7610, R0 ;  /* 0x00007610ff00b816 */ /* 0x000fe40000000000 */
[----:B------:R-:W-:Y:S05]  /*1710*/  @!P3 BRA `(.L_x_1971) ;  /* 0x00000000001cb947 */ /* 0x000fea0003800000 */
[----:B------:R-:W-:Y:S01]  /*1720*/  FSETP.GEU.FTZ.AND P0, PT, R12, 3, PT ;  /* 0x404000000c00780b */ /* 0x000fe20003f1e000 */
[----:B------:R-:W-:-:S12]  /*1730*/  HADD2.F32 R15, -RZ, R2.H1_H1 ;  /* 0x30000002ff0f7230 */ /* 0x000fd80000004100 */
[----:B------:R-:W-:Y:S02]  /*1740*/  @!P0 MOV R17, 0x3eaaaaab ;  /* 0x3eaaaaab00118802 */ /* 0x000fe40000000f00 */
[----:B------:R-:W-:-:S03]  /*1750*/  @P0 F2FP.F16.F32.PACK_AB R0, RZ, R15 ;  /* 0x0000000fff00023e */ /* 0x000fc600000000ff */
[----:B------:R-:W-:-:S04]  /*1760*/  @!P0 FFMA.FTZ R12, R12, R17, 0.5 ;  /* 0x3f0000000c0c8423 */ /* 0x000fc80000010011 */
[----:B------:R-:W-:-:S05]  /*1770*/  @!P0 FMUL.FTZ R12, R12, R15 ;  /* 0x0000000f0c0c8220 */ /* 0x000fca0000410000 */
[----:B------:R-:W-:-:S07]  /*1780*/  @!P0 F2FP.F16.F32.PACK_AB R0, RZ, R12 ;  /* 0x0000000cff00823e */ /* 0x000fce00000000ff */
.L_x_1971:
[----:B------:R-:W-:Y:S05]  /*1790*/  BSYNC.RECONVERGENT B0 ;  /* 0x0000000000007941 */ /* 0x000fea0003800200 */
.L_x_1970:
[----:B------:R-:W-:Y:S01]  /*17a0*/  BSSY.RECONVERGENT B0, `(.L_x_1972) ;  /* 0x000000c000007945 */ /* 0x000fe20003800200 */
[----:B------:R-:W-:Y:S01]  /*17b0*/  IMAD.WIDE.U32 R4, R8, 0x8, R4 ;  /* 0x0000000808047825 */ /* 0x000fe200078e0004 */
[----:B------:R-:W-:Y:S02]  /*17c0*/  @!P5 PRMT R8, RZ, 0x7610, R8 ;  /* 0x00007610ff08d816 */ /* 0x000fe40000000008 */
        /* <DEDUP_REMOVED lines=9> */
.L_x_1973:
[----:B------:R-:W-:Y:S05]  /*1860*/  BSYNC.RECONVERGENT B0 ;  /* 0x0000000000007941 */ /* 0x000fea0003800200 */
.L_x_1972:
[----:B------:R-:W-:Y:S04]  /*1870*/  BSSY.RECONVERGENT B0, `(.L_x_1974) ;  /* 0x0000009000007945 */ /* 0x000fe80003800200 */
[----:B------:R-:W-:Y:S05]  /*1880*/  @!P5 BRA `(.L_x_1975) ;  /* 0x00000000001cd947 */ /* 0x000fea0003800000 */
[----:B------:R-:W-:Y:S01]  /*1890*/  FSETP.GEU.FTZ.AND P0, PT, R11, 3, PT ;  /* 0x404000000b00780b */ /* 0x000fe20003f1e000 */
[----:B------:R-:W-:-:S12]  /*18a0*/  HADD2.F32 R8, -RZ, R3.H1_H1 ;  /* 0x30000003ff087230 */ /* 0x000fd80000004100 */
[----:B------:R-:W-:-:S04]  /*18b0*/  @!P0 IMAD.MOV.U32 R10, RZ, RZ, 0x3eaaaaab ;  /* 0x3eaaaaabff0a8424 */ /* 0x000fc800078e00ff */
[----:B------:R-:W-:-:S04]  /*18c0*/  @!P0 FFMA.FTZ R11, R11, R10, 0.5 ;  /* 0x3f0000000b0b8423 */ /* 0x000fc8000001000a */
[-C--:B------:R-:W-:Y:S01]  /*18d0*/  @!P0 FMUL.FTZ R11, R11, R8.reuse ;  /* 0x000000080b0b8220 */ /* 0x080fe20000410000 */
[----:B------:R-:W-:-:S04]  /*18e0*/  @P0 F2FP.F16.F32.PACK_AB R8, RZ, R8 ;  /* 0x00000008ff08023e */ /* 0x000fc800000000ff */
[----:B------:R-:W-:-:S07]  /*18f0*/  @!P0 F2FP.F16.F32.PACK_AB R8, RZ, R11 ;  /* 0x0000000bff08823e */ /* 0x000fce00000000ff */
.L_x_1975:
[----:B------:R-:W-:Y:S05]  /*1900*/  BSYNC.RECONVERGENT B0 ;  /* 0x0000000000007941 */ /* 0x000fea0003800200 */
.L_x_1974:
[----:B------:R-:W-:Y:S02]  /*1910*/  PRMT R11, R6, 0x5410, R14 ;  /* 0x00005410060b7816 */ /* 0x000fe4000000000e */
[----:B------:R-:W-:Y:S02]  /*1920*/  PRMT R6, R7, 0x5410, R0 ;  /* 0x0000541007067816 */ /* 0x000fe40000000000 */
[----:B------:R-:W-:Y:S02]  /*1930*/  PRMT R10, R9, 0x5410, R13 ;  /* 0x00005410090a7816 */ /* 0x000fe4000000000d */
[----:B------:R-:W-:-:S03]  /*1940*/  PRMT R7, R2, 0x5410, R8 ;  /* 0x0000541002077816 */ /* 0x000fc60000000008 */
[----:B------:R-:W-:Y:S04]  /*1950*/  STG.E.64 desc[UR4][R4.64], R10 ;  /* 0x0000000a04007986 */ /* 0x000fe8000c101b04 */
[----:B------:R-:W-:Y:S01]  /*1960*/  STG.E.64 desc[UR4][R4.64+0x400], R6 ;  /* 0x0004000604007986 */ /* 0x000fe2000c101b04 */
[----:B------:R-:W-:Y:S05]  /*1970*/  EXIT ;  /* 0x000000000000794d */ /* 0x000fea0003800000 */
.L_x_1976:
        /* <DEDUP_REMOVED lines=16> */
.L_x_6648:


//--------------------- .text._ZN2at6native29vectorized_elementwise_kernelILi8EZZZNS0_66_GLOBAL__N__a0cfb035_28_ActivationHardswishKernel_cu_9e10b42f_293225hardswish_backward_kernelERNS_14TensorIteratorEENKUlvE_clEvENKUlvE1_clEvEUlN3c104HalfES8_E_St5arrayIPcLm3EEEEviT0_T1_ --------------------------
	.section	.text._ZN2at6native29vectorized_elementwise_kernelILi8EZZZNS0_66_GLOBAL__N__a0cfb035_28_ActivationHardswishKernel_cu_9e10b42f_293225hardswish_backward_kernelERNS_14TensorIteratorEENKUlvE_clEvENKUlvE1_clEvEUlN3c104HalfES8_E_St5arrayIPcLm3EEEEviT0_T1_,"ax",@progbits
	.align	128
        .global         _ZN2at6native29vectorized_elementwise_kernelILi8EZZZNS0_66_GLOBAL__N__a0cfb035_28_ActivationHardswishKernel_cu_9e10b42f_293225hardswish_backward_kernelERNS_14TensorIteratorEENKUlvE_clEvENKUlvE1_clEvEUlN3c104HalfES8_E_St5arrayIPcLm3EEEEviT0_T1_
        .type           _ZN2at6native29vectorized_elementwise_kernelILi8EZZZNS0_66_GLOBAL__N__a0cfb035_28_ActivationHardswishKernel_cu_9e10b42f_293225hardswish_backward_kernelERNS_14TensorIteratorEENKUlvE_clEvENKUlvE1_clEvEUlN3c104HalfES8_E_St5arrayIPcLm3EEEEviT0_T1_,@function
        .size           _ZN2at6native29vectorized_elementwise_kernelILi8EZZZNS0_66_GLOBAL__N__a0cfb035_28_ActivationHardswishKernel_cu_9e10b42f_293225hardswish_backward_kernelERNS_14TensorIteratorEENKUlvE_clEvENKUlvE1_clEvEUlN3c104HalfES8_E_St5arrayIPcLm3EEEEviT0_T1_,(.L_x_6649 - _ZN2at6native29vectorized_elementwise_kernelILi8EZZZNS0_66_GLOBAL__N__a0cfb035_28_ActivationHardswishKernel_cu_9e10b42f_293225hardswish_backward_kernelERNS_14TensorIteratorEENKUlvE_clEvENKUlvE1_clEvEUlN3c104HalfES8_E_St5arrayIPcLm3EEEEviT0_T1_)
        .other          _ZN2at6native29vectorized_elementwise_kernelILi8EZZZNS0_66_GLOBAL__N__a0cfb035_28_ActivationHardswishKernel_cu_9e10b42f_293225hardswish_backward_kernelERNS_14TensorIteratorEENKUlvE_clEvENKUlvE1_clEvEUlN3c104HalfES8_E_St5arrayIPcLm3EEEEviT0_T1_,@"STO_CUDA_ENTRY STV_DEFAULT"
_ZN2at6native29vectorized_elementwise_kernelILi8EZZZNS0_66_GLOBAL__N__a0cfb035_28_ActivationHardswishKernel_cu_9e10b42f_293225hardswish_backward_kernelERNS_14TensorIteratorEENKUlvE_clEvENKUlvE1_clEvEUlN3c104HalfES8_E_St5arrayIPcLm3EEEEviT0_T1_:
.text._ZN2at6native29vectorized_elementwise_kernelILi8EZZZNS0_66_GLOBAL__N__a0cfb035_28_ActivationHardswishKernel_cu_9e10b42f_293225hardswish_backward_kernelERNS_14TensorIteratorEENKUlvE_clEvENKUlvE1_clEvEUlN3c104HalfES8_E_St5arrayIPcLm3EEEEviT0_T1_:
        /* <DEDUP_REMOVED lines=111> */
.L_x_1979:
[----:B------:R-:W-:Y:S05]  /*06f0*/  BSYNC.RECONVERGENT B0 ;  /* 0x0000000000007941 */ /* 0x000fea0003800200 */
.L_x_1978:
        /* <DEDUP_REMOVED lines=22> */
.L_x_1981:
[----:B------:R-:W-:Y:S05]  /*0860*/  BSYNC.RECONVERGENT B0 ;  /* 0x0000000000007941 */ /* 0x000fea0003800200 */
.L_x_1980:
        /* <DEDUP_REMOVED lines=21> */
.L_x_1983:
[----:B------:R-:W-:Y:S05]  /*09c0*/  BSYNC.RECONVERGENT B0 ;  /* 0x0000000000007941 */ /* 0x000fea0003800200 */
.L_x_1982:
        /* <DEDUP_REMOVED lines=13> */
.L_x_1985:
[----:B------:R-:W-:Y:S05]  /*0aa0*/  BSYNC.RECONVERGENT B0 ;  /* 0x0000000000007941 */ /* 0x000fea0003800200 */
.L_x_1984:
        /* <DEDUP_REMOVED lines=13> */
.L_x_1987:
[----:B------:R-:W-:Y:S05]  /*0b80*/  BSYNC.RECONVERGENT B0 ;  /* 0x0000000000007941 */ /* 0x000fea0003800200 */
.L_x_1986:
        /* <DEDUP_REMOVED lines=13> */
.L_x_1989:
[----:B------:R-:W-:Y:S05]  /*0c60*/  BSYNC.RECONVERGENT B0 ;  /* 0x0000000000007941 */ /* 0x000fea0003800200 */
.L_x_1988:
        /* <DEDUP_REMOVED lines=13> */
.L_x_1991:
[----:B------:R-:W-:Y:S05]  /*0d40*/  BSYNC.RECONVERGENT B0 ;  /* 0x0000000000007941 */ /* 0x000fea0003800200 */
.L_x_1990:
        /* <DEDUP_REMOVED lines=13> */
.L_x_1993:
[----:B------:R-:W-:Y:S05]  /*0e20*/  BSYNC.RECONVERGENT B0 ;  /* 0x0000000000007941 */ /* 0x000fea0003800200 */
.L_x_1992:
        /* <DEDUP_REMOVED lines=18> */
.L_x_1996:
[----:B------:R-:W-:-:S13]  /*0f50*/  ISETP.GE.U32.AND P0, PT, R3, R2, PT ;  /* 0x000000020300720c */ /* 0x000fda0003f06070 */
[----:B------:R-:W-:Y:S05]  /*0f60*/  @P0 BRA `(.L_x_1998) ;  /* 0x0000000000300947 */ /* 0x000fea0003800000 */
[----:B0-----:R-:W0:Y:S01]  /*0f70*/  LDC.64 R4, c[0x0][0x3a0] ;  /* 0x0000e800ff047b82 */ /* 0x001e220000000a00 */
[----:B------:R-:W-:Y:S02]  /*0f80*/  IMAD.IADD R11, R0, 0x1, R3 ;  /* 0x00000001000b7824 */ /* 0x000fe400078e0203 */
[----:B------:R-:W-:Y:S02]  /*0f90*/  VIADD R3, R3, 0x80 ;  /* 0x0000008003037836 */ /* 0x000fe40000000000 */
[----:B0-----:R-:W-:-:S05]  /*0fa0*/  IMAD.WIDE.U32 R4, R11, 0x2, R4 ;  /* 0x000000020b047825 */ /* 0x001fca00078e0004 */
[----:B------:R1:W-:Y:S02]  /*0fb0*/  STG.E.U16 desc[UR4][R4.64], R6 ;  /* 0x0000000604007986 */ /* 0x0003e4000c101504 */
.L_x_1997:
[----:B------:R-:W-:-:S13]  /*0fc0*/  ISETP.GE.U32.AND P0, PT, R3, R2, PT ;  /* 0x000000020300720c */ /* 0x000fda0003f06070 */
[----:B------:R-:W-:Y:S05]  /*0fd0*/  @P0 BRA `(.L_x_1999) ;  /* 0x0000000000340947 */ /* 0x000fea0003800000 */
[----:B01----:R-:W0:Y:S01]  /*0fe0*/  LDC.64 R4, c[0x0][0x3a0] ;  /* 0x0000e800ff047b82 */ /* 0x003e220000000a00 */
[----:B------:R-:W-:Y:S01]  /*0ff0*/  IADD3 R11, PT, PT, R0, R3, RZ ;  /* 0x00000003000b7210 */ /* 0x000fe20007ffe0ff */
[----:B------:R-:W-:-:S04]  /*1000*/  VIADD R3, R3, 0x80 ;  /* 0x0000008003037836 */ /* 0x000fc80000000000 */
[----:B0-----:R-:W-:-:S05]  /*1010*/  IMAD.WIDE.U32 R4, R11, 0x2, R4 ;  /* 0x000000020b047825 */ /* 0x001fca00078e0004 */
[----:B------:R1:W-:Y:S02]  /*1020*/  STG.E.U16 desc[UR4][R4.64], R7 ;  /* 0x0000000704007986 */ /* 0x0003e4000c101504 */
.L_x_1998:
        /* <DEDUP_REMOVED lines=8> */
.L_x_1999:
[----:B------:R-:W-:Y:S05]  /*10b0*/  BSYNC.RELIABLE B1 ;  /* 0x0000000000017941 */ /* 0x000fea0003800100 */
.L_x_1995:
[----:B------:R-:W-:-:S13]  /*10c0*/  ISETP.GE.U32.AND P0, PT, R3, R2, PT ;  /* 0x000000020300720c */ /* 0x000fda0003f06070 */
[----:B012---:R-:W0:Y:S01]  /*10d0*/  @!P0 LDC.64 R4, c[0x0][0x3a0] ;  /* 0x0000e800ff048b82 */ /* 0x007e220000000a00 */
[----:B------:R-:W-:Y:S01]  /*10e0*/  @!P0 IADD3 R7, PT, PT, R0, R3, RZ ;  /* 0x0000000300078210 */ /* 0x000fe20007ffe0ff */
[----:B------:R-:W-:-:S04]  /*10f0*/  @!P0 VIADD R3, R3, 0x80 ;  /* 0x0000008003038836 */ /* 0x000fc80000000000 */
[----:B0-----:R-:W-:-:S05]  /*1100*/  @!P0 IMAD.WIDE.U32 R4, R7, 0x2, R4 ;  /* 0x0000000207048825 */ /* 0x001fca00078e0004 */
[----:B------:R2:W-:Y:S02]  /*1110*/  @!P0 STG.E.U16 desc[UR4][R4.64], R9 ;  /* 0x0000000904008986 */ /* 0x0005e4000c101504 */
.L_x_2000:
[----:B------:R-:W-:Y:S05]  /*1120*/  BSYNC.RECONVERGENT B0 ;  /* 0x0000000000007941 */ /* 0x000fea0003800200 */
.L_x_1994:
        /* <DEDUP_REMOVED lines=8> */
.L_x_1977:
[----:B------:R-:W0:Y:S01]  /*11b0*/  S2R R12, SR_TID.X ;  /* 0x00000000000c7919 */ /* 0x000e220000002100 */
[----:B------:R-:W1:Y:S02]  /*11c0*/  LDC.64 R2, c[0x0][0x3b0] ;  /* 0x0000ec00ff027b82 */ /* 0x000e640000000a00 */
[----:B-1----:R-:W-:-:S04]  /*11d0*/  IMAD.WIDE.U32 R2, R0, 0x2, R2 ;  /* 0x0000000200027825 */ /* 0x002fc800078e0002 */
[----:B0-----:R-:W-:Y:S02]  /*11e0*/  IMAD.WIDE.U32 R8, R12, 0x10, R2 ;  /* 0x000000100c087825 */ /* 0x001fe400078e0002 */
[----:B------:R-:W0:Y:S04]  /*11f0*/  LDC.64 R2, c[0x0][0x3a8] ;  /* 0x0000ea00ff027b82 */ /* 0x000e280000000a00 */
[----:B------:R-:W2:Y:S01]  /*1200*/  LDG.E.128 R8, desc[UR4][R8.64] ;  /* 0x0000000408087981 */ /* 0x000ea2000c1e1d00 */
[----:B0-----:R-:W-:-:S04]  /*1210*/  IMAD.WIDE.U32 R2, R0, 0x2, R2 ;  /* 0x0000000200027825 */ /* 0x001fc800078e0002 */
[----:B------:R-:W-:Y:S02]  /*1220*/  IMAD.WIDE.U32 R4, R12, 0x10, R2 ;  /* 0x000000100c047825 */ /* 0x000fe400078e0002 */
[----:B------:R-:W0:Y:S04]  /*1230*/  LDC.64 R2, c[0x0][0x3a0] ;  /* 0x0000e800ff027b82 */ /* 0x000e280000000a00 */
[----:B------:R-:W5:Y:S01]  /*1240*/  LDG.E.128 R4, desc[UR4][R4.64] ;  /* 0x0000000404047981 */ /* 0x000f62000c1e1d00 */
[----:B------:R-:W-:Y:S01]  /*1250*/  BSSY.RECONVERGENT B0, `(.L_x_2001) ;  /* 0x0000013000007945 */ /* 0x000fe20003800200 */
[--C-:B--2---:R-:W-:Y:S02]  /*1260*/  HADD2.F32 R13, -RZ, R8.reuse.H0_H0 ;  /* 0x20000008ff0d7230 */ /* 0x104fe40000004100 */
[----:B------:R-:W-:-:S02]  /*1270*/  HADD2.F32 R17, -RZ, R8.H1_H1 ;  /* 0x30000008ff117230 */ /* 0x000fc40000004100 */
[--C-:B------:R-:W-:Y:S01]  /*1280*/  HADD2.F32 R15, -RZ, R9.reuse.H0_H0 ;  /* 0x20000009ff0f7230 */ /* 0x100fe20000004100 */
[----:B------:R-:W-:Y:S01]  /*1290*/  FSETP.GTU.FTZ.AND P0, PT, R13, -3, PT ;  /* 0xc04000000d00780b */ /* 0x000fe20003f1c000 */
[----:B------:R-:W-:Y:S02]  /*12a0*/  HADD2.F32 R16, -RZ, R9.H1_H1 ;  /* 0x30000009ff107230 */ /* 0x000fe40000004100 */
[--C-:B------:R-:W-:Y:S02]  /*12b0*/  HADD2.F32 R14, -RZ, R10.reuse.H0_H0 ;  /* 0x2000000aff0e7230 */ /* 0x100fe40000004100 */
[--C-:B------:R-:W-:Y:S02]  /*12c0*/  HADD2.F32 R8, -RZ, R11.reuse.H0_H0 ;  /* 0x2000000bff087230 */ /* 0x100fe40000004100 */
[----:B------:R-:W-:Y:S02]  /*12d0*/  HADD2.F32 R10, -RZ, R10.H1_H1 ;  /* 0x3000000aff0a7230 */ /* 0x000fe40000004100 */
[----:B------:R-:W-:-:S04]  /*12e0*/  HADD2.F32 R11, -RZ, R11.H1_H1 ;  /* 0x3000000bff0b7230 */ /* 0x000fc80000004100 */
        /* <DEDUP_REMOVED lines=9> */
.L_x_2002:
[----:B------:R-:W-:Y:S05]  /*1380*/  BSYNC.RECONVERGENT B0 ;  /* 0x0000000000007941 */ /* 0x000fea0003800200 */
.L_x_2001:
[----:B------:R-:W-:Y:S01]  /*1390*/  FSETP.GTU.FTZ.AND P6, PT, R17, -3, PT ;  /* 0xc04000001100780b */ /* 0x000fe20003fdc000 */
[----:B------:R-:W-:Y:S01]  /*13a0*/  BSSY.RECONVERGENT B0, `(.L_x_2003) ;  /* 0x0000010000007945 */ /* 0x000fe20003800200 */
[----:B------:R-:W-:Y:S02]  /*13b0*/  FSETP.GTU.FTZ.AND P0, PT, R15, -3, PT ;  /* 0xc04000000f00780b */ /* 0x000fe40003f1c000 */
[----:B------:R-:W-:Y:S02]  /*13c0*/  FSETP.GTU.FTZ.AND P1, PT, R16, -3, PT ;  /* 0xc04000001000780b */ /* 0x000fe40003f3c000 */
[----:B------:R-:W-:Y:S02]  /*13d0*/  FSETP.GTU.FTZ.AND P2, PT, R14, -3, PT ;  /* 0xc04000000e00780b */ /* 0x000fe40003f5c000 */
[----:B------:R-:W-:Y:S02]  /*13e0*/  FSETP.GTU.FTZ.AND P3, PT, R10, -3, PT ;  /* 0xc04000000a00780b */ /* 0x000fe40003f7c000 */
[----:B------:R-:W-:-:S02]  /*13f0*/  FSETP.GTU.FTZ.AND P4, PT, R8, -3, PT ;  /* 0xc04000000800780b */ /* 0x000fc40003f9c000 */
[----:B------:R-:W-:Y:S02]  /*1400*/  FSETP.GTU.FTZ.AND P5, PT, R11, -3, PT ;  /* 0xc04000000b00780b */ /* 0x000fe40003fbc000 */
[----:B------:R-:W-:Y:S01]  /*1410*/  @!P6 PRMT R13, RZ, 0x7610, R13 ;  /* 0x00007610ff0de816 */ /* 0x000fe2000000000d */
[----:B------:R-:W-:Y:S10]  /*1420*/  @!P6 BRA `(.L_x_2004) ;  /* 0x00000000001ce947 */ /* 0x000ff40003800000 */
[----:B------:R-:W-:Y:S01]  /*1430*/  FSETP.GEU.FTZ.AND P6, PT, R17, 3, PT ;  /* 0x404000001100780b */ /* 0x000fe20003fde000 */
[----:B-----5:R-:W-:-:S12]  /*1440*/  HADD2.F32 R4, -RZ, R4.H1_H1 ;  /* 0x30000004ff047230 */ /* 0x020fd80000004100 */
[----:B------:R-:W-:Y:S02]  /*1450*/  @!P6 MOV R18, 0x3eaaaaab ;  /* 0x3eaaaaab0012e802 */ /* 0x000fe40000000f00 */
[----:B------:R-:W-:-:S03]  /*1460*/  @P6 F2FP.F16.F32.PACK_AB R13, RZ, R4 ;  /* 0x00000004ff0d623e */ /* 0x000fc600000000ff */
[----:B------:R-:W-:-:S04]  /*1470*/  @!P6 FFMA.FTZ R17, R17, R18, 0.5 ;  /* 0x3f0000001111e423 */ /* 0x000fc80000010012 */
[----:B------:R-:W-:-:S05]  /*1480*/  @!P6 FMUL.FTZ R17, R17, R4 ;  /* 0x000000041111e220 */ /* 0x000fca0000410000 */
[----:B------:R-:W-:-:S07]  /*1490*/  @!P6 F2FP.F16.F32.PACK_AB R13, RZ, R17 ;  /* 0x00000011ff0de23e */ /* 0x000fce00000000ff */
.L_x_2004:
[----:B------:R-:W-:Y:S05]  /*14a0*/  BSYNC.RECONVERGENT B0 ;  /* 0x0000000000007941 */ /* 0x000fea0003800200 */
.L_x_2003:
[----:B------:R-:W-:Y:S01]  /*14b0*/  BSSY.RECONVERGENT B0, `(.L_x_2005) ;  /* 0x000000a000007945 */ /* 0x000fe20003800200 */
[----:B-----5:R-:W-:-:S03]  /*14c0*/  @!P0 PRMT R4, RZ, 0x7610, R4 ;  /* 0x00007610ff048816 */ /* 0x020fc60000000004 */
        /* <DEDUP_REMOVED lines=8> */
.L_x_2006:
[----:B------:R-:W-:Y:S05]  /*1550*/  BSYNC.RECONVERGENT B0 ;  /* 0x0000000000007941 */ /* 0x000fea0003800200 */
.L_x_2005:
[----:B------:R-:W-:Y:S01]  /*1560*/  BSSY.RECONVERGENT B0, `(.L_x_2007) ;  /* 0x000000a000007945 */ /* 0x000fe20003800200 */
[----:B------:R-:W-:-:S03]  /*1570*/  @!P1 PRMT R15, RZ, 0x7610, R15 ;  /* 0x00007610ff0f9816 */ /* 0x000fc6000000000f */
        /* <DEDUP_REMOVED lines=8> */
.L_x_2008:
[----:B------:R-:W-:Y:S05]  /*1600*/  BSYNC.RECONVERGENT B0 ;  /* 0x0000000000007941 */ /* 0x000fea0003800200 */
.L_x_2007:
        /* <DEDUP_REMOVED lines=10> */
.L_x_2010:
[----:B------:R-:W-:Y:S05]  /*16b0*/  BSYNC.RECONVERGENT B0 ;  /* 0x0000000000007941 */ /* 0x000fea0003800200 */
.L_x_2009:
[----:B------:R-:W-:Y:S01]  /*16c0*/  BSSY.RECONVERGENT B0, `(.L_x_2011) ;  /* 0x000000b000007945 */ /* 0x000fe20003800200 */
[----:B------:R-:W-:Y:S01]  /*16d0*/  IMAD.WIDE.U32 R2, R0, 0x2, R2 ;  /* 0x0000000200027825 */ /* 0x000fe200078e0002 */
        /* <DEDUP_REMOVED lines=9> */
.L_x_2012:
[----:B------:R-:W-:Y:S05]  /*1770*/  BSYNC.RECONVERGENT B0 ;  /* 0x0000000000007941 */ /* 0x000fea0003800200 */
.L_x_2011:
        /* <DEDUP_REMOVED lines=12> */
.L_x_2014:
[----:B------:R-:W-:Y:S05]  /*1840*/  BSYNC.RECONVERGENT B0 ;  /* 0x0000000000007941 */ /* 0x000fea0003800200 */
.L_x_2013:
        /* <DEDUP_REMOVED lines=9> */
.L_x_2016:
[----:B------:R-:W-:Y:S05]  /*18e0*/  BSYNC.RECONVERGENT B0 ;  /* 0x0000000000007941 */ /* 0x000fea0003800200 */
.L_x_2015:
[----:B------:R-:W-:Y:S02]  /*18f0*/  PRMT R7, R6, 0x5410, R10 ;  /* 0x0000541006077816 */ /* 0x000fe4000000000a */
[----:B------:R-:W-:Y:S02]  /*1900*/  PRMT R6, R5, 0x5410, R0 ;  /* 0x0000541005067816 */ /* 0x000fe40000000000 */
[----:B------:R-:W-:Y:S02]  /*1910*/  PRMT R5, R4, 0x5410, R15 ;  /* 0x0000541004057816 */ /* 0x000fe4000000000f */
[----:B------:R-:W-:-:S05]  /*1920*/  PRMT R4, R9, 0x5410, R13 ;  /* 0x0000541009047816 */ /* 0x000fca000000000d */
[----:B------:R-:W-:Y:S01]  /*1930*/  STG.E.128 desc[UR4][R2.64], R4 ;  /* 0x0000000402007986 */ /* 0x000fe2000c101d04 */
[----:B------:R-:W-:Y:S05]  /*1940*/  EXIT ;  /* 0x000000000000794d */ /* 0x000fea0003800000 */
.L_x_2017:
        /* <DEDUP_REMOVED lines=11> */
.L_x_6649:


//--------------------- .text._ZN2at6native18elementwise_kernelILi128ELi4EZNS0_15gpu_kernel_implIZZZNS0_66_GLOBAL__N__a0cfb035_28_ActivationHardswishKernel_cu_9e10b42f_293225hardswish_backward_kernelERNS_14TensorIteratorEENKUlvE_clEvENKUlvE0_clEvEUlffE_EEvRNS_18TensorIteratorBaseERKT_EUliE_EEviT1_ --------------------------
	.section	.text._ZN2at6native18elementwise_kernelILi128ELi4EZNS0_15gpu_kernel_implIZZZNS0_66_GLOBAL__N__a0cfb035_28_ActivationHardswishKernel_cu_9e10b42f_293225hardswish_backward_kernelERNS_14TensorIteratorEENKUlvE_clEvENKUlvE0_clEvEUlffE_EEvRNS_18TensorIteratorBaseERKT_EUliE_EEviT1_,"ax",@progbits
	.align	128
        .global         _ZN2at6native18elementwise_kernelILi128ELi4EZNS0_15gpu_kernel_implIZZZNS0_66_GLOBAL__N__a0cfb035_28_ActivationHardswishKernel_cu_9e10b42f_293225hardswish_backward_kernelERNS_14TensorIteratorEENKUlvE_clEvENKUlvE0_clEvEUlffE_EEvRNS_18TensorIteratorBaseERKT_EUliE_EEviT1_
        .type           _ZN2at6native18elementwise_kernelILi128ELi4EZNS0_15gpu_kernel_implIZZZNS0_66_GLOBAL__N__a0cfb035_28_ActivationHardswishKernel_cu_9e10b42f_293225hardswish_backward_kernelERNS_14TensorIteratorEENKUlvE_clEvENKUlvE0_clEvEUlffE_EEvRNS_18TensorIteratorBaseERKT_EUliE_EEviT1_,@function
        .size           _ZN2at6native18elementwise_kernelILi128ELi4EZNS0_15gpu_kernel_implIZZZNS0_66_GLOBAL__N__a0cfb035_28_ActivationHardswishKernel_cu_9e10b42f_293225hardswish_backward_kernelERNS_14TensorIteratorEENKUlvE_clEvENKUlvE0_clEvEUlffE_EEvRNS_18TensorIteratorBaseERKT_EUliE_EEviT1_,(.L_x_6650 - _ZN2at6native18elementwise_kernelILi128ELi4EZNS0_15gpu_kernel_implIZZZNS0_66_GLOBAL__N__a0cfb035_28_ActivationHardswishKernel_cu_9e10b42f_293225hardswish_backward_kernelERNS_14TensorIteratorEENKUlvE_clEvENKUlvE0_clEvEUlffE_EEvRNS_18TensorIteratorBaseERKT_EUliE_EEviT1_)
        .other          _ZN2at6native18elementwise_kernelILi128ELi4EZNS0_15gpu_kernel_implIZZZNS0_66_GLOBAL__N__a0cfb035_28_ActivationHardswishKernel_cu_9e10b42f_293225hardswish_backward_kernelERNS_14TensorIteratorEENKUlvE_clEvENKUlvE0_clEvEUlffE_EEvRNS_18TensorIteratorBaseERKT_EUliE_EEviT1_,@"STO_CUDA_ENTRY STV_DEFAULT"
_ZN2at6native18elementwise_kernelILi128ELi4EZNS0_15gpu_kernel_implIZZZNS0_66_GLOBAL__N__a0cfb035_28_ActivationHardswishKernel_cu_9e10b42f_293225hardswish_backward_kernelERNS_14TensorIteratorEENKUlvE_clEvENKUlvE0_clEvEUlffE_EEvRNS_18TensorIteratorBaseERKT_EUliE_EEviT1_:
.text._ZN2at6native18elementwise_kernelILi128ELi4EZNS0_15gpu_kernel_implIZZZNS0_66_GLOBAL__N__a0cfb035_28_ActivationHardswishKernel_cu_9e10b42f_293225hardswish_backward_kernelERNS_14TensorIteratorEENKUlvE_clEvENKUlvE0_clEvEUlffE_EEvRNS_18TensorIteratorBaseERKT_EUliE_EEviT1_:
        /* <DEDUP_REMOVED lines=20> */
[----:B------:R-:W-:Y:S02]  /*0140*/  HFMA2 R16, -RZ, RZ, 0, 0 ;  /* 0x00000000ff107431 */ /* 0x000fe400000001ff */
        /* <DEDUP_REMOVED lines=351> */
.L_x_2020:
[----:B------:R-:W0:Y:S01]  /*1740*/  LDCU.64 UR6, c[0x0][0x5f0] ;  /* 0x0000be00ff0677ac */ /* 0x000e220008000a00 */
[----:B------:R-:W-:Y:S01]  /*1750*/  BSSY.RECONVERGENT B6, `(.L_x_2021) ;  /* 0x00000dd000067945 */ /* 0x000fe20003800200 */
        /* <DEDUP_REMOVED lines=14> */
[----:B--2---:R0:W1:Y:S01]  /*1840*/  I2F.S16 R19, R2 ;  /* 0x0000000200137306 */ /* 0x0040620000101400 */
[----:B------:R-:W-:Y:S05]  /*1850*/  BRA `(.L_x_2027) ;  /* 0x0000000c00307947 */ /* 0x000fea0003800000 */
.L_x_2025:
[----:B------:R-:W2:Y:S02]  /*1860*/  LDG.E.U8 R2, desc[UR36][R2.64] ;  /* 0x0000002402027981 */ /* 0x000ea4000c1e1100 */
[----:B--2---:R-:W-:Y:S01]  /*1870*/  I2FP.F32.U32 R19, R2 ;  /* 0x0000000200137245 */ /* 0x004fe20000201000 */
[----:B------:R-:W-:Y:S06]  /*1880*/  BRA `(.L_x_2027) ;  /* 0x0000000c00247947 */ /* 0x000fec0003800000 */
.L_x_2024:
[----:B------:R-:W-:-:S09]  /*1890*/  UISETP.NE.AND UP0, UPT, UR4, 0x2, UPT ;  /* 0x000000020400788c */ /* 0x000fd2000bf05270 */
[----:B------:R-:W-:Y:S05]  /*18a0*/  BRA.U !UP0, `(.L_x_2028) ;  /* 0x0000000108287547 */ /* 0x000fea000b800000 */
[----:B------:R-:W-:-:S09]  /*18b0*/  UISETP.NE.AND UP0, UPT, UR4, 0x3, UPT ;  /* 0x000000030400788c */ /* 0x000fd2000bf05270 */
[----:B------:R-:W-:Y:S05]  /*18c0*/  BRA.U !UP0, `(.L_x_2029) ;  /* 0x0000000108147547 */ /* 0x000fea000b800000 */
[----:B------:R-:W-:-:S09]  /*18d0*/  UISETP.NE.AND UP0, UPT, UR4, 0x4, UPT ;  /* 0x000000040400788c */ /* 0x000fd2000bf05270 */
[----:B------:R-:W-:Y:S05]  /*18e0*/  BRA.U UP0, `(.L_x_2026) ;  /* 0x0000000900907547 */ /* 0x000fea000b800000 */
[----:B------:R-:W2:Y:S02]  /*18f0*/  LDG.E.64 R2, desc[UR36][R2.64] ;  /* 0x0000002402027981 */ /* 0x000ea4000c1e1b00 */
[----:B--2---:R4:W0:Y:S01]  /*1900*/  I2F.S64 R19, R2 ;  /* 0x0000000200137312 */ /* 0x0048220000301400 */
[----:B------:R-:W-:Y:S05]  /*1910*/  BRA `(.L_x_2027) ;  /* 0x0000000c00007947 */ /* 0x000fea0003800000 */
.L_x_2029:
[----:B------:R-:W2:Y:S02]  /*1920*/  LDG.E R2, desc[UR36][R2.64] ;  /* 0x0000002402027981 */ /* 0x000ea4000c1e1900 */
[----:B--2---:R-:W-:Y:S01]  /*1930*/  I2FP.F32.S32 R19, R2 ;  /* 0x0000000200137245 */ /* 0x004fe20000201400 */
[----:B------:R-:W-:Y:S06]  /*1940*/  BRA `(.L_x_2027) ;  /* 0x0000000800f47947 */ /* 0x000fec0003800000 */
.L_x_2028:
[----:B------:R-:W2:Y:S02]  /*1950*/  LDG.E.U16 R2, desc[UR36][R2.64] ;  /* 0x0000002402027981 */ /* 0x000ea4000c1e1500 */
[----:B--2---:R0:W1:Y:S01]  /*1960*/  I2F.S16 R19, R2 ;  /* 0x0000000200137306 */ /* 0x0040620000101400 */
[----:B------:R-:W-:Y:S05]  /*1970*/  BRA `(.L_x_2027) ;  /* 0x0000000800e87947 */ /* 0x000fea0003800000 */
.L_x_2023:
[----:B------:R-:W-:-:S09]  /*1980*/  UISETP.GT.AND UP0, UPT, UR4, 0x6, UPT ;  /* 0x000000060400788c */ /* 0x000fd2000bf04270 */
[----:B------:R-:W-:Y:S05]  /*1990*/  BRA.U UP0, `(.L_x_2030) ;  /* 0x0000000100247547 */ /* 0x000fea000b800000 */
[----:B------:R-:W-:-:S09]  /*19a0*/  UISETP.NE.AND UP0, UPT, UR4, 0x5, UPT ;  /* 0x000000050400788c */ /* 0x000fd2000bf05270 */
[----:B------:R-:W-:Y:S05]  /*19b0*/  BRA.U !UP0, `(.L_x_2031) ;  /* 0x0000000108107547 */ /* 0x000fea000b800000 */
[----:B------:R-:W-:-:S09]  /*19c0*/  UISETP.NE.AND UP0, UPT, UR4, 0x6, UPT ;  /* 0x000000060400788c */ /* 0x000fd2000bf05270 */
[----:B------:R-:W-:Y:S05]  /*19d0*/  BRA.U UP0, `(.L_x_2026) ;  /* 0x0000000900547547 */ /* 0x000fea000b800000 */
[----:B------:R2:W5:Y:S01]  /*19e0*/  LDG.E R19, desc[UR36][R2.64] ;  /* 0x0000002402137981 */ /* 0x000562000c1e1900 */
[----:B------:R-:W-:Y:S05]  /*19f0*/  BRA `(.L_x_2027) ;  /* 0x0000000800c87947 */ /* 0x000fea0003800000 */
.L_x_2031:
[----:B------:R-:W2:Y:S02]  /*1a00*/  LDG.E.U16 R2, desc[UR36][R2.64] ;  /* 0x0000002402027981 */ /* 0x000ea4000c1e1500 */
[----:B--2---:R-:W-:Y:S01]  /*1a10*/  HADD2.F32 R19, -RZ, R2.H0_H0 ;  /* 0x20000002ff137230 */ /* 0x004fe20000004100 */
[----:B------:R-:W-:Y:S06]  /*1a20*/  BRA `(.L_x_2027) ;  /* 0x0000000800bc7947 */ /* 0x000fec0003800000 */
.L_x_2030:
[----:B------:R-:W-:-:S09]  /*1a30*/  UISETP.NE.AND UP0, UPT, UR4, 0x7, UPT ;  /* 0x000000070400788c */ /* 0x000fd2000bf05270 */
[----:B------:R-:W-:Y:S05]  /*1a40*/  BRA.U !UP0, `(.L_x_2032) ;  /* 0x0000000108247547 */ /* 0x000fea000b800000 */
[----:B------:R-:W-:-:S09]  /*1a50*/  UISETP.NE.AND UP0, UPT, UR4, 0x8, UPT ;  /* 0x000000080400788c */ /* 0x000fd2000bf05270 */
[----:B------:R-:W-:Y:S05]  /*1a60*/  BRA.U !UP0, `(.L_x_2033) ;  /* 0x0000000108107547 */ /* 0x000fea000b800000 */
[----:B------:R-:W-:-:S09]  /*1a70*/  UISETP.NE.AND UP0, UPT, UR4, 0x9, UPT ;  /* 0x000000090400788c */ /* 0x000fd2000bf05270 */
[----:B------:R-:W-:Y:S05]  /*1a80*/  BRA.U UP0, `(.L_x_2026) ;  /* 0x0000000900287547 */ /* 0x000fea000b800000 */
[----:B------:R3:W5:Y:S01]  /*1a90*/  LDG.E R19, desc[UR36][R2.64] ;  /* 0x0000002402137981 */ /* 0x000762000c1e1900 */
[----:B------:R-:W-:Y:S05]  /*1aa0*/  BRA `(.L_x_2027) ;  /* 0x00000008009c7947 */ /* 0x000fea0003800000 */
.L_x_2033:
[----:B------:R-:W2:Y:S02]  /*1ab0*/  LDG.E.U16 R2, desc[UR36][R2.64] ;  /* 0x0000002402027981 */ /* 0x000ea4000c1e1500 */
[----:B--2---:R-:W-:Y:S01]  /*1ac0*/  HADD2.F32 R19, -RZ, R2.H0_H0 ;  /* 0x20000002ff137230 */ /* 0x004fe20000004100 */
[----:B------:R-:W-:Y:S06]  /*1ad0*/  BRA `(.L_x_2027) ;  /* 0x0000000800907947 */ /* 0x000fec0003800000 */
.L_x_2032:
[----:B------:R-:W2:Y:S01]  /*1ae0*/  LDG.E.64 R2, desc[UR36][R2.64] ;  /* 0x0000002402027981 */ /* 0x000ea2000c1e1b00 */
[----:B------:R-:W-:Y:S01]  /*1af0*/  UMOV UR4, 0xf0000000 ;  /* 0xf000000000047882 */ /* 0x000fe20000000000 */
[----:B------:R-:W-:Y:S01]  /*1b00*/  UMOV UR5, 0x380fffff ;  /* 0x380fffff00057882 */ /* 0x000fe20000000000 */
[----:B--2---:R-:W0:Y:S01]  /*1b10*/  F2F.F32.F64 R19, R2 ;  /* 0x0000000200137310 */ /* 0x004e220000301000 */
[----:B------:R-:W-:-:S14]  /*1b20*/  DSETP.GEU.AND P0, PT, |R2|, UR4, PT ;  /* 0x0000000402007e2a */ /* 0x000fdc000bf0e200 */
[----:B0-----:R-:W-:Y:S01]  /*1b30*/  @!P0 FMUL R19, R19, 1.175494350822287508e-38 ;  /* 0x0080000013138820 */ /* 0x001fe20000400000 */
[----:B------:R-:W-:Y:S06]  /*1b40*/  BRA `(.L_x_2027) ;  /* 0x0000000800747947 */ /* 0x000fec0003800000 */
.L_x_2022:
        /* <DEDUP_REMOVED lines=10> */
[----:B------:R-:W-:Y:S01]  /*1bf0*/  FSEL R19, RZ, 1, !P0 ;  /* 0x3f800000ff137808 */ /* 0x000fe20004000000 */
[----:B------:R-:W-:Y:S08]  /*1c00*/  BRA `(.L_x_2027) ;  /* 0x0000000800447947 */ /* 0x000ff00003800000 */
.L_x_2036:
[----:B------:R-:W2:Y:S01]  /*1c10*/  LDG.E.64 R2, desc[UR36][R2.64] ;  /* 0x0000002402027981 */ /* 0x000ea2000c1e1b00 */
[----:B------:R-:W-:Y:S01]  /*1c20*/  UMOV UR4, 0xf0000000 ;  /* 0xf000000000047882 */ /* 0x000fe20000000000 */
[----:B------:R-:W-:Y:S01]  /*1c30*/  UMOV UR5, 0x380fffff ;  /* 0x380fffff00057882 */ /* 0x000fe20000000000 */
[----:B--2---:R-:W0:Y:S01]  /*1c40*/  F2F.F32.F64 R19, R2 ;  /* 0x0000000200137310 */ /* 0x004e220000301000 */
[----:B------:R-:W-:-:S14]  /*1c50*/  DSETP.GEU.AND P0, PT, |R2|, UR4, PT ;  /* 0x0000000402007e2a */ /* 0x000fdc000bf0e200 */
[----:B0-----:R-:W-:Y:S01]  /*1c60*/  @!P0 FMUL R19, R19, 1.175494350822287508e-38 ;  /* 0x0080000013138820 */ /* 0x001fe20000400000 */
[----:B------:R-:W-:Y:S06]  /*1c70*/  BRA `(.L_x_2027) ;  /* 0x0000000800287947 */ /* 0x000fec0003800000 */
.L_x_2035:
        /* <DEDUP_REMOVED lines=14> */
[----:B------:R-:W-:Y:S01]  /*1d60*/  VIADD R5, R4, 0xfffffffc ;  /* 0xfffffffc04057836 */ /* 0x000fe20000000000 */
[----:B------:R-:W-:-:S04]  /*1d70*/  IADD3 R4, PT, PT, R0, 0x1000000, RZ ;  /* 0x0100000000047810 */ /* 0x000fc80007ffe0ff */
[----:B------:R-:W-:Y:S01]  /*1d80*/  SHF.L.U32 R6, R0, R5, RZ ;  /* 0x0000000500067219 */ /* 0x000fe200000006ff */
[----:B------:R-:W-:Y:S01]  /*1d90*/  IMAD.SHL.U32 R5, R5, 0x800000, RZ ;  /* 0x0080000005057824 */ /* 0x000fe200078e00ff */
[----:B------:R-:W-:-:S04]  /*1da0*/  SHF.R.S32.HI R4, RZ, 0x8, R4 ;  /* 0x00000008ff047819 */ /* 0x000fc80000011404 */
[----:B------:R-:W-:-:S05]  /*1db0*/  LEA.HI R5, R6, -R5, RZ, 0x1c ;  /* 0x8000000506057211 */ /* 0x000fca00078fe0ff */
[----:B------:R-:W-:-:S05]  /*1dc0*/  VIADD R5, R5, 0x3c000000 ;  /* 0x3c00000005057836 */ /* 0x000fca0000000000 */
[----:B------:R-:W-:-:S04]  /*1dd0*/  LOP3.LUT R4, R5, 0x7f800000, R4, 0xf8, !PT ;  /* 0x7f80000005047812 */ /* 0x000fc800078ef804 */
[----:B------:R-:W-:-:S04]  /*1de0*/  SEL R4, R4, RZ, P0 ;  /* 0x000000ff04047207 */ /* 0x000fc80000000000 */
[----:B------:R-:W-:Y:S01]  /*1df0*/  LOP3.LUT R19, R4, 0x80000000, R19, 0xf8, !PT ;  /* 0x8000000004137812 */ /* 0x000fe200078ef813 */
[----:B------:R-:W-:Y:S06]  /*1e00*/  BRA `(.L_x_2027) ;  /* 0x0000000400c47947 */ /* 0x000fec0003800000 */
.L_x_2038:
[----:B------:R-:W2:Y:S02]  /*1e10*/  LDG.E.U8 R2, desc[UR36][R2.64] ;  /* 0x0000002402027981 */ /* 0x000ea4000c1e1100 */
[C---:B--2---:R-:W-:Y:S01]  /*1e20*/  IMAD.SHL.U32 R4, R2.reuse, 0x2000000, RZ ;  /* 0x0200000002047824 */ /* 0x044fe200078e00ff */
[----:B------:R-:W-:-:S04]  /*1e30*/  SHF.L.U32 R5, R2, 0x8, RZ ;  /* 0x0000000802057819 */ /* 0x000fc800000006ff */
[----:B------:R-:W-:Y:S02]  /*1e40*/  ISETP.GT.U32.AND P0, PT, R4, 0x7ffffff, PT ;  /* 0x07ffffff0400780c */ /* 0x000fe40003f04070 */
[----:B------:R-:W-:-:S11]  /*1e50*/  PRMT R19, R5, 0x9910, RZ ;  /* 0x0000991005137816 */ /* 0x000fd600000000ff */
[----:B------:R-:W-:Y:S02]  /*1e60*/  @!P0 LOP3.LUT R0, R5, 0x7f00, RZ, 0xc0, !PT ;  /* 0x00007f0005008812 */ /* 0x000fe400078ec0ff */
[----:B------:R-:W-:Y:S02]  /*1e70*/  @P0 LEA.HI R4, R4, 0x70000000, RZ, 0x1c ;  /* 0x7000000004040811 */ /* 0x000fe400078fe0ff */
[----:B------:R-:W-:-:S05]  /*1e80*/  @!P0 LOP3.LUT R0, R0, 0x3f000000, RZ, 0xfc, !PT ;  /* 0x3f00000000008812 */ /* 0x000fca00078efcff */
[----:B------:R-:W-:Y:S01]  /*1e90*/  @!P0 FADD.FTZ R0, R0, -0.5 ;  /* 0xbf00000000008421 */ /* 0x000fe20000010000 */
[----:B------:R-:W-:-:S05]  /*1ea0*/  @P0 FMUL.FTZ R0, R4, 1.9259299443872358531e-34 ;  /* 0x0780000004000820 */ /* 0x000fca0000410000 */
[----:B------:R-:W-:Y:S01]  /*1eb0*/  LOP3.LUT R19, R0, 0x80000000, R19, 0xf8, !PT ;  /* 0x8000000000137812 */ /* 0x000fe200078ef813 */
[----:B------:R-:W-:Y:S06]  /*1ec0*/  BRA `(.L_x_2027) ;  /* 0x0000000400947947 */ /* 0x000fec0003800000 */
.L_x_2037:
[----:B------:R-:W2:Y:S02]  /*1ed0*/  LDG.E.U16 R2, desc[UR36][R2.64] ;  /* 0x0000002402027981 */ /* 0x000ea4000c1e1500 */
[----:B--2---:R-:W-:Y:S01]  /*1ee0*/  IMAD.U32 R19, R2, 0x10000, RZ ;  /* 0x0001000002137824 */ /* 0x004fe200078e00ff */
[----:B------:R-:W-:Y:S06]  /*1ef0*/  BRA `(.L_x_2027) ;  /* 0x0000000400887947 */ /* 0x000fec0003800000 */
.L_x_2034:
        /* <DEDUP_REMOVED lines=9> */
[----:B--2---:R-:W-:Y:S01]  /*1f90*/  I2FP.F32.U32 R19, R2 ;  /* 0x0000000200137245 */ /* 0x004fe20000201000 */
[----:B------:R-:W-:Y:S06]  /*1fa0*/  BRA `(.L_x_2027) ;  /* 0x00000004005c7947 */ /* 0x000fec0003800000 */
.L_x_2041:
[----:B------:R-:W2:Y:S01]  /*1fb0*/  LDG.E.U8 R3, desc[UR36][R2.64] ;  /* 0x0000002402037981 */ /* 0x000ea2000c1e1100 */
        /* <DEDUP_REMOVED lines=19> */
.L_x_2043:
[----:B------:R-:W-:Y:S05]  /*20f0*/  BSYNC.RECONVERGENT B0 ;  /* 0x0000000000007941 */ /* 0x000fea0003800200 */
.L_x_2042:
[----:B------:R-:W-:Y:S02]  /*2100*/  SHF.L.U32 R0, R0, 0x14, RZ ;  /* 0x0000001400007819 */ /* 0x000fe400000006ff */
[----:B------:R-:W-:-:S04]  /*2110*/  LEA R2, R2, 0x3b800000, 0x17 ;  /* 0x3b80000002027811 */ /* 0x000fc800078eb8ff */
[----:B------:R-:W-:Y:S01]  /*2120*/  LOP3.LUT R19, R2, R0, R19, 0xfe, !PT ;  /* 0x0000000002137212 */ /* 0x000fe200078efe13 */
[----:B------:R-:W-:Y:S06]  /*2130*/  BRA `(.L_x_2027) ;  /* 0x0000000000f87947 */ /* 0x000fec0003800000 */
.L_x_2040:
[----:B------:R-:W2:Y:S01]  /*2140*/  LDG.E.U8 R3, desc[UR36][R2.64] ;  /* 0x0000002402037981 */ /* 0x000ea2000c1e1100 */
        /* <DEDUP_REMOVED lines=19> */
.L_x_2045:
[----:B------:R-:W-:Y:S05]  /*2280*/  BSYNC.RECONVERGENT B0 ;  /* 0x0000000000007941 */ /* 0x000fea0003800200 */
.L_x_2044:
[----:B------:R-:W-:Y:S01]  /*2290*/  IMAD.SHL.U32 R0, R0, 0x200000, RZ ;  /* 0x0020000000007824 */ /* 0x000fe200078e00ff */
[----:B------:R-:W-:-:S04]  /*22a0*/  LEA R2, R2, 0x37800000, 0x17 ;  /* 0x3780000002027811 */ /* 0x000fc800078eb8ff */
[----:B------:R-:W-:Y:S01]  /*22b0*/  LOP3.LUT R19, R2, R0, R19, 0xfe, !PT ;  /* 0x0000000002137212 */ /* 0x000fe200078efe13 */
[----:B------:R-:W-:Y:S06]  /*22c0*/  BRA `(.L_x_2027) ;  /* 0x0000000000947947 */ /* 0x000fec0003800000 */
.L_x_2039:
[----:B------:R-:W-:-:S09]  /*22d0*/  UISETP.NE.AND UP0, UPT, UR4, 0x1c, UPT ;  /* 0x0000001c0400788c */ /* 0x000fd2000bf05270 */
[----:B------:R-:W-:Y:S05]  /*22e0*/  BRA.U !UP0, `(.L_x_2046) ;  /* 0x0000000108847547 */ /* 0x000fea000b800000 */
[----:B------:R-:W-:-:S09]  /*22f0*/  UISETP.NE.AND UP0, UPT, UR4, 0x1d, UPT ;  /* 0x0000001d0400788c */ /* 0x000fd2000bf05270 */
[----:B------:R-:W-:Y:S05]  /*2300*/  BRA.U !UP0, `(.L_x_2047) ;  /* 0x0000000108707547 */ /* 0x000fea000b800000 */
[----:B------:R-:W-:-:S09]  /*2310*/  UISETP.NE.AND UP0, UPT, UR4, 0x2c, UPT ;  /* 0x0000002c0400788c */ /* 0x000fd2000bf05270 */
[----:B------:R-:W-:Y:S05]  /*2320*/  BRA.U !UP0, `(.L_x_2048) ;  /* 0x0000000108487547 */ /* 0x000fea000b800000 */
.L_x_2026:
        /* <DEDUP_REMOVED lines=10> */
[----:B-1----:R-:W-:Y:S01]  /*23d0*/  IMAD.U32 R6, RZ, RZ, UR6 ;  /* 0x00000006ff067e24 */ /* 0x002fe2000f8e00ff */
[----:B------:R-:W-:Y:S01]  /*23e0*/  MOV R7, UR7 ;  /* 0x0000000700077c02 */ /* 0x000fe20008000f00 */
[----:B---3--:R-:W-:Y:S02]  /*23f0*/  IMAD.U32 R10, RZ, RZ, UR8 ;  /* 0x00000008ff0a7e24 */ /* 0x008fe4000f8e00ff */
[----:B------:R-:W-:-:S07]  /*2400*/  IMAD.U32 R11, RZ, RZ, UR9 ;  /* 0x00000009ff0b7e24 */ /* 0x000fce000f8e00ff */
[----:B------:R-:W-:-:S07]  /*2410*/  LEPC R20, `(.L_x_2049) ;  /* 0x000000001014794e */ /* 0x000fce0000000000 */
[----:B--2---:R-:W-:Y:S05]  /*2420*/  CALL.ABS.NOINC R2 ;  /* 0x0000000002007343 */ /* 0x004fea0003c00000 */
.L_x_2049:
[----:B------:R-:W-:Y:S01]  /*2430*/  MOV R19, RZ ;  /* 0x000000ff00137202 */ /* 0x000fe20000000f00 */
[----:B------:R-:W-:Y:S06]  /*2440*/  BRA `(.L_x_2027) ;  /* 0x0000000000347947 */ /* 0x000fec0003800000 */
.L_x_2048:
[----:B------:R-:W2:Y:S01]  /*2450*/  LDG.E.U8 R2, desc[UR36][R2.64] ;  /* 0x0000002402027981 */ /* 0x000ea2000c1e1100 */
[----:B------:R-:W-:Y:S01]  /*2460*/  IMAD.MOV.U32 R19, RZ, RZ, 0x400000 ;  /* 0x00400000ff137424 */ /* 0x000fe200078e00ff */
[----:B--2---:R-:W-:-:S13]  /*2470*/  ISETP.NE.AND P0, PT, R2, RZ, PT ;  /* 0x000000ff0200720c */ /* 0x004fda0003f05270 */
[----:B------:R-:W-:Y:S05]  /*2480*/  @!P0 BRA `(.L_x_2027) ;  /* 0x0000000000248947 */ /* 0x000fea0003800000 */
[----:B------:R-:W-:-:S13]  /*2490*/  ISETP.NE.AND P0, PT, R2, 0xff, PT ;  /* 0x000000ff0200780c */ /* 0x000fda0003f05270 */
[----:B------:R-:W-:Y:S01]  /*24a0*/  @!P0 IMAD.MOV.U32 R19, RZ, RZ, 0x7f800001 ;  /* 0x7f800001ff138424 */ /* 0x000fe200078e00ff */
[----:B------:R-:W-:Y:S01]  /*24b0*/  @P0 SHF.L.U32 R19, R2, 0x17, RZ ;  /* 0x0000001702130819 */ /* 0x000fe200000006ff */
[----:B------:R-:W-:Y:S06]  /*24c0*/  BRA `(.L_x_2027) ;  /* 0x0000000000147947 */ /* 0x000fec0003800000 */
.L_x_2047:
[----:B------:R-:W2:Y:S02]  /*24d0*/  LDG.E.64 R2, desc[UR36][R2.64] ;  /* 0x0000002402027981 */ /* 0x000ea4000c1e1b00 */
[----:B--2---:R0:W1:Y:S01]  /*24e0*/  I2F.U64 R19, R2 ;  /* 0x0000000200137312 */ /* 0x0040620000301000 */
[----:B------:R-:W-:Y:S05]  /*24f0*/  BRA `(.L_x_2027) ;  /* 0x0000000000087947 */ /* 0x000fea0003800000 */
.L_x_2046:
[----:B------:R-:W2:Y:S02]  /*2500*/  LDG.E R2, desc[UR36][R2.64] ;  /* 0x0000002402027981 */ /* 0x000ea4000c1e1900 */
[----:B--2---:R-:W-:-:S07]  /*2510*/  I2FP.F32.U32 R19, R2 ;  /* 0x0000000200137245 */ /* 0x004fce0000201000 */
.L_x_2027:
[----:B------:R-:W-:Y:S05]  /*2520*/  BSYNC.RECONVERGENT B6 ;  /* 0x0000000000067941 */ /* 0x000fea0003800200 */
.L_x_2021:
[----:B------:R-:W0:Y:S01]  /*2530*/  LDCU.64 UR6, c[0x0][0x5f8] ;  /* 0x0000bf00ff0677ac */ /* 0x000e220008000a00 */
[----:B------:R-:W-:Y:S01]  /*2540*/  BSSY.RECONVERGENT B6, `(.L_x_2050) ;  /* 0x00000dd000067945 */ /* 0x000fe20003800200 */
[----:B------:R-:W-:-:S04]  /*2550*/  UPRMT UR4, UR40, 0x7772, URZ ;  /* 0x0000777228047896 */ /* 0x000fc800080000ff */
[----:B------:R-:W-:Y:S01]  /*2560*/  UISETP.GT.AND UP0, UPT, UR4, 0x9, UPT ;  /* 0x000000090400788c */ /* 0x000fe2000bf04270 */
[----:B0-234-:R-:W-:-:S05]  /*2570*/  IADD3 R2, P0, PT, R18, UR6, RZ ;  /* 0x0000000612027c10 */ /* 0x01dfca000ff1e0ff */
        /* <DEDUP_REMOVED lines=11> */
[----:B--2---:R0:W2:Y:S01]  /*2630*/  I2F.S16 R0, R2 ;  /* 0x0000000200007306 */ /* 0x0040a20000101400 */
[----:B------:R-:W-:Y:S05]  /*2640*/  BRA `(.L_x_2056) ;  /* 0x0000000c00307947 */ /* 0x000fea0003800000 */
.L_x_2054:
[----:B------:R-:W2:Y:S02]  /*2650*/  LDG.E.U8 R0, desc[UR36][R2.64] ;  /* 0x0000002402007981 */ /* 0x000ea4000c1e1100 */
[----:B--2---:R-:W-:Y:S01]  /*2660*/  I2FP.F32.U32 R0, R0 ;  /* 0x0000000000007245 */ /* 0x004fe20000201000 */
[----:B------:R-:W-:Y:S06]  /*2670*/  BRA `(.L_x_2056) ;  /* 0x0000000c00247947 */ /* 0x000fec0003800000 */
.L_x_2053:
[----:B------:R-:W-:-:S09]  /*2680*/  UISETP.NE.AND UP0, UPT, UR4, 0x2, UPT ;  /* 0x000000020400788c */ /* 0x000fd2000bf05270 */
[----:B------:R-:W-:Y:S05]  /*2690*/  BRA.U !UP0, `(.L_x_2057) ;  /* 0x0000000108287547 */ /* 0x000fea000b800000 */
[----:B------:R-:W-:-:S09]  /*26a0*/  UISETP.NE.AND UP0, UPT, UR4, 0x3, UPT ;  /* 0x000000030400788c */ /* 0x000fd2000bf05270 */
[----:B------:R-:W-:Y:S05]  /*26b0*/  BRA.U !UP0, `(.L_x_2058) ;  /* 0x0000000108147547 */ /* 0x000fea000b800000 */
[----:B------:R-:W-:-:S09]  /*26c0*/  UISETP.NE.AND UP0, UPT, UR4, 0x4, UPT ;  /* 0x000000040400788c */ /* 0x000fd2000bf05270 */
[----:B------:R-:W-:Y:S05]  /*26d0*/  BRA.U UP0, `(.L_x_2055) ;  /* 0x0000000900907547 */ /* 0x000fea000b800000 */
[----:B------:R-:W2:Y:S02]  /*26e0*/  LDG.E.64 R2, desc[UR36][R2.64] ;  /* 0x0000002402027981 */ /* 0x000ea4000c1e1b00 */
[----:B--2---:R0:W2:Y:S01]  /*26f0*/  I2F.S64 R0, R2 ;  /* 0x0000000200007312 */ /* 0x0040a20000301400 */
[----:B------:R-:W-:Y:S05]  /*2700*/  BRA `(.L_x_2056) ;  /* 0x0000000c00007947 */ /* 0x000fea0003800000 */
.L_x_2058:
[----:B------:R-:W2:Y:S02]  /*2710*/  LDG.E R0, desc[UR36][R2.64] ;  /* 0x0000002402007981 */ /* 0x000ea4000c1e1900 */
[----:B--2---:R-:W-:Y:S01]  /*2720*/  I2FP.F32.S32 R0, R0 ;  /* 0x0000000000007245 */ /* 0x004fe20000201400 */
[----:B------:R-:W-:Y:S06]  /*2730*/  BRA `(.L_x_2056) ;  /* 0x0000000800f47947 */ /* 0x000fec0003800000 */
.L_x_2057:
[----:B------:R-:W2:Y:S02]  /*2740*/  LDG.E.U16 R0, desc[UR36][R2.64] ;  /* 0x0000002402007981 */ /* 0x000ea4000c1e1500 */
[----:B--2---:R-:W0:Y:S01]  /*2750*/  I2F.S16 R0, R0 ;  /* 0x0000000000007306 */ /* 0x004e220000101400 */
[----:B------:R-:W-:Y:S05]  /*2760*/  BRA `(.L_x_2056) ;  /* 0x0000000800e87947 */ /* 0x000fea0003800000 */
.L_x_2052:
        /* <DEDUP_REMOVED lines=8> */
.L_x_2060:
[----:B------:R-:W2:Y:S02]  /*27f0*/  LDG.E.U16 R0, desc[UR36][R2.64] ;  /* 0x0000002402007981 */ /* 0x000ea4000c1e1500 */
[----:B--2---:R-:W-:Y:S01]  /*2800*/  HADD2.F32 R0, -RZ, R0.H0_H0 ;  /* 0x20000000ff007230 */ /* 0x004fe20000004100 */
[----:B------:R-:W-:Y:S06]  /*2810*/  BRA `(.L_x_2056) ;  /* 0x0000000800bc7947 */ /* 0x000fec0003800000 */
.L_x_2059:
        /* <DEDUP_REMOVED lines=8> */
.L_x_2062:
[----:B------:R-:W2:Y:S02]  /*28a0*/  LDG.E.U16 R0, desc[UR36][R2.64] ;  /* 0x0000002402007981 */ /* 0x000ea4000c1e1500 */
[----:B--2---:R-:W-:Y:S01]  /*28b0*/  HADD2.F32 R0, -RZ, R0.H0_H0 ;  /* 0x20000000ff007230 */ /* 0x004fe20000004100 */
[----:B------:R-:W-:Y:S06]  /*28c0*/  BRA `(.L_x_2056) ;  /* 0x0000000800907947 */ /* 0x000fec0003800000 */
.L_x_2061:
[----:B------:R-:W2:Y:S01]  /*28d0*/  LDG.E.64 R2, desc[UR36][R2.64] ;  /* 0x0000002402027981 */ /* 0x000ea2000c1e1b00 */
[----:B------:R-:W-:Y:S01]  /*28e0*/  UMOV UR4, 0xf0000000 ;  /* 0xf000000000047882 */ /* 0x000fe20000000000 */
[----:B------:R-:W-:Y:S01]  /*28f0*/  UMOV UR5, 0x380fffff ;  /* 0x380fffff00057882 */ /* 0x000fe20000000000 */
[----:B--2---:R-:W0:Y:S01]  /*2900*/  F2F.F32.F64 R0, R2 ;  /* 0x0000000200007310 */ /* 0x004e220000301000 */
[----:B------:R-:W-:-:S14]  /*2910*/  DSETP.GEU.AND P0, PT, |R2|, UR4, PT ;  /* 0x0000000402007e2a */ /* 0x000fdc000bf0e200 */
[----:B0-----:R-:W-:Y:S01]  /*2920*/  @!P0 FMUL R0, R0, 1.175494350822287508e-38 ;  /* 0x0080000000008820 */ /* 0x001fe20000400000 */
[----:B------:R-:W-:Y:S06]  /*2930*/  BRA `(.L_x_2056) ;  /* 0x0000000800747947 */ /* 0x000fec0003800000 */
.L_x_2051:
        /* <DEDUP_REMOVED lines=12> */
.L_x_2065:
[----:B------:R-:W2:Y:S01]  /*2a00*/  LDG.E.64 R2, desc[UR36][R2.64] ;  /* 0x0000002402027981 */ /* 0x000ea2000c1e1b00 */
[----:B------:R-:W-:Y:S01]  /*2a10*/  UMOV UR4, 0xf0000000 ;  /* 0xf000000000047882 */ /* 0x000fe20000000000 */
[----:B------:R-:W-:Y:S01]  /*2a20*/  UMOV UR5, 0x380fffff ;  /* 0x380fffff00057882 */ /* 0x000fe20000000000 */
[----:B--2---:R-:W0:Y:S01]  /*2a30*/  F2F.F32.F64 R0, R2 ;  /* 0x0000000200007310 */ /* 0x004e220000301000 */
[----:B------:R-:W-:-:S14]  /*2a40*/  DSETP.GEU.AND P0, PT, |R2|, UR4, PT ;  /* 0x0000000402007e2a */ /* 0x000fdc000bf0e200 */
[----:B0-----:R-:W-:Y:S01]  /*2a50*/  @!P0 FMUL R0, R0, 1.175494350822287508e-38 ;  /* 0x0080000000008820 */ /* 0x001fe20000400000 */
[----:B------:R-:W-:Y:S06]  /*2a60*/  BRA `(.L_x_2056) ;  /* 0x0000000800287947 */ /* 0x000fec0003800000 */
.L_x_2064:
        /* <DEDUP_REMOVED lines=23> */
[----:B------:R-:W-:Y:S01]  /*2be0*/  LOP3.LUT R0, R5, 0x80000000, R0, 0xf8, !PT ;  /* 0x8000000005007812 */ /* 0x000fe200078ef800 */
[----:B------:R-:W-:Y:S06]  /*2bf0*/  BRA `(.L_x_2056) ;  /* 0x0000000400c47947 */ /* 0x000fec0003800000 */
.L_x_2067:
[----:B------:R-:W2:Y:S02]  /*2c00*/  LDG.E.U8 R2, desc[UR36][R2.64] ;  /* 0x0000002402027981 */ /* 0x000ea4000c1e1100 */
[C---:B--2---:R-:W-:Y:S01]  /*2c10*/  SHF.L.U32 R4, R2.reuse, 0x19, RZ ;  /* 0x0000001902047819 */ /* 0x044fe200000006ff */
        /* <DEDUP_REMOVED lines=8> */
[----:B------:R-:W-:Y:S01]  /*2ca0*/  LOP3.LUT R0, R0, 0x80000000, R5, 0xf8, !PT ;  /* 0x8000000000007812 */ /* 0x000fe200078ef805 */
[----:B------:R-:W-:Y:S06]  /*2cb0*/  BRA `(.L_x_2056) ;  /* 0x0000000400947947 */ /* 0x000fec0003800000 */
.L_x_2066:
[----:B------:R-:W2:Y:S02]  /*2cc0*/  LDG.E.U16 R0, desc[UR36][R2.64] ;  /* 0x0000002402007981 */ /* 0x000ea4000c1e1500 */
[----:B--2---:R-:W-:Y:S01]  /*2cd0*/  IMAD.U32 R0, R0, 0x10000, RZ ;  /* 0x0001000000007824 */ /* 0x004fe200078e00ff */
[----:B------:R-:W-:Y:S06]  /*2ce0*/  BRA `(.L_x_2056) ;  /* 0x0000000400887947 */ /* 0x000fec0003800000 */
.L_x_2063:
        /* <DEDUP_REMOVED lines=11> */
.L_x_2070:
[----:B------:R-:W2:Y:S01]  /*2da0*/  LDG.E.U8 R3, desc[UR36][R2.64] ;  /* 0x0000002402037981 */ /* 0x000ea2000c1e1100 */
        /* <DEDUP_REMOVED lines=19> */
.L_x_2072:
[----:B------:R-:W-:Y:S05]  /*2ee0*/  BSYNC.RECONVERGENT B0 ;  /* 0x0000000000007941 */ /* 0x000fea0003800200 */
.L_x_2071:
[----:B------:R-:W-:Y:S01]  /*2ef0*/  IMAD.SHL.U32 R0, R0, 0x100000, RZ ;  /* 0x0010000000007824 */ /* 0x000fe200078e00ff */
[----:B------:R-:W-:-:S04]  /*2f00*/  LEA R2, R2, 0x3b800000, 0x17 ;  /* 0x3b80000002027811 */ /* 0x000fc800078eb8ff */
[----:B------:R-:W-:Y:S01]  /*2f10*/  LOP3.LUT R0, R2, R0, R7, 0xfe, !PT ;  /* 0x0000000002007212 */ /* 0x000fe200078efe07 */
[----:B------:R-:W-:Y:S06]  /*2f20*/  BRA `(.L_x_2056) ;  /* 0x0000000000f87947 */ /* 0x000fec0003800000 */
.L_x_2069:
        /* <DEDUP_REMOVED lines=20> */
.L_x_2074:
[----:B------:R-:W-:Y:S05]  /*3070*/  BSYNC.RECONVERGENT B0 ;  /* 0x0000000000007941 */ /* 0x000fea0003800200 */
.L_x_2073:
[----:B------:R-:W-:Y:S02]  /*3080*/  SHF.L.U32 R0, R0, 0x15, RZ ;  /* 0x0000001500007819 */ /* 0x000fe400000006ff */
[----:B------:R-:W-:-:S04]  /*3090*/  LEA R2, R2, 0x37800000, 0x17 ;  /* 0x3780000002027811 */ /* 0x000fc800078eb8ff */
[----:B------:R-:W-:Y:S01]  /*30a0*/  LOP3.LUT R0, R2, R0, R7, 0xfe, !PT ;  /* 0x0000000002007212 */ /* 0x000fe200078efe07 */
[----:B------:R-:W-:Y:S06]  /*30b0*/  BRA `(.L_x_2056) ;  /* 0x0000000000947947 */ /* 0x000fec0003800000 */
.L_x_2068:
[----:B------:R-:W-:-:S09]  /*30c0*/  UISETP.NE.AND UP0, UPT, UR4, 0x1c, UPT ;  /* 0x0000001c0400788c */ /* 0x000fd2000bf05270 */
[----:B------:R-:W-:Y:S05]  /*30d0*/  BRA.U !UP0, `(.L_x_2075) ;  /* 0x0000000108847547 */ /* 0x000fea000b800000 */
[----:B------:R-:W-:-:S09]  /*30e0*/  UISETP.NE.AND UP0, UPT, UR4, 0x1d, UPT ;  /* 0x0000001d0400788c */ /* 0x000fd2000bf05270 */
[----:B------:R-:W-:Y:S05]  /*30f0*/  BRA.U !UP0, `(.L_x_2076) ;  /* 0x0000000108707547 */ /* 0x000fea000b800000 */
[----:B------:R-:W-:-:S09]  /*3100*/  UISETP.NE.AND UP0, UPT, UR4, 0x2c, UPT ;  /* 0x0000002c0400788c */ /* 0x000fd2000bf05270 */
[----:B------:R-:W-:Y:S05]  /*3110*/  BRA.U !UP0, `(.L_x_2077) ;  /* 0x0000000108487547 */ /* 0x000fea000b800000 */
.L_x_2055:
[----:B------:R-:W-:Y:S01]  /*3120*/  MOV R2, 0x0 ;  /* 0x0000000000027802 */ /* 0x000fe20000000f00 */
[----:B------:R-:W0:Y:S01]  /*3130*/  LDCU.64 UR4, c[0x4][0x128] ;  /* 0x01002500ff0477ac */ /* 0x000e220008000a00 */
[----:B------:R-:W-:Y:S02]  /*3140*/  HFMA2 R13, -RZ, RZ, 0, 0 ;  /* 0x00000000ff0d7431 */ /* 0x000fe400000001ff */
[----:B------:R-:W-:Y:S01]  /*3150*/  IMAD.MOV.U32 R8, RZ, RZ, 0x4e ;  /* 0x0000004eff087424 */ /* 0x000fe200078e00ff */
[----:B------:R-:W2:Y:S01]  /*3160*/  LDCU.64 UR6, c[0x4][0x130] ;  /* 0x01002600ff0677ac */ /* 0x000ea20008000a00 */
[----:B------:R-:W3:Y:S01]  /*3170*/  LDC.64 R2, c[0x4][R2] ;  /* 0x0100000002027b82 */ /* 0x000ee20000000a00 */
[----:B------:R-:W-:Y:S01]  /*3180*/  IMAD.MOV.U32 R12, RZ, RZ, 0x1 ;  /* 0x00000001ff0c7424 */ /* 0x000fe200078e00ff */
[----:B------:R-:W4:Y:S01]  /*3190*/  LDCU.64 UR8, c[0x4][0x18] ;  /* 0x01000300ff0877ac */ /* 0x000f220008000a00 */
[----:B0-----:R-:W-:Y:S02]  /*31a0*/  IMAD.U32 R4, RZ, RZ, UR4 ;  /* 0x00000004ff047e24 */ /* 0x001fe4000f8e00ff */
[----:B------:R-:W-:Y:S01]  /*31b0*/  IMAD.U32 R5, RZ, RZ, UR5 ;  /* 0x00000005ff057e24 */ /* 0x000fe2000f8e00ff */
[----:B--2---:R-:W-:Y:S01]  /*31c0*/  MOV R6, UR6 ;  /* 0x0000000600067c02 */ /* 0x004fe20008000f00 */
[----:B------:R-:W-:-:S02]  /*31d0*/  IMAD.U32 R7, RZ, RZ, UR7 ;  /* 0x00000007ff077e24 */ /* 0x000fc4000f8e00ff */
[----:B----4-:R-:W-:Y:S01]  /*31e0*/  IMAD.U32 R10, RZ, RZ, UR8 ;  /* 0x00000008ff0a7e24 */ /* 0x010fe2000f8e00ff */
[----:B------:R-:W-:-:S07]  /*31f0*/  MOV R11, UR9 ;  /* 0x00000009000b7c02 */ /* 0x000fce0008000f00 */
[----:B------:R-:W-:-:S07]  /*3200*/  LEPC R20, `(.L_x_2078) ;  /* 0x000000001014794e */ /* 0x000fce0000000000 */
[----:B-1-3-5:R-:W-:Y:S05]  /*3210*/  CALL.ABS.NOINC R2 ;  /* 0x0000000002007343 */ /* 0x02afea0003c00000 */
.L_x_2078:
[----:B------:R-:W-:Y:S01]  /*3220*/  IMAD.MOV.U32 R0, RZ, RZ, RZ ;  /* 0x000000ffff007224 */ /* 0x000fe200078e00ff */
[----:B------:R-:W-:Y:S06]  /*3230*/  BRA `(.L_x_2056) ;  /* 0x0000000000347947 */ /* 0x000fec0003800000 */
.L_x_2077:
[----:B------:R-:W2:Y:S01]  /*3240*/  LDG.E.U8 R2, desc[UR36][R2.64] ;  /* 0x0000002402027981 */ /* 0x000ea2000c1e1100 */
[----:B------:R-:W-:Y:S01]  /*3250*/  IMAD.MOV.U32 R0, RZ, RZ, 0x400000 ;  /* 0x00400000ff007424 */ /* 0x000fe200078e00ff */
[----:B--2---:R-:W-:-:S13]  /*3260*/  ISETP.NE.AND P0, PT, R2, RZ, PT ;  /* 0x000000ff0200720c */ /* 0x004fda0003f05270 */
[----:B------:R-:W-:Y:S05]  /*3270*/  @!P0 BRA `(.L_x_2056) ;  /* 0x0000000000248947 */ /* 0x000fea0003800000 */
[----:B------:R-:W-:-:S13]  /*3280*/  ISETP.NE.AND P0, PT, R2, 0xff, PT ;  /* 0x000000ff0200780c */ /* 0x000fda0003f05270 */
[----:B------:R-:W-:Y:S01]  /*3290*/  @!P0 MOV R0, 0x7f800001 ;  /* 0x7f80000100008802 */ /* 0x000fe20000000f00 */
[----:B------:R-:W-:Y:S01]  /*32a0*/  @P0 IMAD.SHL.U32 R0, R2, 0x800000, RZ ;  /* 0x0080000002000824 */ /* 0x000fe200078e00ff */
[----:B------:R-:W-:Y:S06]  /*32b0*/  BRA `(.L_x_2056) ;  /* 0x0000000000147947 */ /* 0x000fec0003800000 */
.L_x_2076:
[----:B------:R-:W2:Y:S02]  /*32c0*/  LDG.E.64 R2, desc[UR36][R2.64] ;  /* 0x0000002402027981 */ /* 0x000ea4000c1e1b00 */
[----:B--2---:R0:W2:Y:S01]  /*32d0*/  I2F.U64 R0, R2 ;  /* 0x0000000200007312 */ /* 0x0040a20000301000 */
[----:B------:R-:W-:Y:S05]  /*32e0*/  BRA `(.L_x_2056) ;  /* 0x0000000000087947 */ /* 0x000fea0003800000 */
.L_x_2075:
[----:B------:R-:W2:Y:S02]  /*32f0*/  LDG.E R0, desc[UR36][R2.64] ;  /* 0x0000002402007981 */ /* 0x000ea4000c1e1900 */
[----:B--2---:R-:W-:-:S07]  /*3300*/  I2FP.F32.U32 R0, R0 ;  /* 0x0000000000007245 */ /* 0x004fce0000201000 */
.L_x_2056:
[----:B------:R-:W-:Y:S05]  /*3310*/  BSYNC.RECONVERGENT B6 ;  /* 0x0000000000067941 */ /* 0x000fea0003800200 */
.L_x_2050:
[----:B0-2--5:R-:W-:Y:S01]  /*3320*/  FSETP.GTU.FTZ.AND P0, PT, R0, -3, PT ;  /* 0xc04000000000780b */ /* 0x025fe20003f1c000 */
[----:B------:R-:W-:Y:S01]  /*3330*/  BSSY.RECONVERGENT B0, `(.L_x_2079) ;  /* 0x0000008000007945 */ /* 0x000fe20003800200 */
[----:B------:R-:W-:-:S11]  /*3340*/  IMAD.MOV.U32 R4, RZ, RZ, RZ ;  /* 0x000000ffff047224 */ /* 0x000fd600078e00ff */
[----:B------:R-:W-:Y:S05]  /*3350*/  @!P0 BRA `(.L_x_2080) ;  /* 0x0000000000148947 */ /* 0x000fea0003800000 */
[----:B------:R-:W-:Y:S01]  /*3360*/  FSETP.GEU.FTZ.AND P0, PT, R0, 3, PT ;  /* 0x404000000000780b */ /* 0x000fe20003f1e000 */
[----:B-1----:R-:W-:-:S12]  /*3370*/  IMAD.MOV.U32 R4, RZ, RZ, R19 ;  /* 0x000000ffff047224 */ /* 0x002fd800078e0013 */
[----:B---34-:R-:W-:-:S05]  /*3380*/  @!P0 MOV R3, 0x3eaaaaab ;  /* 0x3eaaaaab00038802 */ /* 0x018fca0000000f00 */
[----:B------:R-:W-:-:S04]  /*3390*/  @!P0 FFMA.FTZ R0, R0, R3, 0.5 ;  /* 0x3f00000000008423 */ /* 0x000fc80000010003 */
[----:B------:R-:W-:-:S07]  /*33a0*/  @!P0 FMUL.FTZ R4, R0, R19 ;  /* 0x0000001300048220 */ /* 0x000fce0000410000 */
.L_x_2080:
[----:B------:R-:W-:Y:S05]  /*33b0*/  BSYNC.RECONVERGENT B0 ;  /* 0x0000000000007941 */ /* 0x000fea0003800200 */
.L_x_2079:
[----:B------:R-:W3:Y:S01]  /*33c0*/  LDCU.64 UR6, c[0x0][0x5e8] ;  /* 0x0000bd00ff0677ac */ /* 0x000ee20008000a00 */
[----:B------:R-:W-:-:S04]  /*33d0*/  ULOP3.LUT UR4, UR40, 0xff, URZ, 0xc0, !UPT ;  /* 0x000000ff28047892 */ /* 0x000fc8000f8ec0ff */
[----:B------:R-:W-:Y:S01]  /*33e0*/  UISETP.GT.AND UP0, UPT, UR4, 0x9, UPT ;  /* 0x000000090400788c */ /* 0x000fe2000bf04270 */
[----:B---34-:R-:W-:-:S05]  /*33f0*/  IADD3 R2, P0, PT, R16, UR6, RZ ;  /* 0x0000000610027c10 */ /* 0x018fca000ff1e0ff */
        /* <DEDUP_REMOVED lines=10> */
[----:B------:R-:W0:Y:S02]  /*34a0*/  F2I.FTZ.TRUNC.NTZ R5, R4 ;  /* 0x0000000400057305 */ /* 0x000e24000021f100 */
[----:B0-----:R0:W-:Y:S01]  /*34b0*/  STG.E.U8 desc[UR36][R2.64], R5 ;  /* 0x0000000502007986 */ /* 0x0011e2000c101124 */
[----:B------:R-:W-:Y:S05]  /*34c0*/  BRA `(.L_x_2086) ;  /* 0x0000000c003c7947 */ /* 0x000fea0003800000 */
.L_x_2084:
[----:B------:R-:W0:Y:S02]  /*34d0*/  F2I.S64.TRUNC R4, R4 ;  /* 0x0000000400047311 */ /* 0x000e24000020d900 */
[----:B0-----:R-:W-:-:S05]  /*34e0*/  MOV R7, R4 ;  /* 0x0000000400077202 */ /* 0x001fca0000000f00 */
[----:B------:R0:W-:Y:S01]  /*34f0*/  STG.E.U8 desc[UR36][R2.64], R7 ;  /* 0x0000000702007986 */ /* 0x0001e2000c101124 */
[----:B------:R-:W-:Y:S05]  /*3500*/  BRA `(.L_x_2086) ;  /* 0x0000000c002c7947 */ /* 0x000fea0003800000 */
.L_x_2083:
[----:B------:R-:W-:-:S09]  /*3510*/  UISETP.NE.AND UP0, UPT, UR4, 0x2, UPT ;  /* 0x000000020400788c */ /* 0x000fd2000bf05270 */
[----:B------:R-:W-:Y:S05]  /*3520*/  BRA.U !UP0, `(.L_x_2087) ;  /* 0x0000000108287547 */ /* 0x000fea000b800000 */
[----:B------:R-:W-:-:S09]  /*3530*/  UISETP.NE.AND UP0, UPT, UR4, 0x3, UPT ;  /* 0x000000030400788c */ /* 0x000fd2000bf05270 */
[----:B------:R-:W-:Y:S05]  /*3540*/  BRA.U !UP0, `(.L_x_2088) ;  /* 0x0000000108147547 */ /* 0x000fea000b800000 */
[----:B------:R-:W-:-:S09]  /*3550*/  UISETP.NE.AND UP0, UPT, UR4, 0x4, UPT ;  /* 0x000000040400788c */ /* 0x000fd2000bf05270 */
[----:B------:R-:W-:Y:S05]  /*3560*/  BRA.U UP0, `(.L_x_2085) ;  /* 0x0000000900807547 */ /* 0x000fea000b800000 */
[----:B------:R-:W0:Y:S02]  /*3570*/  F2I.S64.TRUNC R4, R4 ;  /* 0x0000000400047311 */ /* 0x000e24000020d900 */
[----:B0-----:R0:W-:Y:S01]  /*3580*/  STG.E.64 desc[UR36][R2.64], R4 ;  /* 0x0000000402007986 */ /* 0x0011e2000c101b24 */
[----:B------:R-:W-:Y:S05]  /*3590*/  BRA `(.L_x_2086) ;  /* 0x0000000c00087947 */ /* 0x000fea0003800000 */
.L_x_2088:
[----:B------:R-:W0:Y:S02]  /*35a0*/  F2I.FTZ.TRUNC.NTZ R5, R4 ;  /* 0x0000000400057305 */ /* 0x000e24000021f100 */
[----:B0-----:R0:W-:Y:S01]  /*35b0*/  STG.E desc[UR36][R2.64], R5 ;  /* 0x0000000502007986 */ /* 0x0011e2000c101924 */
[----:B------:R-:W-:Y:S05]  /*35c0*/  BRA `(.L_x_2086) ;  /* 0x0000000800fc7947 */ /* 0x000fea0003800000 */
.L_x_2087:
[----:B------:R-:W0:Y:S02]  /*35d0*/  F2I.FTZ.TRUNC.NTZ R5, R4 ;  /* 0x0000000400057305 */ /* 0x000e24000021f100 */
[----:B0-----:R0:W-:Y:S01]  /*35e0*/  STG.E.U16 desc[UR36][R2.64], R5 ;  /* 0x0000000502007986 */ /* 0x0011e2000c101524 */
[----:B------:R-:W-:Y:S05]  /*35f0*/  BRA `(.L_x_2086) ;  /* 0x0000000800f07947 */ /* 0x000fea0003800000 */
.L_x_2082:
[----:B------:R-:W-:-:S09]  /*3600*/  UISETP.GT.AND UP0, UPT, UR4, 0x6, UPT ;  /* 0x000000060400788c */ /* 0x000fd2000bf04270 */
[----:B------:R-:W-:Y:S05]  /*3610*/  BRA.U UP0, `(.L_x_2089) ;  /* 0x0000000100247547 */ /* 0x000fea000b800000 */
[----:B------:R-:W-:-:S09]  /*3620*/  UISETP.NE.AND UP0, UPT, UR4, 0x5, UPT ;  /* 0x000000050400788c */ /* 0x000fd2000bf05270 */
[----:B------:R-:W-:Y:S05]  /*3630*/  BRA.U !UP0, `(.L_x_2090) ;  /* 0x0000000108107547 */ /* 0x000fea000b800000 */
[----:B------:R-:W-:-:S09]  /*3640*/  UISETP.NE.AND UP0, UPT, UR4, 0x6, UPT ;  /* 0x000000060400788c */ /* 0x000fd2000bf05270 */
[----:B------:R-:W-:Y:S05]  /*3650*/  BRA.U UP0, `(.L_x_2085) ;  /* 0x0000000900447547 */ /* 0x000fea000b800000 */
[----:B------:R0:W-:Y:S01]  /*3660*/  STG.E desc[UR36][R2.64], R4 ;  /* 0x0000000402007986 */ /* 0x0001e2000c101924 */
[----:B------:R-:W-:Y:S05]  /*3670*/  BRA `(.L_x_2086) ;  /* 0x0000000800d07947 */ /* 0x000fea0003800000 */
.L_x_2090:
[----:B------:R-:W-:-:S05]  /*3680*/  F2FP.F16.F32.PACK_AB R4, RZ, R4 ;  /* 0x00000004ff04723e */ /* 0x000fca00000000ff */
[----:B------:R0:W-:Y:S01]  /*3690*/  STG.E.U16 desc[UR36][R2.64], R4 ;  /* 0x0000000402007986 */ /* 0x0001e2000c101524 */
[----:B------:R-:W-:Y:S05]  /*36a0*/  BRA `(.L_x_2086) ;  /* 0x0000000800c47947 */ /* 0x000fea0003800000 */
.L_x_2089:
[----:B------:R-:W-:-:S09]  /*36b0*/  UISETP.NE.AND UP0, UPT, UR4, 0x7, UPT ;  /* 0x000000070400788c */ /* 0x000fd2000bf05270 */
[----:B------:R-:W-:Y:S05]  /*36c0*/  BRA.U !UP0, `(.L_x_2091) ;  /* 0x00000001082c7547 */ /* 0x000fea000b800000 */
[----:B------:R-:W-:-:S09]  /*36d0*/  UISETP.NE.AND UP0, UPT, UR4, 0x8, UPT ;  /* 0x000000080400788c */ /* 0x000fd2000bf05270 */
[----:B------:R-:W-:Y:S05]  /*36e0*/  BRA.U !UP0, `(.L_x_2092) ;  /* 0x0000000108147547 */ /* 0x000fea000b800000 */
[----:B------:R-:W-:-:S09]  /*36f0*/  UISETP.NE.AND UP0, UPT, UR4, 0x9, UPT ;  /* 0x000000090400788c */ /* 0x000fd2000bf05270 */
[----:B------:R-:W-:Y:S05]  /*3700*/  BRA.U UP0, `(.L_x_2085) ;  /* 0x0000000900187547 */ /* 0x000fea000b800000 */
[----:B------:R-:W-:-:S05]  /*3710*/  IMAD.MOV.U32 R5, RZ, RZ, RZ ;  /* 0x000000ffff057224 */ /* 0x000fca00078e00ff */
[----:B------:R0:W-:Y:S01]  /*3720*/  STG.E.64 desc[UR36][R2.64], R4 ;  /* 0x0000000402007986 */ /* 0x0001e2000c101b24 */
[----:B------:R-:W-:Y:S05]  /*3730*/  BRA `(.L_x_2086) ;  /* 0x0000000800a07947 */ /* 0x000fea0003800000 */
.L_x_2092:
[----:B------:R-:W-:-:S04]  /*3740*/  F2FP.F16.F32.PACK_AB R5, RZ, R4 ;  /* 0x00000004ff05723e */ /* 0x000fc800000000ff */
[----:B------:R-:W-:-:S05]  /*3750*/  PRMT R5, R5, 0x5410, RZ ;  /* 0x0000541005057816 */ /* 0x000fca00000000ff */
[----:B------:R0:W-:Y:S01]  /*3760*/  STG.E desc[UR36][R2.64], R5 ;  /* 0x0000000502007986 */ /* 0x0001e2000c101924 */
[----:B------:R-:W-:Y:S05]  /*3770*/  BRA `(.L_x_2086) ;  /* 0x0000000800907947 */ /* 0x000fea0003800000 */
.L_x_2091:
[----:B------:R-:W-:-:S06]  /*3780*/  FMUL.FTZ R4, R4, 1 ;  /* 0x3f80000004047820 */ /* 0x000fcc0000410000 */
[----:B------:R-:W0:Y:S02]  /*3790*/  F2F.F64.F32 R4, R4 ;  /* 0x0000000400047310 */ /* 0x000e240000201800 */
[----:B0-----:R0:W-:Y:S01]  /*37a0*/  STG.E.64 desc[UR36][R2.64], R4 ;  /* 0x0000000402007986 */ /* 0x0011e2000c101b24 */
[----:B------:R-:W-:Y:S05]  /*37b0*/  BRA `(.L_x_2086) ;  /* 0x0000000800807947 */ /* 0x000fea0003800000 */
.L_x_2081:
        /* <DEDUP_REMOVED lines=8> */
[----:B------:R-:W-:-:S04]  /*3840*/  FSETP.NEU.FTZ.AND P0, PT, R4, RZ, PT ;  /* 0x000000ff0400720b */ /* 0x000fc80003f1d000 */
[----:B------:R-:W-:-:S05]  /*3850*/  SEL R5, RZ, 0x1, !P0 ;  /* 0x00000001ff057807 */ /* 0x000fca0004000000 */
[----:B------:R0:W-:Y:S01]  /*3860*/  STG.E.U8 desc[UR36][R2.64], R5 ;  /* 0x0000000502007986 */ /* 0x0001e2000c101124 */
[----:B------:R-:W-:Y:S05]  /*3870*/  BRA `(.L_x_2086) ;  /* 0x0000000800507947 */ /* 0x000fea0003800000 */
.L_x_2095:
[----:B------:R-:W-:Y:S01]  /*3880*/  FMUL.FTZ R4, R4, 1 ;  /* 0x3f80000004047820 */ /* 0x000fe20000410000 */
[----:B------:R-:W-:-:S05]  /*3890*/  CS2R R6, SRZ ;  /* 0x0000000000067805 */ /* 0x000fca000001ff00 */
[----:B------:R-:W0:Y:S02]  /*38a0*/  F2F.F64.F32 R4, R4 ;  /* 0x0000000400047310 */ /* 0x000e240000201800 */
[----:B0-----:R0:W-:Y:S01]  /*38b0*/  STG.E.128 desc[UR36][R2.64], R4 ;  /* 0x0000000402007986 */ /* 0x0011e2000c101d24 */
[----:B------:R-:W-:Y:S05]  /*38c0*/  BRA `(.L_x_2086) ;  /* 0x00000008003c7947 */ /* 0x000fea0003800000 */
.L_x_2094:
[----:B------:R-:W-:-:S09]  /*38d0*/  UISETP.NE.AND UP0, UPT, UR4, 0xf, UPT ;  /* 0x0000000f0400788c */ /* 0x000fd2000bf05270 */
[----:B------:R-:W-:Y:S05]  /*38e0*/  BRA.U !UP0, `(.L_x_2096) ;  /* 0x0000000108987547 */ /* 0x000fea000b800000 */
[----:B------:R-:W-:-:S09]  /*38f0*/  UISETP.NE.AND UP0, UPT, UR4, 0x17, UPT ;  /* 0x000000170400788c */ /* 0x000fd2000bf05270 */
[----:B------:R-:W-:Y:S05]  /*3900*/  BRA.U !UP0, `(.L_x_2097) ;  /* 0x0000000108487547 */ /* 0x000fea000b800000 */
[----:B------:R-:W-:-:S09]  /*3910*/  UISETP.NE.AND UP0, UPT, UR4, 0x18, UPT ;  /* 0x000000180400788c */ /* 0x000fd2000bf05270 */
[----:B------:R-:W-:Y:S05]  /*3920*/  BRA.U UP0, `(.L_x_2085) ;  /* 0x0000000500907547 */ /* 0x000fea000b800000 */
[----:B------:R-:W-:Y:S01]  /*3930*/  LOP3.LUT R6, R4, 0x7fffffff, RZ, 0xc0, !PT ;  /* 0x7fffffff04067812 */ /* 0x000fe200078ec0ff */
[----:B------:R-:W-:Y:S01]  /*3940*/  BSSY.RECONVERGENT B0, `(.L_x_2098) ;  /* 0x000000b000007945 */ /* 0x000fe20003800200 */
[----:B------:R-:W-:Y:S01]  /*3950*/  SHF.R.U32.HI R7, RZ, 0x18, R4 ;  /* 0x00000018ff077819 */ /* 0x000fe20000011604 */
[----:B------:R-:W-:Y:S01]  /*3960*/  IMAD.MOV.U32 R0, RZ, RZ, 0x7f ;  /* 0x0000007fff007424 */ /* 0x000fe200078e00ff */
        /* <DEDUP_REMOVED lines=8> */
.L_x_2099:
[----:B------:R-:W-:Y:S05]  /*39f0*/  BSYNC.RECONVERGENT B0 ;  /* 0x0000000000007941 */ /* 0x000fea0003800200 */
.L_x_2098:
[----:B------:R-:W-:-:S05]  /*3a00*/  LOP3.LUT R7, R0, 0x80, R7, 0xf8, !PT ;  /* 0x0000008000077812 */ /* 0x000fca00078ef807 */
[----:B------:R0:W-:Y:S01]  /*3a10*/  STG.E.U8 desc[UR36][R2.64], R7 ;  /* 0x0000000702007986 */ /* 0x0001e2000c101124 */
[----:B------:R-:W-:Y:S05]  /*3a20*/  BRA `(.L_x_2086) ;  /* 0x0000000400e47947 */ /* 0x000fea0003800000 */
.L_x_2097:
[----:B------:R-:W-:Y:S01]  /*3a30*/  LOP3.LUT R6, R4, 0x7fffffff, RZ, 0xc0, !PT ;  /* 0x7fffffff04067812 */ /* 0x000fe200078ec0ff */
[----:B------:R-:W-:Y:S01]  /*3a40*/  BSSY.RECONVERGENT B0, `(.L_x_2100) ;  /* 0x000000d000007945 */ /* 0x000fe20003800200 */
[----:B------:R-:W-:Y:S02]  /*3a50*/  SHF.R.U32.HI R7, RZ, 0x18, R4 ;  /* 0x00000018ff077819 */ /* 0x000fe40000011604 */
[----:B------:R-:W-:-:S13]  /*3a60*/  ISETP.GE.U32.AND P1, PT, R6, 0x47800000, PT ;  /* 0x478000000600780c */ /* 0x000fda0003f26070 */
[----:B------:R-:W-:Y:S02]  /*3a70*/  @P1 ISETP.GT.U32.AND P0, PT, R6, 0x7f800000, PT ;  /* 0x7f8000000600180c */ /* 0x000fe40003f04070 */
[----:B------:R-:W-:-:S04]  /*3a80*/  @P1 MOV R0, 0x7f ;  /* 0x0000007f00001802 */ /* 0x000fc80000000f00 */
[----:B------:R-:W-:Y:S01]  /*3a90*/  @P1 SEL R0, R0, 0x7c, P0 ;  /* 0x0000007c00001807 */ /* 0x000fe20000000000 */
[----:B------:R-:W-:Y:S06]  /*3aa0*/  @P1 BRA `(.L_x_2101) ;  /* 0x0000000000181947 */ /* 0x000fec0003800000 */
[----:B------:R-:W-:-:S13]  /*3ab0*/  ISETP.GT.U32.AND P0, PT, R6, 0x387fffff, PT ;  /* 0x387fffff0600780c */ /* 0x000fda0003f04070 */
[----:B------:R-:W-:-:S04]  /*3ac0*/  @P0 SHF.R.U32.HI R0, RZ, 0x15, R4 ;  /* 0x00000015ff000819 */ /* 0x000fc80000011604 */
[----:B------:R-:W-:Y:S01]  /*3ad0*/  @P0 LOP3.LUT R5, R0, 0x1, RZ, 0xc0, !PT ;  /* 0x0000000100050812 */ /* 0x000fe200078ec0ff */
[----:B------:R-:W-:-:S03]  /*3ae0*/  @!P0 FADD.FTZ R0, R6, 128 ;  /* 0x4300000006008421 */ /* 0x000fc60000010000 */
[----:B------:R-:W-:-:S04]  /*3af0*/  @P0 IADD3 R5, PT, PT, R4, 0x80fffff, R5 ;  /* 0x080fffff04050810 */ /* 0x000fc80007ffe005 */
[----:B------:R-:W-:-:S07]  /*3b00*/  @P0 SHF.R.U32.HI R0, RZ, 0x15, R5 ;  /* 0x00000015ff000819 */ /* 0x000fce0000011605 */
.L_x_2101:
[----:B------:R-:W-:Y:S05]  /*3b10*/  BSYNC.RECONVERGENT B0 ;  /* 0x0000000000007941 */ /* 0x000fea0003800200 */
.L_x_2100:
[----:B------:R-:W-:-:S05]  /*3b20*/  LOP3.LUT R5, R0, 0x80, R7, 0xf8, !PT ;  /* 0x0000008000057812 */ /* 0x000fca00078ef807 */
[----:B------:R0:W-:Y:S01]  /*3b30*/  STG.E.U8 desc[UR36][R2.64], R5 ;  /* 0x0000000502007986 */ /* 0x0001e2000c101124 */
[----:B------:R-:W-:Y:S05]  /*3b40*/  BRA `(.L_x_2086) ;  /* 0x00000004009c7947 */ /* 0x000fea0003800000 */
.L_x_2096:
[----:B------:R-:W-:-:S05]  /*3b50*/  F2FP.BF16.F32.PACK_AB R4, RZ, R4 ;  /* 0x00000004ff04723e */ /* 0x000fca00000010ff */
[----:B------:R0:W-:Y:S01]  /*3b60*/  STG.E.U16 desc[UR36][R2.64], R4 ;  /* 0x0000000402007986 */ /* 0x0001e2000c101524 */
[----:B------:R-:W-:Y:S05]  /*3b70*/  BRA `(.L_x_2086) ;  /* 0x0000000400907947 */ /* 0x000fea0003800000 */
.L_x_2093:
        /* <DEDUP_REMOVED lines=8> */
[----:B------:R-:W0:Y:S02]  /*3c00*/  F2I.FTZ.U32.TRUNC.NTZ R5, R4 ;  /* 0x0000000400057305 */ /* 0x000e24000021f000 */
[----:B0-----:R3:W-:Y:S01]  /*3c10*/  STG.E.U16 desc[UR36][R2.64], R5 ;  /* 0x0000000502007986 */ /* 0x0017e2000c101524 */
[----:B------:R-:W-:Y:S05]  /*3c20*/  BRA `(.L_x_2086) ;  /* 0x0000000400647947 */ /* 0x000fea0003800000 */
.L_x_2104:
[----:B------:R-:W-:Y:S01]  /*3c30*/  LOP3.LUT R5, R4, 0x7fffffff, RZ, 0xc0, !PT ;  /* 0x7fffffff04057812 */ /* 0x000fe200078ec0ff */
[----:B------:R-:W-:Y:S01]  /*3c40*/  BSSY.RECONVERGENT B0, `(.L_x_2105) ;  /* 0x0000013000007945 */ /* 0x000fe20003800200 */
[----:B------:R-:W-:Y:S02]  /*3c50*/  IMAD.MOV.U32 R0, RZ, RZ, 0x80 ;  /* 0x00000080ff007424 */ /* 0x000fe400078e00ff */
        /* <DEDUP_REMOVED lines=9> */
.L_x_2107:
[----:B------:R-:W-:-:S04]  /*3cf0*/  SHF.R.U32.HI R0, RZ, 0x14, R4 ;  /* 0x00000014ff007819 */ /* 0x000fc80000011604 */
[----:B------:R-:W-:-:S04]  /*3d00*/  LOP3.LUT R5, R0, 0x1, RZ, 0xc0, !PT ;  /* 0x0000000100057812 */ /* 0x000fc800078ec0ff */
[----:B------:R-:W-:-:S04]  /*3d10*/  IADD3 R0, PT, PT, R4, 0x487ffff, R5 ;  /* 0x0487ffff04007810 */ /* 0x000fc80007ffe005 */
[----:B------:R-:W-:-:S04]  /*3d20*/  SHF.R.U32.HI R0, RZ, 0x14, R0 ;  /* 0x00000014ff007819 */ /* 0x000fc80000011600 */
[----:B------:R-:W-:-:S07]  /*3d30*/  LOP3.LUT R5, R0, 0xff, RZ, 0xc0, !PT ;  /* 0x000000ff00057812 */ /* 0x000fce00078ec0ff */
.L_x_2108:
[----:B------:R-:W-:-:S04]  /*3d40*/  SHF.R.U32.HI R4, RZ, 0x18, R4 ;  /* 0x00000018ff047819 */ /* 0x000fc80000011604 */
[----:B------:R-:W-:-:S04]  /*3d50*/  LOP3.LUT R5, R5, 0x80, R4, 0xf8, !PT ;  /* 0x0000008005057812 */ /* 0x000fc800078ef804 */
[----:B------:R-:W-:-:S07]  /*3d60*/  PRMT R0, R5, 0x7610, R0 ;  /* 0x0000761005007816 */ /* 0x000fce0000000000 */
.L_x_2106:
[----:B------:R-:W-:Y:S05]  /*3d70*/  BSYNC.RECONVERGENT B0 ;  /* 0x0000000000007941 */ /* 0x000fea0003800200 */
.L_x_2105:
[----:B------:R2:W-:Y:S01]  /*3d80*/  STG.E.U8 desc[UR36][R2.64], R0 ;  /* 0x0000000002007986 */ /* 0x0005e2000c101124 */
[----:B------:R-:W-:Y:S05]  /*3d90*/  BRA `(.L_x_2086) ;  /* 0x0000000400087947 */ /* 0x000fea0003800000 */
.L_x_2103:
        /* <DEDUP_REMOVED lines=12> */
.L_x_2111:
[----:B------:R-:W-:-:S04]  /*3e60*/  SHF.R.U32.HI R0, RZ, 0x15, R4 ;  /* 0x00000015ff007819 */ /* 0x000fc80000011604 */
[----:B------:R-:W-:-:S04]  /*3e70*/  LOP3.LUT R5, R0, 0x1, RZ, 0xc0, !PT ;  /* 0x0000000100057812 */ /* 0x000fc800078ec0ff */
[----:B------:R-:W-:-:S04]  /*3e80*/  IADD3 R0, PT, PT, R4, 0x88fffff, R5 ;  /* 0x088fffff04007810 */ /* 0x000fc80007ffe005 */
[----:B------:R-:W-:-:S04]  /*3e90*/  SHF.R.U32.HI R0, RZ, 0x15, R0 ;  /* 0x00000015ff007819 */ /* 0x000fc80000011600 */
[----:B------:R-:W-:-:S07]  /*3ea0*/  LOP3.LUT R5, R0, 0xff, RZ, 0xc0, !PT ;  /* 0x000000ff00057812 */ /* 0x000fce00078ec0ff */
.L_x_2112:
[----:B------:R-:W-:-:S04]  /*3eb0*/  SHF.R.U32.HI R4, RZ, 0x18, R4 ;  /* 0x00000018ff047819 */ /* 0x000fc80000011604 */
[----:B------:R-:W-:-:S04]  /*3ec0*/  LOP3.LUT R5, R5, 0x80, R4, 0xf8, !PT ;  /* 0x0000008005057812 */ /* 0x000fc800078ef804 */
[----:B------:R-:W-:-:S07]  /*3ed0*/  PRMT R0, R5, 0x7610, R0 ;  /* 0x0000761005007816 */ /* 0x000fce0000000000 */
.L_x_2110:
[----:B------:R-:W-:Y:S05]  /*3ee0*/  BSYNC.RECONVERGENT B0 ;  /* 0x0000000000007941 */ /* 0x000fea0003800200 */
.L_x_2109:
[----:B------:R0:W-:Y:S01]  /*3ef0*/  STG.E.U8 desc[UR36][R2.64], R0 ;  /* 0x0000000002007986 */ /* 0x0001e2000c101124 */
[----:B------:R-:W-:Y:S05]  /*3f00*/  BRA `(.L_x_2086) ;  /* 0x0000000000ac7947 */ /* 0x000fea0003800000 */
.L_x_2102:
[----:B------:R-:W-:-:S09]  /*3f10*/  UISETP.NE.AND UP0, UPT, UR4, 0x1c, UPT ;  /* 0x0000001c0400788c */ /* 0x000fd2000bf05270 */
[----:B------:R-:W-:Y:S05]  /*3f20*/  BRA.U !UP0, `(.L_x_2113) ;  /* 0x00000001089c7547 */ /* 0x000fea000b800000 */
[----:B------:R-:W-:-:S09]  /*3f30*/  UISETP.NE.AND UP0, UPT, UR4, 0x1d, UPT ;  /* 0x0000001d0400788c */ /* 0x000fd2000bf05270 */
[----:B------:R-:W-:Y:S05]  /*3f40*/  BRA.U !UP0, `(.L_x_2114) ;  /* 0x0000000108887547 */ /* 0x000fea000b800000 */
[----:B------:R-:W-:-:S09]  /*3f50*/  UISETP.NE.AND UP0, UPT, UR4, 0x2c, UPT ;  /* 0x0000002c0400788c */ /* 0x000fd2000bf05270 */
[----:B------:R-:W-:Y:S05]  /*3f60*/  BRA.U !UP0, `(.L_x_2115) ;  /* 0x0000000108447547 */ /* 0x000fea000b800000 */
.L_x_2085:
[----:B------:R-:W-:Y:S01]  /*3f70*/  MOV R0, 0x0 ;  /* 0x0000000000007802 */ /* 0x000fe20000000f00 */
[----:B------:R-:W0:Y:S01]  /*3f80*/  LDCU.64 UR6, c[0x4][0x128] ;  /* 0x01002500ff0677ac */ /* 0x000e220008000a00 */
[----:B------:R-:W-:Y:S02]  /*3f90*/  HFMA2 R8, -RZ, RZ, 0, 6.020069122314453125e-06 ;  /* 0x00000065ff087431 */ /* 0x000fe400000001ff */
[----:B------:R-:W-:Y:S01]  /*3fa0*/  IMAD.MOV.U32 R12, RZ, RZ, 0x1 ;  /* 0x00000001ff0c7424 */ /* 0x000fe200078e00ff */
[----:B------:R2:W3:Y:S01]  /*3fb0*/  LDC.64 R2, c[0x4][R0] ;  /* 0x0100000000027b82 */ /* 0x0004e20000000a00 */
[----:B------:R-:W4:Y:S01]  /*3fc0*/  LDCU.64 UR8, c[0x4][0x130] ;  /* 0x01002600ff0877ac */ /* 0x000f220008000a00 */
[----:B------:R-:W-:Y:S01]  /*3fd0*/  IMAD.MOV.U32 R13, RZ, RZ, RZ ;  /* 0x000000ffff0d7224 */ /* 0x000fe200078e00ff */
[----:B------:R-:W5:Y:S01]  /*3fe0*/  LDCU.64 UR4, c[0x4][0x20] ;  /* 0x01000400ff0477ac */ /* 0x000f620008000a00 */
[----:B0-----:R-:W-:Y:S01]  /*3ff0*/  MOV R4, UR6 ;  /* 0x0000000600047c02 */ /* 0x001fe20008000f00 */
[----:B------:R-:W-:-:S02]  /*4000*/  IMAD.U32 R5, RZ, RZ, UR7 ;  /* 0x00000007ff057e24 */ /* 0x000fc4000f8e00ff */
[----:B----4-:R-:W-:Y:S01]  /*4010*/  IMAD.U32 R6, RZ, RZ, UR8 ;  /* 0x00000008ff067e24 */ /* 0x010fe2000f8e00ff */
[----:B------:R-:W-:Y:S01]  /*4020*/  MOV R7, UR9 ;  /* 0x0000000900077c02 */ /* 0x000fe20008000f00 */
[----:B-----5:R-:W-:Y:S02]  /*4030*/  IMAD.U32 R10, RZ, RZ, UR4 ;  /* 0x00000004ff0a7e24 */ /* 0x020fe4000f8e00ff */
[----:B--2---:R-:W-:-:S07]  /*4040*/  IMAD.U32 R11, RZ, RZ, UR5 ;  /* 0x00000005ff0b7e24 */ /* 0x004fce000f8e00ff */
[----:B------:R-:W-:-:S07]  /*4050*/  LEPC R20, `(.L_x_2116) ;  /* 0x000000001014794e */ /* 0x000fce0000000000 */
[----:B-1-3--:R-:W-:Y:S05]  /*4060*/  CALL.ABS.NOINC R2 ;  /* 0x0000000002007343 */ /* 0x00afea0003c00000 */
.L_x_2116:
[----:B------:R-:W-:Y:S05]  /*4070*/  BRA `(.L_x_2086) ;  /* 0x0000000000507947 */ /* 0x000fea0003800000 */
.L_x_2115:
        /* <DEDUP_REMOVED lines=15> */
.L_x_2114:
[----:B------:R-:W0:Y:S02]  /*4170*/  F2I.U64.TRUNC R4, R4 ;  /* 0x0000000400047311 */ /* 0x000e24000020d800 */
[----:B0-----:R0:W-:Y:S01]  /*4180*/  STG.E.64 desc[UR36][R2.64], R4 ;  /* 0x0000000402007986 */ /* 0x0011e2000c101b24 */
[----:B------:R-:W-:Y:S05]  /*4190*/  BRA `(.L_x_2086) ;  /* 0x0000000000087947 */ /* 0x000fea0003800000 */
.L_x_2113:
[----:B------:R-:W0:Y:S02]  /*41a0*/  F2I.FTZ.U32.TRUNC.NTZ R5, R4 ;  /* 0x0000000400057305 */ /* 0x000e24000021f000 */
[----:B0-----:R4:W-:Y:S02]  /*41b0*/  STG.E desc[UR36][R2.64], R5 ;  /* 0x0000000502007986 */ /* 0x0019e4000c101924 */
.L_x_2086:
[----:B------:R-:W-:-:S07]  /*41c0*/  VIADD R17, R17, 0x80 ;  /* 0x0000008011117836 */ /* 0x000fce0000000000 */
.L_x_2019:
[----:B------:R-:W-:Y:S05]  /*41d0*/  BSYNC.RECONVERGENT B7 ;  /* 0x0000000000077941 */ /* 0x000fea0003800200 */
.L_x_2018:
[----:B------:R-:W5:Y:S01]  /*41e0*/  LDCU UR4, c[0x0][0x380] ;  /* 0x00007000ff0477ac */ /* 0x000f620008000800 */
[----:B------:R-:W-:Y:S01]  /*41f0*/  BSSY.RECONVERGENT B7, `(.L_x_2117) ;  /* 0x000040d000077945 */ /* 0x000fe20003800200 */
[----:B-----5:R-:W-:-:S13]  /*4200*/  ISETP.GE.AND P0, PT, R17, UR4, PT ;  /* 0x0000000411007c0c */ /* 0x020fda000bf06270 */
[----:B------:R-:W-:Y:S05]  /*4210*/  @P0 BRA `(.L_x_2118) ;  /* 0x0000004000280947 */ /* 0x000fea0003800000 */
[----:B------:R-:W5:Y:S01]  /*4220*/  LDCU UR4, c[0x0][0x388] ;  /* 0x00007100ff0477ac */ /* 0x000f620008000800 */
[----:B0-2---:R-:W-:Y:S02]  /*4230*/  HFMA2 R0, -RZ, RZ, 0, 0 ;  /* 0x00000000ff007431 */ /* 0x005fe400000001ff */
[----:B------:R-:W-:Y:S02]  /*4240*/  IMAD.MOV.U32 R18, RZ, RZ, RZ ;  /* 0x000000ffff127224 */ /* 0x000fe400078e00ff */
[----:B------:R-:W-:Y:S01]  /*4250*/  IMAD.MOV.U32 R16, RZ, RZ, RZ ;  /* 0x000000ffff107224 */ /* 0x000fe200078e00ff */
[----:B-----5:R-:W-:-:S09]  /*4260*/  UISETP.NE.AND UP0, UPT, UR4, URZ, UPT ;  /* 0x000000ff0400728c */ /* 0x020fd2000bf05270 */
[----:B------:R-:W-:Y:S05]  /*4270*/  BRA.U !UP0, `(.L_x_2119) ;  /* 0x0000001508707547 */ /* 0x000fea000b800000 */
[----:B------:R-:W3:Y:S01]  /*4280*/  LDCU.64 UR4, c[0x0][0x390] ;  /* 0x00007200ff0477ac */ /* 0x000ee20008000a00 */
[----:B------:R-:W-:Y:S01]  /*4290*/  IMAD.MOV.U32 R16, RZ, RZ, RZ ;  /* 0x000000ffff107224 */ /* 0x000fe200078e00ff */
[----:B------:R-:W0:Y:S01]  /*42a0*/  LDCU UR6, c[0x0][0x38c] ;  /* 0x00007180ff0677ac */ /* 0x000e220008000800 */
[----:B------:R-:W2:Y:S01]  /*42b0*/  LDCU.64 UR8, c[0x0][0x4b8] ;  /* 0x00009700ff0877ac */ /* 0x000ea20008000a00 */
[----:B------:R-:W-:Y:S01]  /*42c0*/  UISETP.NE.AND UP0, UPT, UR39, URZ, UPT ;  /* 0x000000ff2700728c */ /* 0x000fe2000bf05270 */
[----:B---34-:R-:W-:Y:S01]  /*42d0*/  IMAD.HI.U32 R2, R17, UR4, R16 ;  /* 0x0000000411027c27 */ /* 0x018fe2000f8e0010 */
[----:B------:R-:W3:Y:S04]  /*42e0*/  LDCU UR4, c[0x0][0x4c0] ;  /* 0x00009800ff0477ac */ /* 0x000ee80008000800 */
[----:B------:R-:W-:-:S04]  /*42f0*/  SHF.R.U32.HI R3, RZ, UR5, R2 ;  /* 0x00000005ff037c19 */ /* 0x000fc80008011602 */
[----:B------:R-:W-:-:S05]  /*4300*/  IADD3 R18, PT, PT, -R3, RZ, RZ ;  /* 0x000000ff03127210 */ /* 0x000fca0007ffe1ff */
[----:B0-----:R-:W-:-:S04]  /*4310*/  IMAD R18, R18, UR6, R17 ;  /* 0x0000000612127c24 */ /* 0x001fc8000f8e0211 */
[C---:B--2---:R-:W-:Y:S02]  /*4320*/  IMAD R16, R18.reuse, UR8, RZ ;  /* 0x0000000812107c24 */ /* 0x044fe4000f8e02ff */
[C---:B------:R-:W-:Y:S02]  /*4330*/  IMAD R0, R18.reuse, UR9, RZ ;  /* 0x0000000912007c24 */ /* 0x040fe4000f8e02ff */
[----:B---3--:R-:W-:Y:S01]  /*4340*/  IMAD R18, R18, UR4, RZ ;  /* 0x0000000412127c24 */ /* 0x008fe2000f8e02ff */
[----:B------:R-:W-:Y:S06]  /*4350*/  BRA.U !UP0, `(.L_x_2119) ;  /* 0x0000001508387547 */ /* 0x000fec000b800000 */
[----:B------:R-:W0:Y:S01]  /*4360*/  LDCU.64 UR6, c[0x0][0x398] ;  /* 0x00007300ff0677ac */ /* 0x000e220008000a00 */
[----:B------:R-:W-:Y:S01]  /*4370*/  IMAD.MOV.U32 R2, RZ, RZ, RZ ;  /* 0x000000ffff027224 */ /* 0x000fe200078e00ff */
[----:B------:R-:W2:Y:S01]  /*4380*/  LDCU UR4, c[0x0][0x3a0] ;  /* 0x00007400ff0477ac */ /* 0x000ea20008000800 */
[----:B------:R-:W3:Y:S01]  /*4390*/  LDCU UR5, c[0x0][0x4c4] ;  /* 0x00009880ff0577ac */ /* 0x000ee20008000800 */
[----:B------:R-:W4:Y:S01]  /*43a0*/  LDCU.64 UR8, c[0x0][0x4c8] ;  /* 0x00009900ff0877ac */ /* 0x000f220008000a00 */
[----:B------:R-:W-:Y:S01]  /*43b0*/  UISETP.NE.AND UP0, UPT, UR38, 0x2, UPT ;  /* 0x000000022600788c */ /* 0x000fe2000bf05270 */
[----:B0-----:R-:W-:-:S05]  /*43c0*/  IMAD.HI.U32 R4, R3, UR7, R2 ;  /* 0x0000000703047c27 */ /* 0x001fca000f8e0002 */
[----:B--2---:R-:W-:-:S05]  /*43d0*/  SHF.R.U32.HI R5, RZ, UR4, R4 ;  /* 0x00000004ff057c19 */ /* 0x004fca0008011604 */
[----:B------:R-:W-:-:S04]  /*43e0*/  IMAD.MOV R2, RZ, RZ, -R5 ;  /* 0x000000ffff027224 */ /* 0x000fc800078e0a05 */
[----:B------:R-:W-:-:S04]  /*43f0*/  IMAD R3, R2, UR6, R3 ;  /* 0x0000000602037c24 */ /* 0x000fc8000f8e0203 */
[C---:B---3--:R-:W-:Y:S02]  /*4400*/  IMAD R16, R3.reuse, UR5, R16 ;  /* 0x0000000503107c24 */ /* 0x048fe4000f8e0210 */
[C---:B----4-:R-:W-:Y:S02]  /*4410*/  IMAD R0, R3.reuse, UR8, R0 ;  /* 0x0000000803007c24 */ /* 0x050fe4000f8e0200 */
[----:B------:R-:W-:Y:S01]  /*4420*/  IMAD R18, R3, UR9, R18 ;  /* 0x0000000903127c24 */ /* 0x000fe2000f8e0212 */
[----:B------:R-:W-:Y:S06]  /*4430*/  BRA.U !UP0, `(.L_x_2119) ;  /* 0x0000001508007547 */ /* 0x000fec000b800000 */
[----:B------:R-:W0:Y:S01]  /*4440*/  LDCU.64 UR4, c[0x0][0x3a8] ;  /* 0x00007500ff0477ac */ /* 0x000e220008000a00 */
[----:B------:R-:W-:Y:S01]  /*4450*/  MOV R4, RZ ;  /* 0x000000ff00047202 */ /* 0x000fe20000000f00 */
[----:B------:R-:W2:Y:S01]  /*4460*/  LDCU UR6, c[0x0][0x3a4] ;  /* 0x00007480ff0677ac */ /* 0x000ea20008000800 */
[----:B------:R-:W3:Y:S01]  /*4470*/  LDCU.64 UR8, c[0x0][0x4d0] ;  /* 0x00009a00ff0877ac */ /* 0x000ee20008000a00 */
[----:B------:R-:W-:Y:S02]  /*4480*/  UISETP.NE.AND UP0, UPT, UR38, 0x3, UPT ;  /* 0x000000032600788c */ /* 0x000fe4000bf05270 */
[----:B0-----:R-:W-:Y:S01]  /*4490*/  IMAD.HI.U32 R2, R5, UR4, R4 ;  /* 0x0000000405027c27 */ /* 0x001fe2000f8e0004 */
[----:B------:R-:W0:Y:S04]  /*44a0*/  LDCU UR4, c[0x0][0x4d8] ;  /* 0x00009b00ff0477ac */ /* 0x000e280008000800 */
[----:B------:R-:W-:-:S05]  /*44b0*/  SHF.R.U32.HI R3, RZ, UR5, R2 ;  /* 0x00000005ff037c19 */ /* 0x000fca0008011602 */
[----:B------:R-:W-:-:S04]  /*44c0*/  IMAD.MOV R4, RZ, RZ, -R3 ;  /* 0x000000ffff047224 */ /* 0x000fc800078e0a03 */
[----:B--2---:R-:W-:-:S04]  /*44d0*/  IMAD R5, R4, UR6, R5 ;  /* 0x0000000604057c24 */ /* 0x004fc8000f8e0205 */
[C---:B---3--:R-:W-:Y:S02]  /*44e0*/  IMAD R16, R5.reuse, UR8, R16 ;  /* 0x0000000805107c24 */ /* 0x048fe4000f8e0210 */
[C---:B------:R-:W-:Y:S02]  /*44f0*/  IMAD R0, R5.reuse, UR9, R0 ;  /* 0x0000000905007c24 */ /* 0x040fe4000f8e0200 */
[----:B0-----:R-:W-:Y:S01]  /*4500*/  IMAD R18, R5, UR4, R18 ;  /* 0x0000000405127c24 */ /* 0x001fe2000f8e0212 */
        /* <DEDUP_REMOVED lines=8> */
[----:B--2---:R-:W-:-:S04]  /*4590*/  SHF.R.U32.HI R5, RZ, UR4, R4 ;  /* 0x00000004ff057c19 */ /* 0x004fc80008011604 */
[----:B------:R-:W-:-:S05]  /*45a0*/  IADD3 R2, PT, PT, -R5, RZ, RZ ;  /* 0x000000ff05027210 */ /* 0x000fca0007ffe1ff */
[----:B------:R-:W-:-:S04]  /*45b0*/  IMAD R3, R2, UR6, R3 ;  /* 0x0000000602037c24 */ /* 0x000fc8000f8e0203 */
[C---:B---3--:R-:W-:Y:S02]  /*45c0*/  IMAD R16, R3.reuse, UR5, R16 ;  /* 0x0000000503107c24 */ /* 0x048fe4000f8e0210 */
[C---:B----4-:R-:W-:Y:S02]  /*45d0*/  IMAD R0, R3.reuse, UR8, R0 ;  /* 0x0000000803007c24 */ /* 0x050fe4000f8e0200 */
[----:B------:R-:W-:Y:S01]  /*45e0*/  IMAD R18, R3, UR9, R18 ;  /* 0x0000000903127c24 */ /* 0x000fe2000f8e0212 */
[----:B------:R-:W-:Y:S06]  /*45f0*/  BRA.U !UP0, `(.L_x_2119) ;  /* 0x0000001108907547 */ /* 0x000fec000b800000 */
[----:B------:R-:W0:Y:S01]  /*4600*/  LDCU.64 UR4, c[0x0][0x3c0] ;  /* 0x00007800ff0477ac */ /* 0x000e220008000a00 */
[----:B------:R-:W-:Y:S01]  /*4610*/  IMAD.MOV.U32 R4, RZ, RZ, RZ ;  /* 0x000000ffff047224 */ /* 0x000fe200078e00ff */
[----:B------:R-:W2:Y:S01]  /*4620*/  LDCU UR6, c[0x0][0x3bc] ;  /* 0x00007780ff0677ac */ /* 0x000ea20008000800 */
[----:B------:R-:W3:Y:S01]  /*4630*/  LDCU.64 UR8, c[0x0][0x4e8] ;  /* 0x00009d00ff0877ac */ /* 0x000ee20008000a00 */
[----:B------:R-:W-:Y:S01]  /*4640*/  UISETP.NE.AND UP0, UPT, UR38, 0x5, UPT ;  /* 0x000000052600788c */ /* 0x000fe2000bf05270 */
        /* <DEDUP_REMOVED lines=10> */
[----:B------:R-:W-:Y:S01]  /*46f0*/  HFMA2 R2, -RZ, RZ, 0, 0 ;  /* 0x00000000ff027431 */ /* 0x000fe200000001ff */
        /* <DEDUP_REMOVED lines=19> */
[----:B------:R-:W-:-:S04]  /*4830*/  SHF.R.U32.HI R3, RZ, UR5, R2 ;  /* 0x00000005ff037c19 */ /* 0x000fc80008011602 */
[----:B------:R-:W-:-:S05]  /*4840*/  IADD3 R4, PT, PT, -R3, RZ, RZ ;  /* 0x000000ff03047210 */ /* 0x000fca0007ffe1ff */
        /* <DEDUP_REMOVED lines=246> */
[----:B------:R-:W3:Y:S02]  /*57b0*/  LDCU.64 UR8, c[0x0][0x5d8] ;  /* 0x0000bb00ff0877ac */ /* 0x000ee40008000a00 */
[----:B0-----:R-:W-:Y:S01]  /*57c0*/  IMAD.HI.U32 R2, R5, UR4, R4 ;  /* 0x0000000405027c27 */ /* 0x001fe2000f8e0004 */
[----:B------:R-:W0:Y:S04]  /*57d0*/  LDCU UR4, c[0x0][0x5e0] ;  /* 0x0000bc00ff0477ac */ /* 0x000e280008000800 */
[----:B------:R-:W-:-:S04]  /*57e0*/  SHF.R.U32.HI R2, RZ, UR5, R2 ;  /* 0x00000005ff027c19 */ /* 0x000fc80008011602 */
[----:B------:R-:W-:-:S05]  /*57f0*/  IADD3 R3, PT, PT, -R2, RZ, RZ ;  /* 0x000000ff02037210 */ /* 0x000fca0007ffe1ff */
[----:B--2---:R-:W-:-:S04]  /*5800*/  IMAD R5, R3, UR6, R5 ;  /* 0x0000000603057c24 */ /* 0x004fc8000f8e0205 */
[C---:B---3--:R-:W-:Y:S02]  /*5810*/  IMAD R16, R5.reuse, UR8, R16 ;  /* 0x0000000805107c24 */ /* 0x048fe4000f8e0210 */
[C---:B------:R-:W-:Y:S02]  /*5820*/  IMAD R0, R5.reuse, UR9, R0 ;  /* 0x0000000905007c24 */ /* 0x040fe4000f8e0200 */
[----:B0-----:R-:W-:-:S07]  /*5830*/  IMAD R18, R5, UR4, R18 ;  /* 0x0000000405127c24 */ /* 0x001fce000f8e0212 */
.L_x_2119:
[----:B------:R-:W3:Y:S01]  /*5840*/  LDCU.64 UR6, c[0x0][0x5f0] ;  /* 0x0000be00ff0677ac */ /* 0x000ee20008000a00 */
[----:B------:R-:W-:Y:S01]  /*5850*/  BSSY.RECONVERGENT B6, `(.L_x_2120) ;  /* 0x00000dd000067945 */ /* 0x000fe20003800200 */
[----:B------:R-:W-:-:S04]  /*5860*/  UPRMT UR4, UR40, 0x7771, URZ ;  /* 0x0000777128047896 */ /* 0x000fc800080000ff */
        /* <DEDUP_REMOVED lines=12> */
[----:B------:R-:W1:Y:S02]  /*5930*/  LDG.E.S8 R2, desc[UR36][R2.64] ;  /* 0x0000002402027981 */ /* 0x000e64000c1e1300 */
[----:B-1----:R0:W1:Y:S01]  /*5940*/  I2F.S16 R19, R2 ;  /* 0x0000000200137306 */ /* 0x0020620000101400 */
[----:B------:R-:W-:Y:S05]  /*5950*/  BRA `(.L_x_2126) ;  /* 0x0000000c00307947 */ /* 0x000fea0003800000 */
.L_x_2124:
[----:B------:R-:W1:Y:S02]  /*5960*/  LDG.E.U8 R2, desc[UR36][R2.64] ;  /* 0x0000002402027981 */ /* 0x000e64000c1e1100 */
[----:B-1----:R-:W-:Y:S01]  /*5970*/  I2FP.F32.U32 R19, R2 ;  /* 0x0000000200137245 */ /* 0x002fe20000201000 */
[----:B------:R-:W-:Y:S06]  /*5980*/  BRA `(.L_x_2126) ;  /* 0x0000000c00247947 */ /* 0x000fec0003800000 */
.L_x_2123:
[----:B------:R-:W-:-:S09]  /*5990*/  UISETP.NE.AND UP0, UPT, UR4, 0x2, UPT ;  /* 0x000000020400788c */ /* 0x000fd2000bf05270 */
[----:B------:R-:W-:Y:S05]  /*59a0*/  BRA.U !UP0, `(.L_x_2127) ;  /* 0x0000000108287547 */ /* 0x000fea000b800000 */
[----:B------:R-:W-:-:S09]  /*59b0*/  UISETP.NE.AND UP0, UPT, UR4, 0x3, UPT ;  /* 0x000000030400788c */ /* 0x000fd2000bf05270 */
[----:B------:R-:W-:Y:S05]  /*59c0*/  BRA.U !UP0, `(.L_x_2128) ;  /* 0x0000000108147547 */ /* 0x000fea000b800000 */
[----:B------:R-:W-:-:S09]  /*59d0*/  UISETP.NE.AND UP0, UPT, UR4, 0x4, UPT ;  /* 0x000000040400788c */ /* 0x000fd2000bf05270 */
[----:B------:R-:W-:Y:S05]  /*59e0*/  BRA.U UP0, `(.L_x_2125) ;  /* 0x0000000900b07547 */ /* 0x000fea000b800000 */
[----:B------:R-:W1:Y:S02]  /*59f0*/  LDG.E.64 R2, desc[UR36][R2.64] ;  /* 0x0000002402027981 */ /* 0x000e64000c1e1b00 */
[----:B-1----:R4:W0:Y:S01]  /*5a00*/  I2F.S64 R19, R2 ;  /* 0x0000000200137312 */ /* 0x0028220000301400 */
[----:B------:R-:W-:Y:S05]  /*5a10*/  BRA `(.L_x_2126) ;  /* 0x0000000c00007947 */ /* 0x000fea0003800000 */
.L_x_2128:
[----:B------:R-:W1:Y:S02]  /*5a20*/  LDG.E R2, desc[UR36][R2.64] ;  /* 0x0000002402027981 */ /* 0x000e64000c1e1900 */
[----:B-1----:R-:W-:Y:S01]  /*5a30*/  I2FP.F32.S32 R19, R2 ;  /* 0x0000000200137245 */ /* 0x002fe20000201400 */
[----:B------:R-:W-:Y:S06]  /*5a40*/  BRA `(.L_x_2126) ;  /* 0x0000000800f47947 */ /* 0x000fec0003800000 */
.L_x_2127:
[----:B------:R-:W1:Y:S02]  /*5a50*/  LDG.E.U16 R2, desc[UR36][R2.64] ;  /* 0x0000002402027981 */ /* 0x000e64000c1e1500 */
[----:B-1----:R2:W3:Y:S01]  /*5a60*/  I2F.S16 R19, R2 ;  /* 0x0000000200137306 */ /* 0x0024e20000101400 */
[----:B------:R-:W-:Y:S05]  /*5a70*/  BRA `(.L_x_2126) ;  /* 0x0000000800e87947 */ /* 0x000fea0003800000 */
.L_x_2122:
[----:B------:R-:W-:-:S09]  /*5a80*/  UISETP.GT.AND UP0, UPT, UR4, 0x6, UPT ;  /* 0x000000060400788c */ /* 0x000fd2000bf04270 */
[----:B------:R-:W-:Y:S05]  /*5a90*/  BRA.U UP0, `(.L_x_2129) ;  /* 0x0000000100247547 */ /* 0x000fea000b800000 */
[----:B------:R-:W-:-:S09]  /*5aa0*/  UISETP.NE.AND UP0, UPT, UR4, 0x5, UPT ;  /* 0x000000050400788c */ /* 0x000fd2000bf05270 */
[----:B------:R-:W-:Y:S05]  /*5ab0*/  BRA.U !UP0, `(.L_x_2130) ;  /* 0x0000000108107547 */ /* 0x000fea000b800000 */
[----:B------:R-:W-:-:S09]  /*5ac0*/  UISETP.NE.AND UP0, UPT, UR4, 0x6, UPT ;  /* 0x000000060400788c */ /* 0x000fd2000bf05270 */
[----:B------:R-:W-:Y:S05]  /*5ad0*/  BRA.U UP0, `(.L_x_2125) ;  /* 0x0000000900747547 */ /* 0x000fea000b800000 */
[----:B-1----:R0:W5:Y:S01]  /*5ae0*/  LDG.E R19, desc[UR36][R2.64] ;  /* 0x0000002402137981 */ /* 0x002162000c1e1900 */
[----:B------:R-:W-:Y:S05]  /*5af0*/  BRA `(.L_x_2126) ;  /* 0x0000000800c87947 */ /* 0x000fea0003800000 */
.L_x_2130:
[----:B------:R-:W1:Y:S02]  /*5b00*/  LDG.E.U16 R2, desc[UR36][R2.64] ;  /* 0x0000002402027981 */ /* 0x000e64000c1e1500 */
[----:B-1----:R-:W-:Y:S01]  /*5b10*/  HADD2.F32 R19, -RZ, R2.H0_H0 ;  /* 0x20000002ff137230 */ /* 0x002fe20000004100 */
[----:B------:R-:W-:Y:S06]  /*5b20*/  BRA `(.L_x_2126) ;  /* 0x0000000800bc7947 */ /* 0x000fec0003800000 */
.L_x_2129:
[----:B------:R-:W-:-:S09]  /*5b30*/  UISETP.NE.AND UP0, UPT, UR4, 0x7, UPT ;  /* 0x000000070400788c */ /* 0x000fd2000bf05270 */
[----:B------:R-:W-:Y:S05]  /*5b40*/  BRA.U !UP0, `(.L_x_2131) ;  /* 0x0000000108247547 */ /* 0x000fea000b800000 */
[----:B------:R-:W-:-:S09]  /*5b50*/  UISETP.NE.AND UP0, UPT, UR4, 0x8, UPT ;  /* 0x000000080400788c */ /* 0x000fd2000bf05270 */
[----:B------:R-:W-:Y:S05]  /*5b60*/  BRA.U !UP0, `(.L_x_2132) ;  /* 0x0000000108107547 */ /* 0x000fea000b800000 */
[----:B------:R-:W-:-:S09]  /*5b70*/  UISETP.NE.AND UP0, UPT, UR4, 0x9, UPT ;  /* 0x000000090400788c */ /* 0x000fd2000bf05270 */
[----:B------:R-:W-:Y:S05]  /*5b80*/  BRA.U UP0, `(.L_x_2125) ;  /* 0x0000000900487547 */ /* 0x000fea000b800000 */
[----:B-1----:R0:W5:Y:S01]  /*5b90*/  LDG.E R19, desc[UR36][R2.64] ;  /* 0x0000002402137981 */ /* 0x002162000c1e1900 */
[----:B------:R-:W-:Y:S05]  /*5ba0*/  BRA `(.L_x_2126) ;  /* 0x00000008009c7947 */ /* 0x000fea0003800000 */
.L_x_2132:
[----:B------:R-:W1:Y:S02]  /*5bb0*/  LDG.E.U16 R2, desc[UR36][R2.64] ;  /* 0x0000002402027981 */ /* 0x000e64000c1e1500 */
[----:B-1----:R-:W-:Y:S01]  /*5bc0*/  HADD2.F32 R19, -RZ, R2.H0_H0 ;  /* 0x20000002ff137230 */ /* 0x002fe20000004100 */
[----:B------:R-:W-:Y:S06]  /*5bd0*/  BRA `(.L_x_2126) ;  /* 0x0000000800907947 */ /* 0x000fec0003800000 */
.L_x_2131:
[----:B------:R-:W1:Y:S01]  /*5be0*/  LDG.E.64 R2, desc[UR36][R2.64] ;  /* 0x0000002402027981 */ /* 0x000e62000c1e1b00 */
[----:B------:R-:W-:Y:S01]  /*5bf0*/  UMOV UR4, 0xf0000000 ;  /* 0xf000000000047882 */ /* 0x000fe20000000000 */
[----:B------:R-:W-:Y:S01]  /*5c00*/  UMOV UR5, 0x380fffff ;  /* 0x380fffff00057882 */ /* 0x000fe20000000000 */
[----:B-1----:R-:W0:Y:S01]  /*5c10*/  F2F.F32.F64 R19, R2 ;  /* 0x0000000200137310 */ /* 0x002e220000301000 */
[----:B------:R-:W-:-:S14]  /*5c20*/  DSETP.GEU.AND P0, PT, |R2|, UR4, PT ;  /* 0x0000000402007e2a */ /* 0x000fdc000bf0e200 */
[----:B0-----:R-:W-:Y:S01]  /*5c30*/  @!P0 FMUL R19, R19, 1.175494350822287508e-38 ;  /* 0x0080000013138820 */ /* 0x001fe20000400000 */
[----:B------:R-:W-:Y:S06]  /*5c40*/  BRA `(.L_x_2126) ;  /* 0x0000000800747947 */ /* 0x000fec0003800000 */
.L_x_2121:
        /* <DEDUP_REMOVED lines=10> */
[----:B-1----:R-:W-:Y:S01]  /*5cf0*/  FSEL R19, RZ, 1, !P0 ;  /* 0x3f800000ff137808 */ /* 0x002fe20004000000 */
[----:B------:R-:W-:Y:S08]  /*5d00*/  BRA `(.L_x_2126) ;  /* 0x0000000800447947 */ /* 0x000ff00003800000 */
.L_x_2135:
[----:B------:R-:W1:Y:S01]  /*5d10*/  LDG.E.64 R2, desc[UR36][R2.64] ;  /* 0x0000002402027981 */ /* 0x000e62000c1e1b00 */
[----:B------:R-:W-:Y:S01]  /*5d20*/  UMOV UR4, 0xf0000000 ;  /* 0xf000000000047882 */ /* 0x000fe20000000000 */
[----:B------:R-:W-:Y:S01]  /*5d30*/  UMOV UR5, 0x380fffff ;  /* 0x380fffff00057882 */ /* 0x000fe20000000000 */
[----:B-1----:R-:W0:Y:S01]  /*5d40*/  F2F.F32.F64 R19, R2 ;  /* 0x0000000200137310 */ /* 0x002e220000301000 */
[----:B------:R-:W-:-:S14]  /*5d50*/  DSETP.GEU.AND P0, PT, |R2|, UR4, PT ;  /* 0x0000000402007e2a */ /* 0x000fdc000bf0e200 */
[----:B0-----:R-:W-:Y:S01]  /*5d60*/  @!P0 FMUL R19, R19, 1.175494350822287508e-38 ;  /* 0x0080000013138820 */ /* 0x001fe20000400000 */
[----:B------:R-:W-:Y:S06]  /*5d70*/  BRA `(.L_x_2126) ;  /* 0x0000000800287947 */ /* 0x000fec0003800000 */
.L_x_2134:
[----:B------:R-:W-:-:S09]  /*5d80*/  UISETP.NE.AND UP0, UPT, UR4, 0xf, UPT ;  /* 0x0000000f0400788c */ /* 0x000fd2000bf05270 */
[----:B------:R-:W-:Y:S05]  /*5d90*/  BRA.U !UP0, `(.L_x_2136) ;  /* 0x00000001088c7547 */ /* 0x000fea000b800000 */
[----:B------:R-:W-:-:S09]  /*5da0*/  UISETP.NE.AND UP0, UPT, UR4, 0x17, UPT ;  /* 0x000000170400788c */ /* 0x000fd2000bf05270 */
[----:B------:R-:W-:Y:S05]  /*5db0*/  BRA.U !UP0, `(.L_x_2137) ;  /* 0x0000000108547547 */ /* 0x000fea000b800000 */
[----:B------:R-:W-:-:S09]  /*5dc0*/  UISETP.NE.AND UP0, UPT, UR4, 0x18, UPT ;  /* 0x000000180400788c */ /* 0x000fd2000bf05270 */
[----:B------:R-:W-:Y:S05]  /*5dd0*/  BRA.U UP0, `(.L_x_2125) ;  /* 0x0000000500b47547 */ /* 0x000fea000b800000 */
[----:B-1----:R-:W2:Y:S01]  /*5de0*/  LDG.E.U8 R19, desc[UR36][R2.64] ;  /* 0x0000002402137981 */ /* 0x002ea2000c1e1100 */
[----:B------:R-:W-:Y:S01]  /*5df0*/  MOV R5, 0x1f ;  /* 0x0000001f00057802 */ /* 0x000fe20000000f00 */
[----:B--2---:R-:W-:-:S05]  /*5e00*/  IMAD.SHL.U32 R19, R19, 0x1000000, RZ ;  /* 0x0100000013137824 */ /* 0x004fca00078e00ff */
[C---:B------:R-:W-:Y:S02]  /*5e10*/  LOP3.LUT R0, R19.reuse, 0x7f000000, RZ, 0xc0, !PT ;  /* 0x7f00000013007812 */ /* 0x040fe400078ec0ff */
[----:B------:R-:W-:Y:S02]  /*5e20*/  LOP3.LUT P0, RZ, R19, 0x7f000000, RZ, 0xc0, !PT ;  /* 0x7f00000013ff7812 */ /* 0x000fe4000780c0ff */
[----:B------:R-:W0:Y:S02]  /*5e30*/  FLO.U32 R4, R0 ;  /* 0x0000000000047300 */ /* 0x000e2400000e0000 */
[----:B0-----:R-:W-:-:S05]  /*5e40*/  IMAD.MOV R4, RZ, RZ, -R4 ;  /* 0x000000ffff047224 */ /* 0x001fca00078e0a04 */
[----:B------:R-:W-:-:S05]  /*5e50*/  VIADDMNMX.U32 R4, R4, R5, 0x4, !PT ;  /* 0x0000000404047446 */ /* 0x000fca0007800005 */
[----:B------:R-:W-:Y:S02]  /*5e60*/  VIADD R5, R4, 0xfffffffc ;  /* 0xfffffffc04057836 */ /* 0x000fe40000000000 */
[----:B------:R-:W-:-:S03]  /*5e70*/  VIADD R4, R0, 0x1000000 ;  /* 0x0100000000047836 */ /* 0x000fc60000000000 */
[----:B------:R-:W-:Y:S02]  /*5e80*/  SHF.L.U32 R6, R0, R5, RZ ;  /* 0x0000000500067219 */ /* 0x000fe400000006ff */
[----:B------:R-:W-:Y:S02]  /*5e90*/  SHF.L.U32 R5, R5, 0x17, RZ ;  /* 0x0000001705057819 */ /* 0x000fe400000006ff */
[----:B------:R-:W-:Y:S02]  /*5ea0*/  SHF.R.S32.HI R4, RZ, 0x8, R4 ;  /* 0x00000008ff047819 */ /* 0x000fe40000011404 */
[----:B------:R-:W-:-:S05]  /*5eb0*/  LEA.HI R5, R6, -R5, RZ, 0x1c ;  /* 0x8000000506057211 */ /* 0x000fca00078fe0ff */
[----:B------:R-:W-:-:S05]  /*5ec0*/  VIADD R5, R5, 0x3c000000 ;  /* 0x3c00000005057836 */ /* 0x000fca0000000000 */
[----:B------:R-:W-:-:S04]  /*5ed0*/  LOP3.LUT R4, R5, 0x7f800000, R4, 0xf8, !PT ;  /* 0x7f80000005047812 */ /* 0x000fc800078ef804 */
[----:B------:R-:W-:-:S04]  /*5ee0*/  SEL R4, R4, RZ, P0 ;  /* 0x000000ff04047207 */ /* 0x000fc80000000000 */
[----:B------:R-:W-:Y:S01]  /*5ef0*/  LOP3.LUT R19, R4, 0x80000000, R19, 0xf8, !PT ;  /* 0x8000000004137812 */ /* 0x000fe200078ef813 */
[----:B------:R-:W-:Y:S06]  /*5f00*/  BRA `(.L_x_2126) ;  /* 0x0000000400c47947 */ /* 0x000fec0003800000 */
.L_x_2137:
[----:B------:R-:W2:Y:S02]  /*5f10*/  LDG.E.U8 R2, desc[UR36][R2.64] ;  /* 0x0000002402027981 */ /* 0x000ea4000c1e1100 */
[C---:B--2---:R-:W-:Y:S01]  /*5f20*/  SHF.L.U32 R0, R2.reuse, 0x19, RZ ;  /* 0x0000001902007819 */ /* 0x044fe200000006ff */
[----:B------:R-:W-:-:S03]  /*5f30*/  IMAD.SHL.U32 R5, R2, 0x100, RZ ;  /* 0x0000010002057824 */ /* 0x000fc600078e00ff */
[----:B------:R-:W-:Y:S02]  /*5f40*/  ISETP.GE.U32.AND P0, PT, R0, 0x8000000, PT ;  /* 0x080000000000780c */ /* 0x000fe40003f06070 */
[----:B-1----:R-:W-:-:S11]  /*5f50*/  PRMT R19, R5, 0x9910, RZ ;  /* 0x0000991005137816 */ /* 0x002fd600000000ff */
[----:B------:R-:W-:Y:S02]  /*5f60*/  @!P0 LOP3.LUT R4, R5, 0x7f00, RZ, 0xc0, !PT ;  /* 0x00007f0005048812 */ /* 0x000fe400078ec0ff */
[----:B------:R-:W-:Y:S02]  /*5f70*/  @P0 LEA.HI R0, R0, 0x70000000, RZ, 0x1c ;  /* 0x7000000000000811 */ /* 0x000fe400078fe0ff */
[----:B------:R-:W-:-:S03]  /*5f80*/  @!P0 LOP3.LUT R4, R4, 0x3f000000, RZ, 0xfc, !PT ;  /* 0x3f00000004048812 */ /* 0x000fc600078efcff */
[----:B------:R-:W-:Y:S02]  /*5f90*/  @P0 FMUL.FTZ R0, R0, 1.9259299443872358531e-34 ;  /* 0x0780000000000820 */ /* 0x000fe40000410000 */
[----:B------:R-:W-:-:S05]  /*5fa0*/  @!P0 FADD.FTZ R0, R4, -0.5 ;  /* 0xbf00000004008421 */ /* 0x000fca0000010000 */
[----:B------:R-:W-:Y:S01]  /*5fb0*/  LOP3.LUT R19, R0, 0x80000000, R19, 0xf8, !PT ;  /* 0x8000000000137812 */ /* 0x000fe200078ef813 */
[----:B------:R-:W-:Y:S06]  /*5fc0*/  BRA `(.L_x_2126) ;  /* 0x0000000400947947 */ /* 0x000fec0003800000 */
.L_x_2136:
[----:B------:R-:W1:Y:S02]  /*5fd0*/  LDG.E.U16 R2, desc[UR36][R2.64] ;  /* 0x0000002402027981 */ /* 0x000e64000c1e1500 */
[----:B-1----:R-:W-:Y:S01]  /*5fe0*/  IMAD.U32 R19, R2, 0x10000, RZ ;  /* 0x0001000002137824 */ /* 0x002fe200078e00ff */
[----:B------:R-:W-:Y:S06]  /*5ff0*/  BRA `(.L_x_2126) ;  /* 0x0000000400887947 */ /* 0x000fec0003800000 */
.L_x_2133:
        /* <DEDUP_REMOVED lines=8> */
[----:B------:R-:W1:Y:S02]  /*6080*/  LDG.E.U16 R2, desc[UR36][R2.64] ;  /* 0x0000002402027981 */ /* 0x000e64000c1e1500 */
[----:B-1----:R-:W-:Y:S01]  /*6090*/  I2FP.F32.U32 R19, R2 ;  /* 0x0000000200137245 */ /* 0x002fe20000201000 */
[----:B------:R-:W-:Y:S06]  /*60a0*/  BRA `(.L_x_2126) ;  /* 0x00000004005c7947 */ /* 0x000fec0003800000 */
.L_x_2140:
[----:B------:R-:W2:Y:S01]  /*60b0*/  LDG.E.U8 R3, desc[UR36][R2.64] ;  /* 0x0000002402037981 */ /* 0x000ea2000c1e1100 */
[----:B-1----:R-:W-:Y:S01]  /*60c0*/  HFMA2 R19, -RZ, RZ, 0, 0 ;  /* 0x00000000ff137431 */ /* 0x002fe200000001ff */
        /* <DEDUP_REMOVED lines=18> */
.L_x_2142:
[----:B------:R-:W-:Y:S05]  /*61f0*/  BSYNC.RECONVERGENT B0 ;  /* 0x0000000000007941 */ /* 0x000fea0003800200 */
.L_x_2141:
[----:B------:R-:W-:Y:S01]  /*6200*/  IMAD.SHL.U32 R0, R0, 0x100000, RZ ;  /* 0x0010000000007824 */ /* 0x000fe200078e00ff */
[----:B------:R-:W-:-:S04]  /*6210*/  LEA R2, R2, 0x3b800000, 0x17 ;  /* 0x3b80000002027811 */ /* 0x000fc800078eb8ff */
[----:B------:R-:W-:Y:S01]  /*6220*/  LOP3.LUT R19, R2, R0, R19, 0xfe, !PT ;  /* 0x0000000002137212 */ /* 0x000fe200078efe13 */
[----:B------:R-:W-:Y:S06]  /*6230*/  BRA `(.L_x_2126) ;  /* 0x0000000000f87947 */ /* 0x000fec0003800000 */
.L_x_2139:
[----:B------:R-:W2:Y:S01]  /*6240*/  LDG.E.U8 R3, desc[UR36][R2.64] ;  /* 0x0000002402037981 */ /* 0x000ea2000c1e1100 */
[----:B-1----:R-:W-:Y:S01]  /*6250*/  IMAD.MOV.U32 R19, RZ, RZ, RZ ;  /* 0x000000ffff137224 */ /* 0x002fe200078e00ff */
        /* <DEDUP_REMOVED lines=18> */
.L_x_2144:
[----:B------:R-:W-:Y:S05]  /*6380*/  BSYNC.RECONVERGENT B0 ;  /* 0x0000000000007941 */ /* 0x000fea0003800200 */
.L_x_2143:
[----:B------:R-:W-:Y:S02]  /*6390*/  SHF.L.U32 R0, R0, 0x15, RZ ;  /* 0x0000001500007819 */ /* 0x000fe400000006ff */
[----:B------:R-:W-:-:S04]  /*63a0*/  LEA R2, R2, 0x37800000, 0x17 ;  /* 0x3780000002027811 */ /* 0x000fc800078eb8ff */
[----:B------:R-:W-:Y:S01]  /*63b0*/  LOP3.LUT R19, R2, R0, R19, 0xfe, !PT ;  /* 0x0000000002137212 */ /* 0x000fe200078efe13 */
[----:B------:R-:W-:Y:S06]  /*63c0*/  BRA `(.L_x_2126) ;  /* 0x0000000000947947 */ /* 0x000fec0003800000 */
.L_x_2138:
[----:B------:R-:W-:-:S09]  /*63d0*/  UISETP.NE.AND UP0, UPT, UR4, 0x1c, UPT ;  /* 0x0000001c0400788c */ /* 0x000fd2000bf05270 */
[----:B------:R-:W-:Y:S05]  /*63e0*/  BRA.U !UP0, `(.L_x_2145) ;  /* 0x0000000108847547 */ /* 0x000fea000b800000 */
[----:B------:R-:W-:-:S09]  /*63f0*/  UISETP.NE.AND UP0, UPT, UR4, 0x1d, UPT ;  /* 0x0000001d0400788c */ /* 0x000fd2000bf05270 */
[----:B------:R-:W-:Y:S05]  /*6400*/  BRA.U !UP0, `(.L_x_2146) ;  /* 0x0000000108707547 */ /* 0x000fea000b800000 */
[----:B------:R-:W-:-:S09]  /*6410*/  UISETP.NE.AND UP0, UPT, UR4, 0x2c, UPT ;  /* 0x0000002c0400788c */ /* 0x000fd2000bf05270 */
[----:B------:R-:W-:Y:S05]  /*6420*/  BRA.U UP0, `(.L_x_2125) ;  /* 0x0000000100207547 */ /* 0x000fea000b800000 */
[----:B------:R-:W2:Y:S01]  /*6430*/  LDG.E.U8 R2, desc[UR36][R2.64] ;  /* 0x0000002402027981 */ /* 0x000ea2000c1e1100 */
[----:B-1----:R-:W-:Y:S01]  /*6440*/  IMAD.MOV.U32 R19, RZ, RZ, 0x400000 ;  /* 0x00400000ff137424 */ /* 0x002fe200078e00ff */
[----:B--2---:R-:W-:-:S13]  /*6450*/  ISETP.NE.AND P0, PT, R2, RZ, PT ;  /* 0x000000ff0200720c */ /* 0x004fda0003f05270 */
[----:B------:R-:W-:Y:S05]  /*6460*/  @!P0 BRA `(.L_x_2126) ;  /* 0x00000000006c8947 */ /* 0x000fea0003800000 */
[----:B------:R-:W-:-:S13]  /*6470*/  ISETP.NE.AND P0, PT, R2, 0xff, PT ;  /* 0x000000ff0200780c */ /* 0x000fda0003f05270 */
[----:B------:R-:W-:Y:S01]  /*6480*/  @!P0 IMAD.MOV.U32 R19, RZ, RZ, 0x7f800001 ;  /* 0x7f800001ff138424 */ /* 0x000fe200078e00ff */
[----:B------:R-:W-:Y:S01]  /*6490*/  @P0 SHF.L.U32 R19, R2, 0x17, RZ ;  /* 0x0000001702130819 */ /* 0x000fe200000006ff */
[----:B------:R-:W-:Y:S06]  /*64a0*/  BRA `(.L_x_2126) ;  /* 0x00000000005c7947 */ /* 0x000fec0003800000 */
.L_x_2125:
        /* <DEDUP_REMOVED lines=15> */
[----:B-1-3--:R-:W-:Y:S05]  /*65a0*/  CALL.ABS.NOINC R2 ;  /* 0x0000000002007343 */ /* 0x00afea0003c00000 */
.L_x_2147:
[----:B------:R-:W-:Y:S01]  /*65b0*/  IMAD.MOV.U32 R19, RZ, RZ, RZ ;  /* 0x000000ffff137224 */ /* 0x000fe200078e00ff */
[----:B------:R-:W-:Y:S06]  /*65c0*/  BRA `(.L_x_2126) ;  /* 0x0000000000147947 */ /* 0x000fec0003800000 */
.L_x_2146:
[----:B------:R-:W1:Y:S02]  /*65d0*/  LDG.E.64 R2, desc[UR36][R2.64] ;  /* 0x0000002402027981 */ /* 0x000e64000c1e1b00 */
[----:B-1----:R0:W1:Y:S01]  /*65e0*/  I2F.U64 R19, R2 ;  /* 0x0000000200137312 */ /* 0x0020620000301000 */
[----:B------:R-:W-:Y:S05]  /*65f0*/  BRA `(.L_x_2126) ;  /* 0x0000000000087947 */ /* 0x000fea0003800000 */
.L_x_2145:
[----:B------:R-:W1:Y:S02]  /*6600*/  LDG.E R2, desc[UR36][R2.64] ;  /* 0x0000002402027981 */ /* 0x000e64000c1e1900 */
[----:B-1----:R-:W-:-:S07]  /*6610*/  I2FP.F32.U32 R19, R2 ;  /* 0x0000000200137245 */ /* 0x002fce0000201000 */
.L_x_2126:
[----:B------:R-:W-:Y:S05]  /*6620*/  BSYNC.RECONVERGENT B6 ;  /* 0x0000000000067941 */ /* 0x000fea0003800200 */
.L_x_2120:
[----:B------:R-:W0:Y:S01]  /*6630*/  LDCU.64 UR6, c[0x0][0x5f8] ;  /* 0x0000bf00ff0677ac */ /* 0x000e220008000a00 */
[----:B------:R-:W-:Y:S01]  /*6640*/  BSSY.RECONVERGENT B6, `(.L_x_2148) ;  /* 0x00000dd000067945 */ /* 0x000fe20003800200 */
[----:B------:R-:W-:-:S04]  /*6650*/  UPRMT UR4, UR40, 0x7772, URZ ;  /* 0x0000777228047896 */ /* 0x000fc800080000ff */
[----:B------:R-:W-:Y:S01]  /*6660*/  UISETP.GT.AND UP0, UPT, UR4, 0x9, UPT ;  /* 0x000000090400788c */ /* 0x000fe2000bf04270 */
[----:B0-2-4-:R-:W-:-:S05]  /*6670*/  IADD3 R2, P0, PT, R18, UR6, RZ ;  /* 0x0000000612027c10 */ /* 0x015fca000ff1e0ff */
        /* <DEDUP_REMOVED lines=11> */
[----:B--2---:R4:W0:Y:S01]  /*6730*/  I2F.S16 R0, R2 ;  /* 0x0000000200007306 */ /* 0x0048220000101400 */
[----:B------:R-:W-:Y:S05]  /*6740*/  BRA `(.L_x_2154) ;  /* 0x0000000c00307947 */ /* 0x000fea0003800000 */
.L_x_2152:
[----:B------:R-:W2:Y:S02]  /*6750*/  LDG.E.U8 R0, desc[UR36][R2.64] ;  /* 0x0000002402007981 */ /* 0x000ea4000c1e1100 */
[----:B--2---:R-:W-:Y:S01]  /*6760*/  I2FP.F32.U32 R0, R0 ;  /* 0x0000000000007245 */ /* 0x004fe20000201000 */
[----:B------:R-:W-:Y:S06]  /*6770*/  BRA `(.L_x_2154) ;  /* 0x0000000c00247947 */ /* 0x000fec0003800000 */
.L_x_2151:
        /* <DEDUP_REMOVED lines=9> */
.L_x_2156:
[----:B------:R-:W2:Y:S02]  /*6810*/  LDG.E R0, desc[UR36][R2.64] ;  /* 0x0000002402007981 */ /* 0x000ea4000c1e1900 */
[----:B--2---:R-:W-:Y:S01]  /*6820*/  I2FP.F32.S32 R0, R0 ;  /* 0x0000000000007245 */ /* 0x004fe20000201400 */
[----:B------:R-:W-:Y:S06]  /*6830*/  BRA `(.L_x_2154) ;  /* 0x0000000800f47947 */ /* 0x000fec0003800000 */
.L_x_2155:
[----:B------:R-:W2:Y:S02]  /*6840*/  LDG.E.U16 R0, desc[UR36][R2.64] ;  /* 0x0000002402007981 */ /* 0x000ea4000c1e1500 */
[----:B--2---:R-:W0:Y:S01]  /*6850*/  I2F.S16 R0, R0 ;  /* 0x0000000000007306 */ /* 0x004e220000101400 */
[----:B------:R-:W-:Y:S05]  /*6860*/  BRA `(.L_x_2154) ;  /* 0x0000000800e87947 */ /* 0x000fea0003800000 */
.L_x_2150:
        /* <DEDUP_REMOVED lines=8> */
.L_x_2158:
[----:B------:R-:W2:Y:S02]  /*68f0*/  LDG.E.U16 R0, desc[UR36][R2.64] ;  /* 0x0000002402007981 */ /* 0x000ea4000c1e1500 */
[----:B--2---:R-:W-:Y:S01]  /*6900*/  HADD2.F32 R0, -RZ, R0.H0_H0 ;  /* 0x20000000ff007230 */ /* 0x004fe20000004100 */
[----:B------:R-:W-:Y:S06]  /*6910*/  BRA `(.L_x_2154) ;  /* 0x0000000800bc7947 */ /* 0x000fec0003800000 */
.L_x_2157:
        /* <DEDUP_REMOVED lines=8> */
.L_x_2160:
[----:B------:R-:W2:Y:S02]  /*69a0*/  LDG.E.U16 R0, desc[UR36][R2.64] ;  /* 0x0000002402007981 */ /* 0x000ea4000c1e1500 */
[----:B--2---:R-:W-:Y:S01]  /*69b0*/  HADD2.F32 R0, -RZ, R0.H0_H0 ;  /* 0x20000000ff007230 */ /* 0x004fe20000004100 */
[----:B------:R-:W-:Y:S06]  /*69c0*/  BRA `(.L_x_2154) ;  /* 0x0000000800907947 */ /* 0x000fec0003800000 */
.L_x_2159:
[----:B------:R-:W2:Y:S01]  /*69d0*/  LDG.E.64 R2, desc[UR36][R2.64] ;  /* 0x0000002402027981 */ /* 0x000ea2000c1e1b00 */
[----:B------:R-:W-:Y:S01]  /*69e0*/  UMOV UR4, 0xf0000000 ;  /* 0xf000000000047882 */ /* 0x000fe20000000000 */
[----:B------:R-:W-:Y:S01]  /*69f0*/  UMOV UR5, 0x380fffff ;  /* 0x380fffff00057882 */ /* 0x000fe20000000000 */
[----:B--2---:R-:W0:Y:S01]  /*6a00*/  F2F.F32.F64 R0, R2 ;  /* 0x0000000200007310 */ /* 0x004e220000301000 */
[----:B------:R-:W-:-:S14]  /*6a10*/  DSETP.GEU.AND P0, PT, |R2|, UR4, PT ;  /* 0x0000000402007e2a */ /* 0x000fdc000bf0e200 */
[----:B0-----:R-:W-:Y:S01]  /*6a20*/  @!P0 FMUL R0, R0, 1.175494350822287508e-38 ;  /* 0x0080000000008820 */ /* 0x001fe20000400000 */
[----:B------:R-:W-:Y:S06]  /*6a30*/  BRA `(.L_x_2154) ;  /* 0x0000000800747947 */ /* 0x000fec0003800000 */
.L_x_2149:
        /* <DEDUP_REMOVED lines=12> */
.L_x_2163:
[----:B------:R-:W2:Y:S01]  /*6b00*/  LDG.E.64 R2, desc[UR36][R2.64] ;  /* 0x0000002402027981 */ /* 0x000ea2000c1e1b00 */
[----:B------:R-:W-:Y:S01]  /*6b10*/  UMOV UR4, 0xf0000000 ;  /* 0xf000000000047882 */ /* 0x000fe20000000000 */
[----:B------:R-:W-:Y:S01]  /*6b20*/  UMOV UR5, 0x380fffff ;  /* 0x380fffff00057882 */ /* 0x000fe20000000000 */
[----:B--2---:R-:W0:Y:S01]  /*6b30*/  F2F.F32.F64 R0, R2 ;  /* 0x0000000200007310 */ /* 0x004e220000301000 */
[----:B------:R-:W-:-:S14]  /*6b40*/  DSETP.GEU.AND P0, PT, |R2|, UR4, PT ;  /* 0x0000000402007e2a */ /* 0x000fdc000bf0e200 */
[----:B0-----:R-:W-:Y:S01]  /*6b50*/  @!P0 FMUL R0, R0, 1.175494350822287508e-38 ;  /* 0x0080000000008820 */ /* 0x001fe20000400000 */
[----:B------:R-:W-:Y:S06]  /*6b60*/  BRA `(.L_x_2154) ;  /* 0x0000000800287947 */ /* 0x000fec0003800000 */
.L_x_2162:
        /* <DEDUP_REMOVED lines=19> */
[----:B------:R-:W-:Y:S02]  /*6ca0*/  SHF.R.S32.HI R5, RZ, 0x8, R5 ;  /* 0x00000008ff057819 */ /* 0x000fe40000011405 */
[----:B------:R-:W-:-:S04]  /*6cb0*/  IADD3 R6, PT, PT, R6, 0x3c000000, RZ ;  /* 0x3c00000006067810 */ /* 0x000fc80007ffe0ff */
[----:B------:R-:W-:-:S04]  /*6cc0*/  LOP3.LUT R5, R6, 0x7f800000, R5, 0xf8, !PT ;  /* 0x7f80000006057812 */ /* 0x000fc800078ef805 */
[----:B------:R-:W-:-:S04]  /*6cd0*/  SEL R5, R5, RZ, P0 ;  /* 0x000000ff05057207 */ /* 0x000fc80000000000 */
[----:B------:R-:W-:Y:S01]  /*6ce0*/  LOP3.LUT R0, R5, 0x80000000, R0, 0xf8, !PT ;  /* 0x8000000005007812 */ /* 0x000fe200078ef800 */
[----:B------:R-:W-:Y:S06]  /*6cf0*/  BRA `(.L_x_2154) ;  /* 0x0000000400c47947 */ /* 0x000fec0003800000 */
.L_x_2165:
        /* <DEDUP_REMOVED lines=10> */
[----:B------:R-:W-:Y:S01]  /*6da0*/  LOP3.LUT R0, R0, 0x80000000, R5, 0xf8, !PT ;  /* 0x8000000000007812 */ /* 0x000fe200078ef805 */
[----:B------:R-:W-:Y:S06]  /*6db0*/  BRA `(.L_x_2154) ;  /* 0x0000000400947947 */ /* 0x000fec0003800000 */
.L_x_2164:
[----:B------:R-:W2:Y:S02]  /*6dc0*/  LDG.E.U16 R0, desc[UR36][R2.64] ;  /* 0x0000002402007981 */ /* 0x000ea4000c1e1500 */
[----:B--2---:R-:W-:Y:S01]  /*6dd0*/  SHF.L.U32 R0, R0, 0x10, RZ ;  /* 0x0000001000007819 */ /* 0x004fe200000006ff */
[----:B------:R-:W-:Y:S06]  /*6de0*/  BRA `(.L_x_2154) ;  /* 0x0000000400887947 */ /* 0x000fec0003800000 */
.L_x_2161:
        /* <DEDUP_REMOVED lines=11> */
.L_x_2168:
        /* <DEDUP_REMOVED lines=20> */
.L_x_2170:
[----:B------:R-:W-:Y:S05]  /*6fe0*/  BSYNC.RECONVERGENT B0 ;  /* 0x0000000000007941 */ /* 0x000fea0003800200 */
.L_x_2169:
[----:B------:R-:W-:Y:S01]  /*6ff0*/  IMAD.SHL.U32 R0, R0, 0x100000, RZ ;  /* 0x0010000000007824 */ /* 0x000fe200078e00ff */
[----:B------:R-:W-:-:S04]  /*7000*/  LEA R2, R2, 0x3b800000, 0x17 ;  /* 0x3b80000002027811 */ /* 0x000fc800078eb8ff */
[----:B------:R-:W-:Y:S01]  /*7010*/  LOP3.LUT R0, R2, R0, R7, 0xfe, !PT ;  /* 0x0000000002007212 */ /* 0x000fe200078efe07 */
[----:B------:R-:W-:Y:S06]  /*7020*/  BRA `(.L_x_2154) ;  /* 0x0000000000f87947 */ /* 0x000fec0003800000 */
.L_x_2167:
[----:B------:R-:W2:Y:S01]  /*7030*/  LDG.E.U8 R3, desc[UR36][R2.64] ;  /* 0x0000002402037981 */ /* 0x000ea2000c1e1100 */
        /* <DEDUP_REMOVED lines=19> */
.L_x_2172:
[----:B------:R-:W-:Y:S05]  /*7170*/  BSYNC.RECONVERGENT B0 ;  /* 0x0000000000007941 */ /* 0x000fea0003800200 */
.L_x_2171:
[----:B------:R-:W-:Y:S01]  /*7180*/  IMAD.SHL.U32 R0, R0, 0x200000, RZ ;  /* 0x0020000000007824 */ /* 0x000fe200078e00ff */
[----:B------:R-:W-:-:S04]  /*7190*/  LEA R2, R2, 0x37800000, 0x17 ;  /* 0x3780000002027811 */ /* 0x000fc800078eb8ff */
[----:B------:R-:W-:Y:S01]  /*71a0*/  LOP3.LUT R0, R2, R0, R7, 0xfe, !PT ;  /* 0x0000000002007212 */ /* 0x000fe200078efe07 */
[----:B------:R-:W-:Y:S06]  /*71b0*/  BRA `(.L_x_2154) ;  /* 0x0000000000947947 */ /* 0x000fec0003800000 */
.L_x_2166:
        /* <DEDUP_REMOVED lines=14> */
.L_x_2153:
[----:B------:R-:W-:Y:S01]  /*72a0*/  MOV R2, 0x0 ;  /* 0x0000000000027802 */ /* 0x000fe20000000f00 */
[----:B------:R-:W0:Y:S01]  /*72b0*/  LDCU.64 UR4, c[0x4][0x128] ;  /* 0x01002500ff0477ac */ /* 0x000e220008000a00 */
[----:B------:R-:W-:Y:S02]  /*72c0*/  HFMA2 R12, -RZ, RZ, 0, 5.9604644775390625e-08 ;  /* 0x00000001ff0c7431 */ /* 0x000fe400000001ff */
[----:B------:R-:W-:Y:S01]  /*72d0*/  IMAD.MOV.U32 R8, RZ, RZ, 0x4e ;  /* 0x0000004eff087424 */ /* 0x000fe200078e00ff */
[----:B------:R-:W2:Y:S01]  /*72e0*/  LDCU.64 UR6, c[0x4][0x130] ;  /* 0x01002600ff0677ac */ /* 0x000ea20008000a00 */
[----:B------:R-:W4:Y:S01]  /*72f0*/  LDC.64 R2, c[0x4][R2] ;  /* 0x0100000002027b82 */ /* 0x000f220000000a00 */
[----:B------:R-:W-:Y:S01]  /*7300*/  IMAD.MOV.U32 R13, RZ, RZ, RZ ;  /* 0x000000ffff0d7224 */ /* 0x000fe200078e00ff */
[----:B------:R-:W1:Y:S01]  /*7310*/  LDCU.64 UR8, c[0x4][0x18] ;  /* 0x01000300ff0877ac */ /* 0x000e620008000a00 */
[----:B0-----:R-:W-:Y:S01]  /*7320*/  IMAD.U32 R4, RZ, RZ, UR4 ;  /* 0x00000004ff047e24 */ /* 0x001fe2000f8e00ff */
[----:B------:R-:W-:Y:S01]  /*7330*/  MOV R5, UR5 ;  /* 0x0000000500057c02 */ /* 0x000fe20008000f00 */
[----:B--2---:R-:W-:-:S02]  /*7340*/  IMAD.U32 R6, RZ, RZ, UR6 ;  /* 0x00000006ff067e24 */ /* 0x004fc4000f8e00ff */
[----:B------:R-:W-:Y:S01]  /*7350*/  IMAD.U32 R7, RZ, RZ, UR7 ;  /* 0x00000007ff077e24 */ /* 0x000fe2000f8e00ff */
[----:B-1----:R-:W-:Y:S01]  /*7360*/  MOV R10, UR8 ;  /* 0x00000008000a7c02 */ /* 0x002fe20008000f00 */
[----:B------:R-:W-:-:S07]  /*7370*/  IMAD.U32 R11, RZ, RZ, UR9 ;  /* 0x00000009ff0b7e24 */ /* 0x000fce000f8e00ff */
[----:B------:R-:W-:-:S07]  /*7380*/  LEPC R20, `(.L_x_2175) ;  /* 0x000000001014794e */ /* 0x000fce0000000000 */
[----:B---345:R-:W-:Y:S05]  /*7390*/  CALL.ABS.NOINC R2 ;  /* 0x0000000002007343 */ /* 0x038fea0003c00000 */
.L_x_2175:
[----:B------:R-:W-:Y:S01]  /*73a0*/  IMAD.MOV.U32 R0, RZ, RZ, RZ ;  /* 0x000000ffff007224 */ /* 0x000fe200078e00ff */
[----:B------:R-:W-:Y:S06]  /*73b0*/  BRA `(.L_x_2154) ;  /* 0x0000000000147947 */ /* 0x000fec0003800000 */
.L_x_2174:
[----:B------:R-:W2:Y:S02]  /*73c0*/  LDG.E.64 R2, desc[UR36][R2.64] ;  /* 0x0000002402027981 */ /* 0x000ea4000c1e1b00 */
[----:B--2---:R0:W2:Y:S01]  /*73d0*/  I2F.U64 R0, R2 ;  /* 0x0000000200007312 */ /* 0x0040a20000301000 */
[----:B------:R-:W-:Y:S05]  /*73e0*/  BRA `(.L_x_2154) ;  /* 0x0000000000087947 */ /* 0x000fea0003800000 */
.L_x_2173:
[----:B------:R-:W2:Y:S02]  /*73f0*/  LDG.E R0, desc[UR36][R2.64] ;  /* 0x0000002402007981 */ /* 0x000ea4000c1e1900 */
[----:B--2---:R-:W-:-:S07]  /*7400*/  I2FP.F32.U32 R0, R0 ;  /* 0x0000000000007245 */ /* 0x004fce0000201000 */
.L_x_2154:
[----:B------:R-:W-:Y:S05]  /*7410*/  BSYNC.RECONVERGENT B6 ;  /* 0x0000000000067941 */ /* 0x000fea0003800200 */
.L_x_2148:
[----:B0-2--5:R-:W-:Y:S01]  /*7420*/  FSETP.GTU.FTZ.AND P0, PT, R0, -3, PT ;  /* 0xc04000000000780b */ /* 0x025fe20003f1c000 */
[----:B------:R-:W-:Y:S01]  /*7430*/  BSSY.RECONVERGENT B0, `(.L_x_2176) ;  /* 0x0000008000007945 */ /* 0x000fe20003800200 */
[----:B------:R-:W-:-:S11]  /*7440*/  MOV R4, RZ ;  /* 0x000000ff00047202 */ /* 0x000fd60000000f00 */
[----:B------:R-:W-:Y:S05]  /*7450*/  @!P0 BRA `(.L_x_2177) ;  /* 0x0000000000148947 */ /* 0x000fea0003800000 */
[----:B------:R-:W-:Y:S01]  /*7460*/  FSETP.GEU.FTZ.AND P0, PT, R0, 3, PT ;  /* 0x404000000000780b */ /* 0x000fe20003f1e000 */
[----:B-1-3--:R-:W-:-:S12]  /*7470*/  IMAD.MOV.U32 R4, RZ, RZ, R19 ;  /* 0x000000ffff047224 */ /* 0x00afd800078e0013 */
[----:B------:R-:W-:-:S04]  /*7480*/  @!P0 IMAD.MOV.U32 R3, RZ, RZ, 0x3eaaaaab ;  /* 0x3eaaaaabff038424 */ /* 0x000fc800078e00ff */
[----:B------:R-:W-:-:S04]  /*7490*/  @!P0 FFMA.FTZ R0, R0, R3, 0.5 ;  /* 0x3f00000000008423 */ /* 0x000fc80000010003 */
[----:B------:R-:W-:-:S07]  /*74a0*/  @!P0 FMUL.FTZ R4, R0, R19 ;  /* 0x0000001300048220 */ /* 0x000fce0000410000 */
.L_x_2177:
[----:B------:R-:W-:Y:S05]  /*74b0*/  BSYNC.RECONVERGENT B0 ;  /* 0x0000000000007941 */ /* 0x000fea0003800200 */
.L_x_2176:
[----:B------:R-:W4:Y:S01]  /*74c0*/  LDCU.64 UR4, c[0x0][0x5e8] ;  /* 0x0000bd00ff0477ac */ /* 0x000f220008000a00 */
[----:B------:R-:W-:-:S04]  /*74d0*/  ULOP3.LUT UR6, UR40, 0xff, URZ, 0xc0, !UPT ;  /* 0x000000ff28067892 */ /* 0x000fc8000f8ec0ff */
[----:B------:R-:W-:Y:S01]  /*74e0*/  UISETP.GT.AND UP0, UPT, UR6, 0x9, UPT ;  /* 0x000000090600788c */ /* 0x000fe2000bf04270 */
[----:B----4-:R-:W-:-:S04]  /*74f0*/  IADD3 R2, P0, PT, R16, UR4, RZ ;  /* 0x0000000410027c10 */ /* 0x010fc8000ff1e0ff */
        /* <DEDUP_REMOVED lines=13> */
.L_x_2181:
[----:B------:R-:W0:Y:S02]  /*75d0*/  F2I.S64.TRUNC R4, R4 ;  /* 0x0000000400047311 */ /* 0x000e24000020d900 */
[----:B0-----:R-:W-:-:S05]  /*75e0*/  IMAD.MOV.U32 R7, RZ, RZ, R4 ;  /* 0x000000ffff077224 */ /* 0x001fca00078e0004 */
[----:B------:R0:W-:Y:S01]  /*75f0*/  STG.E.U8 desc[UR36][R2.64], R7 ;  /* 0x0000000702007986 */ /* 0x0001e2000c101124 */
[----:B------:R-:W-:Y:S05]  /*7600*/  BRA `(.L_x_2183) ;  /* 0x0000000c00287947 */ /* 0x000fea0003800000 */
.L_x_2180:
        /* <DEDUP_REMOVED lines=9> */
.L_x_2185:
[----:B------:R-:W0:Y:S02]  /*76a0*/  F2I.FTZ.TRUNC.NTZ R5, R4 ;  /* 0x0000000400057305 */ /* 0x000e24000021f100 */
[----:B0-----:R4:W-:Y:S01]  /*76b0*/  STG.E desc[UR36][R2.64], R5 ;  /* 0x0000000502007986 */ /* 0x0019e2000c101924 */
[----:B------:R-:W-:Y:S05]  /*76c0*/  BRA `(.L_x_2183) ;  /* 0x0000000800f87947 */ /* 0x000fea0003800000 */
.L_x_2184:
[----:B------:R-:W0:Y:S02]  /*76d0*/  F2I.FTZ.TRUNC.NTZ R5, R4 ;  /* 0x0000000400057305 */ /* 0x000e24000021f100 */
[----:B0-----:R0:W-:Y:S01]  /*76e0*/  STG.E.U16 desc[UR36][R2.64], R5 ;  /* 0x0000000502007986 */ /* 0x0011e2000c101524 */
[----:B------:R-:W-:Y:S05]  /*76f0*/  BRA `(.L_x_2183) ;  /* 0x0000000800ec7947 */ /* 0x000fea0003800000 */
.L_x_2179:
        /* <DEDUP_REMOVED lines=8> */
.L_x_2187:
[----:B------:R-:W-:-:S05]  /*7780*/  F2FP.F16.F32.PACK_AB R4, RZ, R4 ;  /* 0x00000004ff04723e */ /* 0x000fca00000000ff */
[----:B------:R0:W-:Y:S01]  /*7790*/  STG.E.U16 desc[UR36][R2.64], R4 ;  /* 0x0000000402007986 */ /* 0x0001e2000c101524 */
[----:B------:R-:W-:Y:S05]  /*77a0*/  BRA `(.L_x_2183) ;  /* 0x0000000800c07947 */ /* 0x000fea0003800000 */
.L_x_2186:
        /* <DEDUP_REMOVED lines=9> */
.L_x_2189:
[----:B------:R-:W-:-:S04]  /*7840*/  F2FP.F16.F32.PACK_AB R5, RZ, R4 ;  /* 0x00000004ff05723e */ /* 0x000fc800000000ff */
[----:B------:R-:W-:-:S05]  /*7850*/  PRMT R5, R5, 0x5410, RZ ;  /* 0x0000541005057816 */ /* 0x000fca00000000ff */
[----:B------:R0:W-:Y:S01]  /*7860*/  STG.E desc[UR36][R2.64], R5 ;  /* 0x0000000502007986 */ /* 0x0001e2000c101924 */
[----:B------:R-:W-:Y:S05]  /*7870*/  BRA `(.L_x_2183) ;  /* 0x00000008008c7947 */ /* 0x000fea0003800000 */
.L_x_2188:
[----:B------:R-:W-:-:S06]  /*7880*/  FMUL.FTZ R4, R4, 1 ;  /* 0x3f80000004047820 */ /* 0x000fcc0000410000 */
[----:B------:R-:W0:Y:S02]  /*7890*/  F2F.F64.F32 R4, R4 ;  /* 0x0000000400047310 */ /* 0x000e240000201800 */
[----:B0-----:R0:W-:Y:S01]  /*78a0*/  STG.E.64 desc[UR36][R2.64], R4 ;  /* 0x0000000402007986 */ /* 0x0011e2000c101b24 */
[----:B------:R-:W-:Y:S05]  /*78b0*/  BRA `(.L_x_2183) ;  /* 0x00000008007c7947 */ /* 0x000fea0003800000 */
.L_x_2178:
        /* <DEDUP_REMOVED lines=13> */
.L_x_2193:
[----:B------:R-:W-:Y:S01]  /*7990*/  LOP3.LUT R6, R4, 0x7fffffff, RZ, 0xc0, !PT ;  /* 0x7fffffff04067812 */ /* 0x000fe200078ec0ff */
[----:B------:R-:W-:Y:S01]  /*79a0*/  BSSY.RECONVERGENT B0, `(.L_x_2194) ;  /* 0x0000012000007945 */ /* 0x000fe20003800200 */
[----:B------:R-:W-:Y:S02]  /*79b0*/  HFMA2 R0, -RZ, RZ, 0, 7.62939453125e-06 ;  /* 0x00000080ff007431 */ /* 0x000fe400000001ff */
        /* <DEDUP_REMOVED lines=13> */
.L_x_2196:
[----:B------:R-:W-:-:S04]  /*7a90*/  SHF.R.U32.HI R4, RZ, 0x18, R4 ;  /* 0x00000018ff047819 */ /* 0x000fc80000011604 */
[----:B------:R-:W-:-:S04]  /*7aa0*/  LOP3.LUT R4, R5, 0x80, R4, 0xf8, !PT ;  /* 0x0000008005047812 */ /* 0x000fc800078ef804 */
[----:B------:R-:W-:-:S07]  /*7ab0*/  PRMT R0, R4, 0x7610, R0 ;  /* 0x0000761004007816 */ /* 0x000fce0000000000 */
.L_x_2195:
[----:B------:R-:W-:Y:S05]  /*7ac0*/  BSYNC.RECONVERGENT B0 ;  /* 0x0000000000007941 */ /* 0x000fea0003800200 */
.L_x_2194:
[----:B------:R0:W-:Y:S01]  /*7ad0*/  STG.E.U8 desc[UR36][R2.64], R0 ;  /* 0x0000000002007986 */ /* 0x0001e2000c101124 */
[----:B------:R-:W-:Y:S05]  /*7ae0*/  BRA `(.L_x_2183) ;  /* 0x0000000400f07947 */ /* 0x000fea0003800000 */
.L_x_2192:
[----:B------:R-:W-:Y:S01]  /*7af0*/  LOP3.LUT R6, R4, 0x7fffffff, RZ, 0xc0, !PT ;  /* 0x7fffffff04067812 */ /* 0x000fe200078ec0ff */
[----:B------:R-:W-:Y:S01]  /*7b00*/  BSSY.RECONVERGENT B0, `(.L_x_2197) ;  /* 0x0000012000007945 */ /* 0x000fe20003800200 */
[----:B------:R-:W-:Y:S02]  /*7b10*/  IMAD.MOV.U32 R0, RZ, RZ, 0x80 ;  /* 0x00000080ff007424 */ /* 0x000fe400078e00ff */
        /* <DEDUP_REMOVED lines=13> */
.L_x_2199:
[----:B------:R-:W-:-:S04]  /*7bf0*/  SHF.R.U32.HI R4, RZ, 0x18, R4 ;  /* 0x00000018ff047819 */ /* 0x000fc80000011604 */
[----:B------:R-:W-:-:S04]  /*7c00*/  LOP3.LUT R5, R5, 0x80, R4, 0xf8, !PT ;  /* 0x0000008005057812 */ /* 0x000fc800078ef804 */
[----:B------:R-:W-:-:S07]  /*7c10*/  PRMT R0, R5, 0x7610, R0 ;  /* 0x0000761005007816 */ /* 0x000fce0000000000 */
.L_x_2198:
[----:B------:R-:W-:Y:S05]  /*7c20*/  BSYNC.RECONVERGENT B0 ;  /* 0x0000000000007941 */ /* 0x000fea0003800200 */
.L_x_2197:
[----:B------:R0:W-:Y:S01]  /*7c30*/  STG.E.U8 desc[UR36][R2.64], R0 ;  /* 0x0000000002007986 */ /* 0x0001e2000c101124 */
[----:B------:R-:W-:Y:S05]  /*7c40*/  BRA `(.L_x_2183) ;  /* 0x0000000400987947 */ /* 0x000fea0003800000 */
.L_x_2191:
[----:B------:R-:W-:-:S09]  /*7c50*/  UISETP.NE.AND UP0, UPT, UR6, 0x1c, UPT ;  /* 0x0000001c0600788c */ /* 0x000fd2000bf05270 */
[----:B------:R-:W-:Y:S05]  /*7c60*/  BRA.U !UP0, `(.L_x_2200) ;  /* 0x0000000108587547 */ /* 0x000fea000b800000 */
[----:B------:R-:W-:-:S09]  /*7c70*/  UISETP.NE.AND UP0, UPT, UR6, 0x1d, UPT ;  /* 0x0000001d0600788c */ /* 0x000fd2000bf05270 */
[----:B------:R-:W-:Y:S05]  /*7c80*/  BRA.U !UP0, `(.L_x_2201) ;  /* 0x0000000108447547 */ /* 0x000fea000b800000 */
[----:B------:R-:W-:-:S09]  /*7c90*/  UISETP.NE.AND UP0, UPT, UR6, 0x2c, UPT ;  /* 0x0000002c0600788c */ /* 0x000fd2000bf05270 */
[----:B------:R-:W-:Y:S05]  /*7ca0*/  BRA.U UP0, `(.L_x_2182) ;  /* 0x0000000100a87547 */ /* 0x000fea000b800000 */
        /* <DEDUP_REMOVED lines=15> */
.L_x_2201:
[----:B------:R-:W0:Y:S02]  /*7da0*/  F2I.U64.TRUNC R4, R4 ;  /* 0x0000000400047311 */ /* 0x000e24000020d800 */
[----:B0-----:R0:W-:Y:S01]  /*7db0*/  STG.E.64 desc[UR36][R2.64], R4 ;  /* 0x0000000402007986 */ /* 0x0011e2000c101b24 */
[----:B------:R-:W-:Y:S05]  /*7dc0*/  BRA `(.L_x_2183) ;  /* 0x0000000400387947 */ /* 0x000fea0003800000 */
.L_x_2200:
[----:B------:R-:W0:Y:S02]  /*7dd0*/  F2I.FTZ.U32.TRUNC.NTZ R5, R4 ;  /* 0x0000000400057305 */ /* 0x000e24000021f000 */
[----:B0-----:R0:W-:Y:S01]  /*7de0*/  STG.E desc[UR36][R2.64], R5 ;  /* 0x0000000502007986 */ /* 0x0011e2000c101924 */
[----:B------:R-:W-:Y:S05]  /*7df0*/  BRA `(.L_x_2183) ;  /* 0x00000004002c7947 */ /* 0x000fea0003800000 */
.L_x_2190:
        /* <DEDUP_REMOVED lines=10> */
.L_x_2203:
[----:B------:R-:W-:Y:S01]  /*7ea0*/  FMUL.FTZ R4, R4, 1 ;  /* 0x3f80000004047820 */ /* 0x000fe20000410000 */
[----:B------:R-:W-:-:S05]  /*7eb0*/  CS2R R6, SRZ ;  /* 0x0000000000067805 */ /* 0x000fca000001ff00 */
[----:B------:R-:W0:Y:S02]  /*7ec0*/  F2F.F64.F32 R4, R4 ;  /* 0x0000000400047310 */ /* 0x000e240000201800 */
[----:B0-----:R0:W-:Y:S01]  /*7ed0*/  STG.E.128 desc[UR36][R2.64], R4 ;  /* 0x0000000402007986 */ /* 0x0011e2000c101d24 */
[----:B------:R-:W-:Y:S05]  /*7ee0*/  BRA `(.L_x_2183) ;  /* 0x0000000000f07947 */ /* 0x000fea0003800000 */
.L_x_2202:
[----:B------:R-:W-:-:S09]  /*7ef0*/  UISETP.NE.AND UP0, UPT, UR6, 0xf, UPT ;  /* 0x0000000f0600788c */ /* 0x000fd2000bf05270 */
[----:B------:R-:W-:Y:S05]  /*7f00*/  BRA.U !UP0, `(.L_x_2204) ;  /* 0x0000000108e07547 */ /* 0x000fea000b800000 */
[----:B------:R-:W-:-:S09]  /*7f10*/  UISETP.NE.AND UP0, UPT, UR6, 0x17, UPT ;  /* 0x000000170600788c */ /* 0x000fd2000bf05270 */
[----:B------:R-:W-:Y:S05]  /*7f20*/  BRA.U !UP0, `(.L_x_2205) ;  /* 0x00000001088c7547 */ /* 0x000fea000b800000 */
[----:B------:R-:W-:-:S09]  /*7f30*/  UISETP.NE.AND UP0, UPT, UR6, 0x18, UPT ;  /* 0x000000180600788c */ /* 0x000fd2000bf05270 */
[----:B------:R-:W-:Y:S05]  /*7f40*/  BRA.U !UP0, `(.L_x_2206) ;  /* 0x0000000108447547 */ /* 0x000fea000b800000 */
.L_x_2182:
[----:B------:R-:W-:Y:S01]  /*7f50*/  MOV R0, 0x0 ;  /* 0x0000000000007802 */ /* 0x000fe20000000f00 */
[----:B------:R-:W0:Y:S01]  /*7f60*/  LDCU.64 UR4, c[0x4][0x128] ;  /* 0x01002500ff0477ac */ /* 0x000e220008000a00 */
[----:B------:R-:W-:Y:S02]  /*7f70*/  HFMA2 R8, -RZ, RZ, 0, 6.020069122314453125e-06 ;  /* 0x00000065ff087431 */ /* 0x000fe400000001ff */
[----:B------:R-:W-:Y:S01]  /*7f80*/  IMAD.MOV.U32 R12, RZ, RZ, 0x1 ;  /* 0x00000001ff0c7424 */ /* 0x000fe200078e00ff */
[----:B------:R2:W4:Y:S01]  /*7f90*/  LDC.64 R2, c[0x4][R0] ;  /* 0x0100000000027b82 */ /* 0x0005220000000a00 */
[----:B------:R-:W5:Y:S01]  /*7fa0*/  LDCU.64 UR6, c[0x4][0x130] ;  /* 0x01002600ff0677ac */ /* 0x000f620008000a00 */
[----:B------:R-:W-:Y:S01]  /*7fb0*/  IMAD.MOV.U32 R13, RZ, RZ, RZ ;  /* 0x000000ffff0d7224 */ /* 0x000fe200078e00ff */
[----:B------:R-:W1:Y:S01]  /*7fc0*/  LDCU.64 UR8, c[0x4][0x20] ;  /* 0x01000400ff0877ac */ /* 0x000e620008000a00 */
[----:B0-----:R-:W-:Y:S01]  /*7fd0*/  MOV R4, UR4 ;  /* 0x0000000400047c02 */ /* 0x001fe20008000f00 */
[----:B------:R-:W-:-:S02]  /*7fe0*/  IMAD.U32 R5, RZ, RZ, UR5 ;  /* 0x00000005ff057e24 */ /* 0x000fc4000f8e00ff */
[----:B-----5:R-:W-:Y:S01]  /*7ff0*/  IMAD.U32 R6, RZ, RZ, UR6 ;  /* 0x00000006ff067e24 */ /* 0x020fe2000f8e00ff */
[----:B------:R-:W-:Y:S01]  /*8000*/  MOV R7, UR7 ;  /* 0x0000000700077c02 */ /* 0x000fe20008000f00 */
[----:B-1----:R-:W-:Y:S02]  /*8010*/  IMAD.U32 R10, RZ, RZ, UR8 ;  /* 0x00000008ff0a7e24 */ /* 0x002fe4000f8e00ff */
[----:B--2---:R-:W-:-:S07]  /*8020*/  IMAD.U32 R11, RZ, RZ, UR9 ;  /* 0x00000009ff0b7e24 */ /* 0x004fce000f8e00ff */
[----:B------:R-:W-:-:S07]  /*8030*/  LEPC R20, `(.L_x_2207) ;  /* 0x000000001014794e */ /* 0x000fce0000000000 */
[----:B---34-:R-:W-:Y:S05]  /*8040*/  CALL.ABS.NOINC R2 ;  /* 0x0000000002007343 */ /* 0x018fea0003c00000 */
.L_x_2207:
[----:B------:R-:W-:Y:S05]  /*8050*/  BRA `(.L_x_2183) ;  /* 0x0000000000947947 */ /* 0x000fea0003800000 */
.L_x_2206:
[----:B------:R-:W-:Y:S01]  /*8060*/  LOP3.LUT R6, R4, 0x7fffffff, RZ, 0xc0, !PT ;  /* 0x7fffffff04067812 */ /* 0x000fe200078ec0ff */
[----:B------:R-:W-:Y:S01]  /*8070*/  BSSY.RECONVERGENT B0, `(.L_x_2208) ;  /* 0x000000b000007945 */ /* 0x000fe20003800200 */
[----:B------:R-:W-:Y:S02]  /*8080*/  SHF.R.U32.HI R7, RZ, 0x18, R4 ;  /* 0x00000018ff077819 */ /* 0x000fe40000011604 */
[----:B------:R-:W-:Y:S02]  /*8090*/  ISETP.GT.U32.AND P0, PT, R6, 0x43efffff, PT ;  /* 0x43efffff0600780c */ /* 0x000fe40003f04070 */
[----:B------:R-:W-:-:S11]  /*80a0*/  MOV R0, 0x7f ;  /* 0x0000007f00007802 */ /* 0x000fd60000000f00 */
[----:B------:R-:W-:Y:S05]  /*80b0*/  @P0 BRA `(.L_x_2209) ;  /* 0x0000000000180947 */ /* 0x000fea0003800000 */
[----:B------:R-:W-:-:S13]  /*80c0*/  ISETP.GE.U32.AND P0, PT, R6, 0x3c800000, PT ;  /* 0x3c8000000600780c */ /* 0x000fda0003f06070 */
[----:B------:R-:W-:-:S04]  /*80d0*/  @P0 SHF.R.U32.HI R0, RZ, 0x14, R4 ;  /* 0x00000014ff000819 */ /* 0x000fc80000011604 */
[----:B------:R-:W-:-:S04]  /*80e0*/  @P0 LOP3.LUT R5, R0, 0x1, RZ, 0xc0, !PT ;  /* 0x0000000100050812 */ /* 0x000fc800078ec0ff */
[----:B------:R-:W-:-:S04]  /*80f0*/  @P0 IADD3 R0, PT, PT, R4, 0x407ffff, R5 ;  /* 0x0407ffff04000810 */ /* 0x000fc80007ffe005 */
[----:B------:R-:W-:Y:S01]  /*8100*/  @P0 SHF.R.U32.HI R0, RZ, 0x14, R0 ;  /* 0x00000014ff000819 */ /* 0x000fe20000011600 */
[----:B------:R-:W-:-:S07]  /*8110*/  @!P0 FADD.FTZ R0, R6, 16384 ;  /* 0x4680000006008421 */ /* 0x000fce0000010000 */
.L_x_2209:
[----:B------:R-:W-:Y:S05]  /*8120*/  BSYNC.RECONVERGENT B0 ;  /* 0x0000000000007941 */ /* 0x000fea0003800200 */
.L_x_2208:
[----:B------:R-:W-:-:S05]  /*8130*/  LOP3.LUT R5, R0, 0x80, R7, 0xf8, !PT ;  /* 0x0000008000057812 */ /* 0x000fca00078ef807 */
[----:B------:R0:W-:Y:S01]  /*8140*/  STG.E.U8 desc[UR36][R2.64], R5 ;  /* 0x0000000502007986 */ /* 0x0001e2000c101124 */
[----:B------:R-:W-:Y:S05]  /*8150*/  BRA `(.L_x_2183) ;  /* 0x0000000000547947 */ /* 0x000fea0003800000 */
.L_x_2205:
[----:B------:R-:W-:Y:S01]  /*8160*/  LOP3.LUT R6, R4, 0x7fffffff, RZ, 0xc0, !PT ;  /* 0x7fffffff04067812 */ /* 0x000fe200078ec0ff */
[----:B------:R-:W-:Y:S03]  /*8170*/  BSSY.RECONVERGENT B0, `(.L_x_2210) ;  /* 0x000000d000007945 */ /* 0x000fe60003800200 */
        /* <DEDUP_REMOVED lines=9> */
.L_x_2211:
[----:B------:R-:W-:Y:S01]  /*8210*/  IMAD.MOV.U32 R0, RZ, RZ, 0x7f ;  /* 0x0000007fff007424 */ /* 0x000fe200078e00ff */
[----:B------:R-:W-:-:S04]  /*8220*/  ISETP.GT.U32.AND P0, PT, R6, 0x7f800000, PT ;  /* 0x7f8000000600780c */ /* 0x000fc80003f04070 */
[----:B------:R-:W-:-:S09]  /*8230*/  SEL R0, R0, 0x7c, P0 ;  /* 0x0000007c00007807 */ /* 0x000fd20000000000 */
.L_x_2212:
[----:B------:R-:W-:Y:S05]  /*8240*/  BSYNC.RECONVERGENT B0 ;  /* 0x0000000000007941 */ /* 0x000fea0003800200 */
.L_x_2210:
[----:B------:R-:W-:-:S04]  /*8250*/  SHF.R.U32.HI R5, RZ, 0x18, R4 ;  /* 0x00000018ff057819 */ /* 0x000fc80000011604 */
[----:B------:R-:W-:-:S05]  /*8260*/  LOP3.LUT R5, R0, 0x80, R5, 0xf8, !PT ;  /* 0x0000008000057812 */ /* 0x000fca00078ef805 */
[----:B------:R0:W-:Y:S01]  /*8270*/  STG.E.U8 desc[UR36][R2.64], R5 ;  /* 0x0000000502007986 */ /* 0x0001e2000c101124 */
[----:B------:R-:W-:Y:S05]  /*8280*/  BRA `(.L_x_2183) ;  /* 0x0000000000087947 */ /* 0x000fea0003800000 */
.L_x_2204:
[----:B------:R-:W-:-:S05]  /*8290*/  F2FP.BF16.F32.PACK_AB R4, RZ, R4 ;  /* 0x00000004ff04723e */ /* 0x000fca00000010ff */
[----:B------:R0:W-:Y:S02]  /*82a0*/  STG.E.U16 desc[UR36][R2.64], R4 ;  /* 0x0000000402007986 */ /* 0x0001e4000c101524 */
.L_x_2183:
[----:B------:R-:W-:-:S07]  /*82b0*/  VIADD R17, R17, 0x80 ;  /* 0x0000008011117836 */ /* 0x000fce0000000000 */
.L_x_2118:
[----:B------:R-:W-:Y:S05]  /*82c0*/  BSYNC.RECONVERGENT B7 ;  /* 0x0000000000077941 */ /* 0x000fea0003800200 */
.L_x_2117:
[----:B------:R-:W5:Y:S01]  /*82d0*/  LDCU UR4, c[0x0][0x380] ;  /* 0x00007000ff0477ac */ /* 0x000f620008000800 */
[----:B------:R-:W-:Y:S01]  /*82e0*/  BSSY.RECONVERGENT B7, `(.L_x_2213) ;  /* 0x000040d000077945 */ /* 0x000fe20003800200 */
[----:B-----5:R-:W-:-:S13]  /*82f0*/  ISETP.GE.AND P0, PT, R17, UR4, PT ;  /* 0x0000000411007c0c */ /* 0x020fda000bf06270 */
[----:B------:R-:W-:Y:S05]  /*8300*/  @P0 BRA `(.L_x_2214) ;  /* 0x0000004000280947 */ /* 0x000fea0003800000 */
[----:B------:R-:W5:Y:S01]  /*8310*/  LDCU UR4, c[0x0][0x388] ;  /* 0x00007100ff0477ac */ /* 0x000f620008000800 */
[----:B------:R-:W-:Y:S02]  /*8320*/  HFMA2 R18, -RZ, RZ, 0, 0 ;  /* 0x00000000ff127431 */ /* 0x000fe400000001ff */
[----:B0-2---:R-:W-:Y:S02]  /*8330*/  IMAD.MOV.U32 R0, RZ, RZ, RZ ;  /* 0x000000ffff007224 */ /* 0x005fe400078e00ff */
[----:B------:R-:W-:Y:S01]  /*8340*/  IMAD.MOV.U32 R16, RZ, RZ, RZ ;  /* 0x000000ffff107224 */ /* 0x000fe200078e00ff */
[----:B-----5:R-:W-:-:S09]  /*8350*/  UISETP.NE.AND UP0, UPT, UR4, URZ, UPT ;  /* 0x000000ff0400728c */ /* 0x020fd2000bf05270 */
[----:B------:R-:W-:Y:S05]  /*8360*/  BRA.U !UP0, `(.L_x_2215) ;  /* 0x0000001508707547 */ /* 0x000fea000b800000 */
[----:B------:R-:W3:Y:S01]  /*8370*/  LDCU.64 UR4, c[0x0][0x390] ;  /* 0x00007200ff0477ac */ /* 0x000ee20008000a00 */
[----:B------:R-:W-:Y:S01]  /*8380*/  MOV R16, RZ ;  /* 0x000000ff00107202 */ /* 0x000fe20000000f00 */
[----:B------:R-:W0:Y:S01]  /*8390*/  LDCU UR6, c[0x0][0x38c] ;  /* 0x00007180ff0677ac */ /* 0x000e220008000800 */
[----:B------:R-:W2:Y:S01]  /*83a0*/  LDCU.64 UR8, c[0x0][0x4b8] ;  /* 0x00009700ff0877ac */ /* 0x000ea20008000a00 */
[----:B------:R-:W-:Y:S02]  /*83b0*/  UISETP.NE.AND UP0, UPT, UR39, URZ, UPT ;  /* 0x000000ff2700728c */ /* 0x000fe4000bf05270 */
[----:B---34-:R-:W-:Y:S01]  /*83c0*/  IMAD.HI.U32 R2, R17, UR4, R16 ;  /* 0x0000000411027c27 */ /* 0x018fe2000f8e0010 */
[----:B------:R-:W3:Y:S04]  /*83d0*/  LDCU UR4, c[0x0][0x4c0] ;  /* 0x00009800ff0477ac */ /* 0x000ee80008000800 */
[----:B------:R-:W-:-:S05]  /*83e0*/  SHF.R.U32.HI R3, RZ, UR5, R2 ;  /* 0x00000005ff037c19 */ /* 0x000fca0008011602 */
[----:B------:R-:W-:-:S04]  /*83f0*/  IMAD.MOV R18, RZ, RZ, -R3 ;  /* 0x000000ffff127224 */ /* 0x000fc800078e0a03 */
        /* <DEDUP_REMOVED lines=34> */
[----:B------:R-:W-:Y:S01]  /*8620*/  MOV R2, RZ ;  /* 0x000000ff00027202 */ /* 0x000fe20000000f00 */
        /* <DEDUP_REMOVED lines=41> */
[----:B------:R-:W-:Y:S01]  /*88c0*/  HFMA2 R4, -RZ, RZ, 0, 0 ;  /* 0x00000000ff047431 */ /* 0x000fe200000001ff */
        /* <DEDUP_REMOVED lines=253> */
[----:B------:R-:W3:Y:S03]  /*98a0*/  LDCU.64 UR8, c[0x0][0x5d8] ;  /* 0x0000bb00ff0877ac */ /* 0x000ee60008000a00 */
[----:B0-----:R-:W-:Y:S01]  /*98b0*/  IMAD.HI.U32 R2, R5, UR4, R4 ;  /* 0x0000000405027c27 */ /* 0x001fe2000f8e0004 */
[----:B------:R-:W0:Y:S04]  /*98c0*/  LDCU UR4, c[0x0][0x5e0] ;  /* 0x0000bc00ff0477ac */ /* 0x000e280008000800 */
[----:B------:R-:W-:-:S05]  /*98d0*/  SHF.R.U32.HI R2, RZ, UR5, R2 ;  /* 0x00000005ff027c19 */ /* 0x000fca0008011602 */
[----:B------:R-:W-:-:S04]  /*98e0*/  IMAD.MOV R3, RZ, RZ, -R2 ;  /* 0x000000ffff037224 */ /* 0x000fc800078e0a02 */
[----:B--2---:R-:W-:-:S04]  /*98f0*/  IMAD R5, R3, UR6, R5 ;  /* 0x0000000603057c24 */ /* 0x004fc8000f8e0205 */
[C---:B---3--:R-:W-:Y:S02]  /*9900*/  IMAD R16, R5.reuse, UR8, R16 ;  /* 0x0000000805107c24 */ /* 0x048fe4000f8e0210 */
[C---:B------:R-:W-:Y:S02]  /*9910*/  IMAD R0, R5.reuse, UR9, R0 ;  /* 0x0000000905007c24 */ /* 0x040fe4000f8e0200 */
[----:B0-----:R-:W-:-:S07]  /*9920*/  IMAD R18, R5, UR4, R18 ;  /* 0x0000000405127c24 */ /* 0x001fce000f8e0212 */
.L_x_2215:
        /* <DEDUP_REMOVED lines=18> */
.L_x_2220:
[----:B------:R-:W1:Y:S02]  /*9a50*/  LDG.E.U8 R2, desc[UR36][R2.64] ;  /* 0x0000002402027981 */ /* 0x000e64000c1e1100 */
[----:B-1----:R-:W-:Y:S01]  /*9a60*/  I2FP.F32.U32 R19, R2 ;  /* 0x0000000200137245 */ /* 0x002fe20000201000 */
[----:B------:R-:W-:Y:S06]  /*9a70*/  BRA `(.L_x_2222) ;  /* 0x0000000c00247947 */ /* 0x000fec0003800000 */
.L_x_2219:
        /* <DEDUP_REMOVED lines=9> */
.L_x_2224:
[----:B------:R-:W1:Y:S02]  /*9b10*/  LDG.E R2, desc[UR36][R2.64] ;  /* 0x0000002402027981 */ /* 0x000e64000c1e1900 */
[----:B-1----:R-:W-:Y:S01]  /*9b20*/  I2FP.F32.S32 R19, R2 ;  /* 0x0000000200137245 */ /* 0x002fe20000201400 */
[----:B------:R-:W-:Y:S06]  /*9b30*/  BRA `(.L_x_2222) ;  /* 0x0000000800f47947 */ /* 0x000fec0003800000 */
.L_x_2223:
[----:B------:R-:W1:Y:S02]  /*9b40*/  LDG.E.U16 R2, desc[UR36][R2.64] ;  /* 0x0000002402027981 */ /* 0x000e64000c1e1500 */
[----:B-1----:R2:W3:Y:S01]  /*9b50*/  I2F.S16 R19, R2 ;  /* 0x0000000200137306 */ /* 0x0024e20000101400 */
[----:B------:R-:W-:Y:S05]  /*9b60*/  BRA `(.L_x_2222) ;  /* 0x0000000800e87947 */ /* 0x000fea0003800000 */
.L_x_2218:
        /* <DEDUP_REMOVED lines=8> */
.L_x_2226:
[----:B------:R-:W1:Y:S02]  /*9bf0*/  LDG.E.U16 R2, desc[UR36][R2.64] ;  /* 0x0000002402027981 */ /* 0x000e64000c1e1500 */
[----:B-1----:R-:W-:Y:S01]  /*9c00*/  HADD2.F32 R19, -RZ, R2.H0_H0 ;  /* 0x20000002ff137230 */ /* 0x002fe20000004100 */
[----:B------:R-:W-:Y:S06]  /*9c10*/  BRA `(.L_x_2222) ;  /* 0x0000000800bc7947 */ /* 0x000fec0003800000 */
.L_x_2225:
        /* <DEDUP_REMOVED lines=8> */
.L_x_2228:
[----:B------:R-:W1:Y:S02]  /*9ca0*/  LDG.E.U16 R2, desc[UR36][R2.64] ;  /* 0x0000002402027981 */ /* 0x000e64000c1e1500 */
[----:B-1----:R-:W-:Y:S01]  /*9cb0*/  HADD2.F32 R19, -RZ, R2.H0_H0 ;  /* 0x20000002ff137230 */ /* 0x002fe20000004100 */
[----:B------:R-:W-:Y:S06]  /*9cc0*/  BRA `(.L_x_2222) ;  /* 0x0000000800907947 */ /* 0x000fec0003800000 */
.L_x_2227:
[----:B------:R-:W1:Y:S01]  /*9cd0*/  LDG.E.64 R2, desc[UR36][R2.64] ;  /* 0x0000002402027981 */ /* 0x000e62000c1e1b00 */
[----:B------:R-:W-:Y:S01]  /*9ce0*/  UMOV UR4, 0xf0000000 ;  /* 0xf000000000047882 */ /* 0x000fe20000000000 */
[----:B------:R-:W-:Y:S01]  /*9cf0*/  UMOV UR5, 0x380fffff ;  /* 0x380fffff00057882 */ /* 0x000fe20000000000 */
[----:B-1----:R-:W0:Y:S01]  /*9d00*/  F2F.F32.F64 R19, R2 ;  /* 0x0000000200137310 */ /* 0x002e220000301000 */
[----:B------:R-:W-:-:S14]  /*9d10*/  DSETP.GEU.AND P0, PT, |R2|, UR4, PT ;  /* 0x0000000402007e2a */ /* 0x000fdc000bf0e200 */
[----:B0-----:R-:W-:Y:S01]  /*9d20*/  @!P0 FMUL R19, R19, 1.175494350822287508e-38 ;  /* 0x0080000013138820 */ /* 0x001fe20000400000 */
[----:B------:R-:W-:Y:S06]  /*9d30*/  BRA `(.L_x_2222) ;  /* 0x0000000800747947 */ /* 0x000fec0003800000 */
.L_x_2217:
        /* <DEDUP_REMOVED lines=12> */
.L_x_2231:
[----:B------:R-:W1:Y:S01]  /*9e00*/  LDG.E.64 R2, desc[UR36][R2.64] ;  /* 0x0000002402027981 */ /* 0x000e62000c1e1b00 */
[----:B------:R-:W-:Y:S01]  /*9e10*/  UMOV UR4, 0xf0000000 ;  /* 0xf000000000047882 */ /* 0x000fe20000000000 */
[----:B------:R-:W-:Y:S01]  /*9e20*/  UMOV UR5, 0x380fffff ;  /* 0x380fffff00057882 */ /* 0x000fe20000000000 */
[----:B-1----:R-:W0:Y:S01]  /*9e30*/  F2F.F32.F64 R19, R2 ;  /* 0x0000000200137310 */ /* 0x002e220000301000 */
[----:B------:R-:W-:-:S14]  /*9e40*/  DSETP.GEU.AND P0, PT, |R2|, UR4, PT ;  /* 0x0000000402007e2a */ /* 0x000fdc000bf0e200 */
[----:B0-----:R-:W-:Y:S01]  /*9e50*/  @!P0 FMUL R19, R19, 1.175494350822287508e-38 ;  /* 0x0080000013138820 */ /* 0x001fe20000400000 */
[----:B------:R-:W-:Y:S06]  /*9e60*/  BRA `(.L_x_2222) ;  /* 0x0000000800287947 */ /* 0x000fec0003800000 */
.L_x_2230:
[----:B------:R-:W-:-:S09]  /*9e70*/  UISETP.NE.AND UP0, UPT, UR4, 0xf, UPT ;  /* 0x0000000f0400788c */ /* 0x000fd2000bf05270 */
[----:B------:R-:W-:Y:S05]  /*9e80*/  BRA.U !UP0, `(.L_x_2232) ;  /* 0x00000001088c7547 */ /* 0x000fea000b800000 */
[----:B------:R-:W-:-:S09]  /*9e90*/  UISETP.NE.AND UP0, UPT, UR4, 0x17, UPT ;  /* 0x000000170400788c */ /* 0x000fd2000bf05270 */
[----:B------:R-:W-:Y:S05]  /*9ea0*/  BRA.U !UP0, `(.L_x_2233) ;  /* 0x0000000108547547 */ /* 0x000fea000b800000 */
[----:B------:R-:W-:-:S09]  /*9eb0*/  UISETP.NE.AND UP0, UPT, UR4, 0x18, UPT ;  /* 0x000000180400788c */ /* 0x000fd2000bf05270 */
[----:B------:R-:W-:Y:S05]  /*9ec0*/  BRA.U UP0, `(.L_x_2221) ;  /* 0x0000000500b47547 */ /* 0x000fea000b800000 */
[----:B-1----:R-:W2:Y:S01]  /*9ed0*/  LDG.E.U8 R19, desc[UR36][R2.64] ;  /* 0x0000002402137981 */ /* 0x002ea2000c1e1100 */
[----:B------:R-:W-:Y:S01]  /*9ee0*/  IMAD.MOV.U32 R5, RZ, RZ, 0x1f ;  /* 0x0000001fff057424 */ /* 0x000fe200078e00ff */
[----:B--2---:R-:W-:-:S04]  /*9ef0*/  SHF.L.U32 R19, R19, 0x18, RZ ;  /* 0x0000001813137819 */ /* 0x004fc800000006ff */
[C---:B------:R-:W-:Y:S02]  /*9f00*/  LOP3.LUT R0, R19.reuse, 0x7f000000, RZ, 0xc0, !PT ;  /* 0x7f00000013007812 */ /* 0x040fe400078ec0ff */
[----:B------:R-:W-:Y:S02]  /*9f10*/  LOP3.LUT P0, RZ, R19, 0x7f000000, RZ, 0xc0, !PT ;  /* 0x7f00000013ff7812 */ /* 0x000fe4000780c0ff */
[----:B------:R-:W0:Y:S02]  /*9f20*/  FLO.U32 R4, R0 ;  /* 0x0000000000047300 */ /* 0x000e2400000e0000 */
[----:B0-----:R-:W-:-:S05]  /*9f30*/  IMAD.MOV R4, RZ, RZ, -R4 ;  /* 0x000000ffff047224 */ /* 0x001fca00078e0a04 */
[----:B------:R-:W-:-:S04]  /*9f40*/  VIADDMNMX.U32 R4, R4, R5, 0x4, !PT ;  /* 0x0000000404047446 */ /* 0x000fc80007800005 */
[----:B------:R-:W-:Y:S01]  /*9f50*/  IADD3 R5, PT, PT, R4, -0x4, RZ ;  /* 0xfffffffc04057810 */ /* 0x000fe20007ffe0ff */
[----:B------:R-:W-:-:S03]  /*9f60*/  VIADD R4, R0, 0x1000000 ;  /* 0x0100000000047836 */ /* 0x000fc60000000000 */
[----:B------:R-:W-:Y:S01]  /*9f70*/  SHF.L.U32 R6, R0, R5, RZ ;  /* 0x0000000500067219 */ /* 0x000fe200000006ff */
[----:B------:R-:W-:Y:S01]  /*9f80*/  IMAD.SHL.U32 R5, R5, 0x800000, RZ ;  /* 0x0080000005057824 */ /* 0x000fe200078e00ff */
[----:B------:R-:W-:-:S04]  /*9f90*/  SHF.R.S32.HI R4, RZ, 0x8, R4 ;  /* 0x00000008ff047819 */ /* 0x000fc80000011404 */
[----:B------:R-:W-:-:S04]  /*9fa0*/  LEA.HI R5, R6, -R5, RZ, 0x1c ;  /* 0x8000000506057211 */ /* 0x000fc800078fe0ff */
[----:B------:R-:W-:-:S04]  /*9fb0*/  IADD3 R5, PT, PT, R5, 0x3c000000, RZ ;  /* 0x3c00000005057810 */ /* 0x000fc80007ffe0ff */
[----:B------:R-:W-:-:S04]  /*9fc0*/  LOP3.LUT R4, R5, 0x7f800000, R4, 0xf8, !PT ;  /* 0x7f80000005047812 */ /* 0x000fc800078ef804 */
[----:B------:R-:W-:-:S04]  /*9fd0*/  SEL R4, R4, RZ, P0 ;  /* 0x000000ff04047207 */ /* 0x000fc80000000000 */
[----:B------:R-:W-:Y:S01]  /*9fe0*/  LOP3.LUT R19, R4, 0x80000000, R19, 0xf8, !PT ;  /* 0x8000000004137812 */ /* 0x000fe200078ef813 */
[----:B------:R-:W-:Y:S06]  /*9ff0*/  BRA `(.L_x_2222) ;  /* 0x0000000400c47947 */ /* 0x000fec0003800000 */
.L_x_2233:
[----:B------:R-:W2:Y:S02]  /*a000*/  LDG.E.U8 R2, desc[UR36][R2.64] ;  /* 0x0000002402027981 */ /* 0x000ea4000c1e1100 */
[C---:B--2---:R-:W-:Y:S02]  /*a010*/  IMAD.SHL.U32 R0, R2.reuse, 0x2000000, RZ ;  /* 0x0200000002007824 */ /* 0x044fe400078e00ff */
        /* <DEDUP_REMOVED lines=10> */
.L_x_2232:
[----:B------:R-:W1:Y:S02]  /*a0c0*/  LDG.E.U16 R2, desc[UR36][R2.64] ;  /* 0x0000002402027981 */ /* 0x000e64000c1e1500 */
[----:B-1----:R-:W-:Y:S01]  /*a0d0*/  SHF.L.U32 R19, R2, 0x10, RZ ;  /* 0x0000001002137819 */ /* 0x002fe200000006ff */
[----:B------:R-:W-:Y:S06]  /*a0e0*/  BRA `(.L_x_2222) ;  /* 0x0000000400887947 */ /* 0x000fec0003800000 */
.L_x_2229:
        /* <DEDUP_REMOVED lines=11> */
.L_x_2236:
[----:B------:R-:W2:Y:S01]  /*a1a0*/  LDG.E.U8 R3, desc[UR36][R2.64] ;  /* 0x0000002402037981 */ /* 0x000ea2000c1e1100 */
[----:B-1----:R-:W-:Y:S01]  /*a1b0*/  IMAD.MOV.U32 R19, RZ, RZ, RZ ;  /* 0x000000ffff137224 */ /* 0x002fe200078e00ff */
        /* <DEDUP_REMOVED lines=18> */
.L_x_2238:
[----:B------:R-:W-:Y:S05]  /*a2e0*/  BSYNC.RECONVERGENT B0 ;  /* 0x0000000000007941 */ /* 0x000fea0003800200 */
.L_x_2237:
[----:B------:R-:W-:Y:S01]  /*a2f0*/  IMAD.SHL.U32 R0, R0, 0x100000, RZ ;  /* 0x0010000000007824 */ /* 0x000fe200078e00ff */
[----:B------:R-:W-:-:S04]  /*a300*/  LEA R2, R2, 0x3b800000, 0x17 ;  /* 0x3b80000002027811 */ /* 0x000fc800078eb8ff */
[----:B------:R-:W-:Y:S01]  /*a310*/  LOP3.LUT R19, R2, R0, R19, 0xfe, !PT ;  /* 0x0000000002137212 */ /* 0x000fe200078efe13 */
[----:B------:R-:W-:Y:S06]  /*a320*/  BRA `(.L_x_2222) ;  /* 0x0000000000f87947 */ /* 0x000fec0003800000 */
.L_x_2235:
[----:B------:R-:W2:Y:S01]  /*a330*/  LDG.E.U8 R3, desc[UR36][R2.64] ;  /* 0x0000002402037981 */ /* 0x000ea2000c1e1100 */
[----:B-1----:R-:W-:Y:S02]  /*a340*/  MOV R19, RZ ;  /* 0x000000ff00137202 */ /* 0x002fe40000000f00 */
        /* <DEDUP_REMOVED lines=18> */
.L_x_2240:
[----:B------:R-:W-:Y:S05]  /*a470*/  BSYNC.RECONVERGENT B0 ;  /* 0x0000000000007941 */ /* 0x000fea0003800200 */
.L_x_2239:
[----:B------:R-:W-:Y:S01]  /*a480*/  IMAD.SHL.U32 R0, R0, 0x200000, RZ ;  /* 0x0020000000007824 */ /* 0x000fe200078e00ff */
[----:B------:R-:W-:-:S04]  /*a490*/  LEA R2, R2, 0x37800000, 0x17 ;  /* 0x3780000002027811 */ /* 0x000fc800078eb8ff */
[----:B------:R-:W-:Y:S01]  /*a4a0*/  LOP3.LUT R19, R2, R0, R19, 0xfe, !PT ;  /* 0x0000000002137212 */ /* 0x000fe200078efe13 */
[----:B------:R-:W-:Y:S06]  /*a4b0*/  BRA `(.L_x_2222) ;  /* 0x0000000000947947 */ /* 0x000fec0003800000 */
.L_x_2234:
        /* <DEDUP_REMOVED lines=11> */
[----:B------:R-:W-:Y:S01]  /*a570*/  @!P0 MOV R19, 0x7f800001 ;  /* 0x7f80000100138802 */ /* 0x000fe20000000f00 */
[----:B------:R-:W-:Y:S01]  /*a580*/  @P0 IMAD.SHL.U32 R19, R2, 0x800000, RZ ;  /* 0x0080000002130824 */ /* 0x000fe200078e00ff */
[----:B------:R-:W-:Y:S06]  /*a590*/  BRA `(.L_x_2222) ;  /* 0x00000000005c7947 */ /* 0x000fec0003800000 */
.L_x_2221:
[----:B------:R-:W-:Y:S01]  /*a5a0*/  MOV R2, 0x0 ;  /* 0x0000000000027802 */ /* 0x000fe20000000f00 */
[----:B------:R-:W0:Y:S01]  /*a5b0*/  LDCU.64 UR4, c[0x4][0x128] ;  /* 0x01002500ff0477ac */ /* 0x000e220008000a00 */
[----:B------:R-:W-:Y:S02]  /*a5c0*/  HFMA2 R12, -RZ, RZ, 0, 5.9604644775390625e-08 ;  /* 0x00000001ff0c7431 */ /* 0x000fe400000001ff */
[----:B------:R-:W-:Y:S01]  /*a5d0*/  IMAD.MOV.U32 R8, RZ, RZ, 0x4e ;  /* 0x0000004eff087424 */ /* 0x000fe200078e00ff */
[----:B------:R-:W2:Y:S01]  /*a5e0*/  LDCU.64 UR6, c[0x4][0x130] ;  /* 0x01002600ff0677ac */ /* 0x000ea20008000a00 */
[----:B------:R-:W3:Y:S01]  /*a5f0*/  LDC.64 R2, c[0x4][R2] ;  /* 0x0100000002027b82 */ /* 0x000ee20000000a00 */
[----:B------:R-:W-:Y:S01]  /*a600*/  IMAD.MOV.U32 R13, RZ, RZ, RZ ;  /* 0x000000ffff0d7224 */ /* 0x000fe200078e00ff */
[----:B------:R-:W4:Y:S01]  /*a610*/  LDCU.64 UR8, c[0x4][0x18] ;  /* 0x01000300ff0877ac */ /* 0x000f220008000a00 */
[----:B0-----:R-:W-:Y:S01]  /*a620*/  IMAD.U32 R4, RZ, RZ, UR4 ;  /* 0x00000004ff047e24 */ /* 0x001fe2000f8e00ff */
[----:B------:R-:W-:Y:S01]  /*a630*/  MOV R5, UR5 ;  /* 0x0000000500057c02 */ /* 0x000fe20008000f00 */
[----:B--2---:R-:W-:-:S02]  /*a640*/  IMAD.U32 R6, RZ, RZ, UR6 ;  /* 0x00000006ff067e24 */ /* 0x004fc4000f8e00ff */
[----:B------:R-:W-:Y:S01]  /*a650*/  IMAD.U32 R7, RZ, RZ, UR7 ;  /* 0x00000007ff077e24 */ /* 0x000fe2000f8e00ff */
[----:B----4-:R-:W-:Y:S01]  /*a660*/  MOV R10, UR8 ;  /* 0x00000008000a7c02 */ /* 0x010fe20008000f00 */
[----:B------:R-:W-:-:S07]  /*a670*/  IMAD.U32 R11, RZ, RZ, UR9 ;  /* 0x00000009ff0b7e24 */ /* 0x000fce000f8e00ff */
[----:B------:R-:W-:-:S07]  /*a680*/  LEPC R20, `(.L_x_2243) ;  /* 0x000000001014794e */ /* 0x000fce0000000000 */
[----:B-1-3--:R-:W-:Y:S05]  /*a690*/  CALL.ABS.NOINC R2 ;  /* 0x0000000002007343 */ /* 0x00afea0003c00000 */
.L_x_2243:
[----:B------:R-:W-:Y:S01]  /*a6a0*/  IMAD.MOV.U32 R19, RZ, RZ, RZ ;  /* 0x000000ffff137224 */ /* 0x000fe200078e00ff */
[----:B------:R-:W-:Y:S06]  /*a6b0*/  BRA `(.L_x_2222) ;  /* 0x0000000000147947 */ /* 0x000fec0003800000 */
.L_x_2242:
[----:B------:R-:W1:Y:S02]  /*a6c0*/  LDG.E.64 R2, desc[UR36][R2.64] ;  /* 0x0000002402027981 */ /* 0x000e64000c1e1b00 */
[----:B-1----:R0:W1:Y:S01]  /*a6d0*/  I2F.U64 R19, R2 ;  /* 0x0000000200137312 */ /* 0x0020620000301000 */
[----:B------:R-:W-:Y:S05]  /*a6e0*/  BRA `(.L_x_2222) ;  /* 0x0000000000087947 */ /* 0x000fea0003800000 */
.L_x_2241:
[----:B------:R-:W1:Y:S02]  /*a6f0*/  LDG.E R2, desc[UR36][R2.64] ;  /* 0x0000002402027981 */ /* 0x000e64000c1e1900 */
[----:B-1----:R-:W-:-:S07]  /*a700*/  I2FP.F32.U32 R19, R2 ;  /* 0x0000000200137245 */ /* 0x002fce0000201000 */
.L_x_2222:
[----:B------:R-:W-:Y:S05]  /*a710*/  BSYNC.RECONVERGENT B6 ;  /* 0x0000000000067941 */ /* 0x000fea0003800200 */
.L_x_2216:
[----:B------:R-:W0:Y:S01]  /*a720*/  LDCU.64 UR6, c[0x0][0x5f8] ;  /* 0x0000bf00ff0677ac */ /* 0x000e220008000a00 */
[----:B------:R-:W-:Y:S01]  /*a730*/  BSSY.RECONVERGENT B6, `(.L_x_2244) ;  /* 0x00000dd000067945 */ /* 0x000fe20003800200 */
[----:B------:R-:W-:-:S04]  /*a740*/  UPRMT UR4, UR40, 0x7772, URZ ;  /* 0x0000777228047896 */ /* 0x000fc800080000ff */
[----:B------:R-:W-:Y:S01]  /*a750*/  UISETP.GT.AND UP0, UPT, UR4, 0x9, UPT ;  /* 0x000000090400788c */ /* 0x000fe2000bf04270 */
[----:B0-2-4-:R-:W-:-:S04]  /*a760*/  IADD3 R2, P0, PT, R18, UR6, RZ ;  /* 0x0000000612027c10 */ /* 0x015fc8000ff1e0ff */
        /* <DEDUP_REMOVED lines=13> */
.L_x_2248:
[----:B------:R-:W2:Y:S02]  /*a840*/  LDG.E.U8 R0, desc[UR36][R2.64] ;  /* 0x0000002402007981 */ /* 0x000ea4000c1e1100 */
[----:B--2---:R-:W-:Y:S01]  /*a850*/  I2FP.F32.U32 R0, R0 ;  /* 0x0000000000007245 */ /* 0x004fe20000201000 */
[----:B------:R-:W-:Y:S06]  /*a860*/  BRA `(.L_x_2250) ;  /* 0x0000000c00247947 */ /* 0x000fec0003800000 */
.L_x_2247:
        /* <DEDUP_REMOVED lines=9> */
.L_x_2252:
[----:B------:R-:W2:Y:S02]  /*a900*/  LDG.E R0, desc[UR36][R2.64] ;  /* 0x0000002402007981 */ /* 0x000ea4000c1e1900 */
[----:B--2---:R-:W-:Y:S01]  /*a910*/  I2FP.F32.S32 R0, R0 ;  /* 0x0000000000007245 */ /* 0x004fe20000201400 */
[----:B------:R-:W-:Y:S06]  /*a920*/  BRA `(.L_x_2250) ;  /* 0x0000000800f47947 */ /* 0x000fec0003800000 */
.L_x_2251:
[----:B------:R-:W2:Y:S02]  /*a930*/  LDG.E.U16 R0, desc[UR36][R2.64] ;  /* 0x0000002402007981 */ /* 0x000ea4000c1e1500 */
[----:B--2---:R-:W0:Y:S01]  /*a940*/  I2F.S16 R0, R0 ;  /* 0x0000000000007306 */ /* 0x004e220000101400 */
[----:B------:R-:W-:Y:S05]  /*a950*/  BRA `(.L_x_2250) ;  /* 0x0000000800e87947 */ /* 0x000fea0003800000 */
.L_x_2246:
        /* <DEDUP_REMOVED lines=8> */
.L_x_2254:
[----:B------:R-:W2:Y:S02]  /*a9e0*/  LDG.E.U16 R0, desc[UR36][R2.64] ;  /* 0x0000002402007981 */ /* 0x000ea4000c1e1500 */
[----:B--2---:R-:W-:Y:S01]  /*a9f0*/  HADD2.F32 R0, -RZ, R0.H0_H0 ;  /* 0x20000000ff007230 */ /* 0x004fe20000004100 */
[----:B------:R-:W-:Y:S06]  /*aa00*/  BRA `(.L_x_2250) ;  /* 0x0000000800bc7947 */ /* 0x000fec0003800000 */
.L_x_2253:
        /* <DEDUP_REMOVED lines=8> */
.L_x_2256:
[----:B------:R-:W2:Y:S02]  /*aa90*/  LDG.E.U16 R0, desc[UR36][R2.64] ;  /* 0x0000002402007981 */ /* 0x000ea4000c1e1500 */
[----:B--2---:R-:W-:Y:S01]  /*aaa0*/  HADD2.F32 R0, -RZ, R0.H0_H0 ;  /* 0x20000000ff007230 */ /* 0x004fe20000004100 */
[----:B------:R-:W-:Y:S06]  /*aab0*/  BRA `(.L_x_2250) ;  /* 0x0000000800907947 */ /* 0x000fec0003800000 */
.L_x_2255:
[----:B------:R-:W2:Y:S01]  /*aac0*/  LDG.E.64 R2, desc[UR36][R2.64] ;  /* 0x0000002402027981 */ /* 0x000ea2000c1e1b00 */
[----:B------:R-:W-:Y:S01]  /*aad0*/  UMOV UR4, 0xf0000000 ;  /* 0xf000000000047882 */ /* 0x000fe20000000000 */
[----:B------:R-:W-:Y:S01]  /*aae0*/  UMOV UR5, 0x380fffff ;  /* 0x380fffff00057882 */ /* 0x000fe20000000000 */
[----:B--2---:R-:W0:Y:S01]  /*aaf0*/  F2F.F32.F64 R0, R2 ;  /* 0x0000000200007310 */ /* 0x004e220000301000 */
[----:B------:R-:W-:-:S14]  /*ab00*/  DSETP.GEU.AND P0, PT, |R2|, UR4, PT ;  /* 0x0000000402007e2a */ /* 0x000fdc000bf0e200 */
[----:B0-----:R-:W-:Y:S01]  /*ab10*/  @!P0 FMUL R0, R0, 1.175494350822287508e-38 ;  /* 0x0080000000008820 */ /* 0x001fe20000400000 */
[----:B------:R-:W-:Y:S06]  /*ab20*/  BRA `(.L_x_2250) ;  /* 0x0000000800747947 */ /* 0x000fec0003800000 */
.L_x_2245:
        /* <DEDUP_REMOVED lines=12> */
.L_x_2259:
[----:B------:R-:W2:Y:S01]  /*abf0*/  LDG.E.64 R2, desc[UR36][R2.64] ;  /* 0x0000002402027981 */ /* 0x000ea2000c1e1b00 */
[----:B------:R-:W-:Y:S01]  /*ac00*/  UMOV UR4, 0xf0000000 ;  /* 0xf000000000047882 */ /* 0x000fe20000000000 */
[----:B------:R-:W-:Y:S01]  /*ac10*/  UMOV UR5, 0x380fffff ;  /* 0x380fffff00057882 */ /* 0x000fe20000000000 */
[----:B--2---:R-:W0:Y:S01]  /*ac20*/  F2F.F32.F64 R0, R2 ;  /* 0x0000000200007310 */ /* 0x004e220000301000 */
[----:B------:R-:W-:-:S14]  /*ac30*/  DSETP.GEU.AND P0, PT, |R2|, UR4, PT ;  /* 0x0000000402007e2a */ /* 0x000fdc000bf0e200 */
[----:B0-----:R-:W-:Y:S01]  /*ac40*/  @!P0 FMUL R0, R0, 1.175494350822287508e-38 ;  /* 0x0080000000008820 */ /* 0x001fe20000400000 */
[----:B------:R-:W-:Y:S06]  /*ac50*/  BRA `(.L_x_2250) ;  /* 0x0000000800287947 */ /* 0x000fec0003800000 */
.L_x_2258:
        /* <DEDUP_REMOVED lines=23> */
[----:B------:R-:W-:Y:S01]  /*add0*/  LOP3.LUT R0, R5, 0x80000000, R0, 0xf8, !PT ;  /* 0x8000000005007812 */ /* 0x000fe200078ef800 */
[----:B------:R-:W-:Y:S06]  /*ade0*/  BRA `(.L_x_2250) ;  /* 0x0000000400c47947 */ /* 0x000fec0003800000 */
.L_x_2261:
        /* <DEDUP_REMOVED lines=12> */
.L_x_2260:
[----:B------:R-:W2:Y:S02]  /*aeb0*/  LDG.E.U16 R0, desc[UR36][R2.64] ;  /* 0x0000002402007981 */ /* 0x000ea4000c1e1500 */
[----:B--2---:R-:W-:Y:S01]  /*aec0*/  IMAD.U32 R0, R0, 0x10000, RZ ;  /* 0x0001000000007824 */ /* 0x004fe200078e00ff */
[----:B------:R-:W-:Y:S06]  /*aed0*/  BRA `(.L_x_2250) ;  /* 0x0000000400887947 */ /* 0x000fec0003800000 */
.L_x_2257:
        /* <DEDUP_REMOVED lines=11> */
.L_x_2264:
        /* <DEDUP_REMOVED lines=20> */
.L_x_2266:
[----:B------:R-:W-:Y:S05]  /*b0d0*/  BSYNC.RECONVERGENT B0 ;  /* 0x0000000000007941 */ /* 0x000fea0003800200 */
.L_x_2265:
[----:B------:R-:W-:Y:S02]  /*b0e0*/  SHF.L.U32 R0, R0, 0x14, RZ ;  /* 0x0000001400007819 */ /* 0x000fe400000006ff */
[----:B------:R-:W-:-:S04]  /*b0f0*/  LEA R2, R2, 0x3b800000, 0x17 ;  /* 0x3b80000002027811 */ /* 0x000fc800078eb8ff */
[----:B------:R-:W-:Y:S01]  /*b100*/  LOP3.LUT R0, R2, R0, R7, 0xfe, !PT ;  /* 0x0000000002007212 */ /* 0x000fe200078efe07 */
[----:B------:R-:W-:Y:S06]  /*b110*/  BRA `(.L_x_2250) ;  /* 0x0000000000f87947 */ /* 0x000fec0003800000 */
.L_x_2263:
        /* <DEDUP_REMOVED lines=20> */
.L_x_2268:
[----:B------:R-:W-:Y:S05]  /*b260*/  BSYNC.RECONVERGENT B0 ;  /* 0x0000000000007941 */ /* 0x000fea0003800200 */
.L_x_2267:
[----:B------:R-:W-:Y:S01]  /*b270*/  IMAD.SHL.U32 R0, R0, 0x200000, RZ ;  /* 0x0020000000007824 */ /* 0x000fe200078e00ff */
[----:B------:R-:W-:-:S04]  /*b280*/  LEA R2, R2, 0x37800000, 0x17 ;  /* 0x3780000002027811 */ /* 0x000fc800078eb8ff */
[----:B------:R-:W-:Y:S01]  /*b290*/  LOP3.LUT R0, R2, R0, R7, 0xfe, !PT ;  /* 0x0000000002007212 */ /* 0x000fe200078efe07 */
[----:B------:R-:W-:Y:S06]  /*b2a0*/  BRA `(.L_x_2250) ;  /* 0x0000000000947947 */ /* 0x000fec0003800000 */
.L_x_2262:
[----:B------:R-:W-:-:S09]  /*b2b0*/  UISETP.NE.AND UP0, UPT, UR4, 0x1c, UPT ;  /* 0x0000001c0400788c */ /* 0x000fd2000bf05270 */
[----:B------:R-:W-:Y:S05]  /*b2c0*/  BRA.U !UP0, `(.L_x_2269) ;  /* 0x0000000108847547 */ /* 0x000fea000b800000 */
[----:B------:R-:W-:-:S09]  /*b2d0*/  UISETP.NE.AND UP0, UPT, UR4, 0x1d, UPT ;  /* 0x0000001d0400788c */ /* 0x000fd2000bf05270 */
[----:B------:R-:W-:Y:S05]  /*b2e0*/  BRA.U !UP0, `(.L_x_2270) ;  /* 0x0000000108707547 */ /* 0x000fea000b800000 */
[----:B------:R-:W-:-:S09]  /*b2f0*/  UISETP.NE.AND UP0, UPT, UR4, 0x2c, UPT ;  /* 0x0000002c0400788c */ /* 0x000fd2000bf05270 */
[----:B------:R-:W-:Y:S05]  /*b300*/  BRA.U UP0, `(.L_x_2249) ;  /* 0x0000000100207547 */ /* 0x000fea000b800000 */
[----:B------:R-:W2:Y:S01]  /*b310*/  LDG.E.U8 R2, desc[UR36][R2.64] ;  /* 0x0000002402027981 */ /* 0x000ea2000c1e1100 */
[----:B------:R-:W-:Y:S01]  /*b320*/  HFMA2 R0, -RZ, RZ, 3.814697265625e-06, 0 ;  /* 0x00400000ff007431 */ /* 0x000fe200000001ff */
[----:B--2---:R-:W-:-:S13]  /*b330*/  ISETP.NE.AND P0, PT, R2, RZ, PT ;  /* 0x000000ff0200720c */ /* 0x004fda0003f05270 */
[----:B------:R-:W-:Y:S05]  /*b340*/  @!P0 BRA `(.L_x_2250) ;  /* 0x00000000006c8947 */ /* 0x000fea0003800000 */
[----:B------:R-:W-:-:S13]  /*b350*/  ISETP.NE.AND P0, PT, R2, 0xff, PT ;  /* 0x000000ff0200780c */ /* 0x000fda0003f05270 */
[----:B------:R-:W-:Y:S02]  /*b360*/  @!P0 IMAD.MOV.U32 R0, RZ, RZ, 0x7f800001 ;  /* 0x7f800001ff008424 */ /* 0x000fe400078e00ff */
[----:B------:R-:W-:Y:S01]  /*b370*/  @P0 IMAD.SHL.U32 R0, R2, 0x800000, RZ ;  /* 0x0080000002000824 */ /* 0x000fe200078e00ff */
[----:B------:R-:W-:Y:S06]  /*b380*/  BRA `(.L_x_2250) ;  /* 0x00000000005c7947 */ /* 0x000fec0003800000 */
.L_x_2249:
[----:B------:R-:W-:Y:S01]  /*b390*/  MOV R2, 0x0 ;  /* 0x0000000000027802 */ /* 0x000fe20000000f00 */
[----:B------:R-:W0:Y:S01]  /*b3a0*/  LDCU.64 UR4, c[0x4][0x128] ;  /* 0x01002500ff0477ac */ /* 0x000e220008000a00 */
[----:B------:R-:W-:Y:S02]  /*b3b0*/  HFMA2 R8, -RZ, RZ, 0, 4.64916229248046875e-06 ;  /* 0x0000004eff087431 */ /* 0x000fe400000001ff */
[----:B------:R-:W-:Y:S01]  /*b3c0*/  IMAD.MOV.U32 R12, RZ, RZ, 0x1 ;  /* 0x00000001ff0c7424 */ /* 0x000fe200078e00ff */
[----:B------:R-:W2:Y:S01]  /*b3d0*/  LDCU.64 UR6, c[0x4][0x130] ;  /* 0x01002600ff0677ac */ /* 0x000ea20008000a00 */
[----:B------:R-:W4:Y:S01]  /*b3e0*/  LDC.64 R2, c[0x4][R2] ;  /* 0x0100000002027b82 */ /* 0x000f220000000a00 */
[----:B------:R-:W-:Y:S01]  /*b3f0*/  IMAD.MOV.U32 R13, RZ, RZ, RZ ;  /* 0x000000ffff0d7224 */ /* 0x000fe200078e00ff */
[----:B------:R-:W1:Y:S01]  /*b400*/  LDCU.64 UR8, c[0x4][0x18] ;  /* 0x01000300ff0877ac */ /* 0x000e620008000a00 */
[----:B0-----:R-:W-:Y:S01]  /*b410*/  MOV R4, UR4 ;  /* 0x0000000400047c02 */ /* 0x001fe20008000f00 */
[----:B------:R-:W-:-:S02]  /*b420*/  IMAD.U32 R5, RZ, RZ, UR5 ;  /* 0x00000005ff057e24 */ /* 0x000fc4000f8e00ff */
[----:B--2---:R-:W-:Y:S01]  /*b430*/  IMAD.U32 R6, RZ, RZ, UR6 ;  /* 0x00000006ff067e24 */ /* 0x004fe2000f8e00ff */
[----:B------:R-:W-:Y:S01]  /*b440*/  MOV R7, UR7 ;  /* 0x0000000700077c02 */ /* 0x000fe20008000f00 */
[----:B-1----:R-:W-:Y:S02]  /*b450*/  IMAD.U32 R10, RZ, RZ, UR8 ;  /* 0x00000008ff0a7e24 */ /* 0x002fe4000f8e00ff */
[----:B------:R-:W-:-:S07]  /*b460*/  IMAD.U32 R11, RZ, RZ, UR9 ;  /* 0x00000009ff0b7e24 */ /* 0x000fce000f8e00ff */
[----:B------:R-:W-:-:S07]  /*b470*/  LEPC R20, `(.L_x_2271) ;  /* 0x000000001014794e */ /* 0x000fce0000000000 */
[----:B---345:R-:W-:Y:S05]  /*b480*/  CALL.ABS.NOINC R2 ;  /* 0x0000000002007343 */ /* 0x038fea0003c00000 */
.L_x_2271:
[----:B------:R-:W-:Y:S01]  /*b490*/  MOV R0, RZ ;  /* 0x000000ff00007202 */ /* 0x000fe20000000f00 */
[----:B------:R-:W-:Y:S06]  /*b4a0*/  BRA `(.L_x_2250) ;  /* 0x0000000000147947 */ /* 0x000fec0003800000 */
.L_x_2270:
[----:B------:R-:W2:Y:S02]  /*b4b0*/  LDG.E.64 R2, desc[UR36][R2.64] ;  /* 0x0000002402027981 */ /* 0x000ea4000c1e1b00 */
[----:B--2---:R0:W2:Y:S01]  /*b4c0*/  I2F.U64 R0, R2 ;  /* 0x0000000200007312 */ /* 0x0040a20000301000 */
[----:B------:R-:W-:Y:S05]  /*b4d0*/  BRA `(.L_x_2250) ;  /* 0x0000000000087947 */ /* 0x000fea0003800000 */
.L_x_2269:
[----:B------:R-:W2:Y:S02]  /*b4e0*/  LDG.E R0, desc[UR36][R2.64] ;  /* 0x0000002402007981 */ /* 0x000ea4000c1e1900 */
[----:B--2---:R-:W-:-:S07]  /*b4f0*/  I2FP.F32.U32 R0, R0 ;  /* 0x0000000000007245 */ /* 0x004fce0000201000 */
.L_x_2250:
[----:B------:R-:W-:Y:S05]  /*b500*/  BSYNC.RECONVERGENT B6 ;  /* 0x0000000000067941 */ /* 0x000fea0003800200 */
.L_x_2244:
[----:B0-2--5:R-:W-:Y:S01]  /*b510*/  FSETP.GTU.FTZ.AND P0, PT, R0, -3, PT ;  /* 0xc04000000000780b */ /* 0x025fe20003f1c000 */
[----:B------:R-:W-:Y:S01]  /*b520*/  BSSY.RECONVERGENT B0, `(.L_x_2272) ;  /* 0x0000008000007945 */ /* 0x000fe20003800200 */
[----:B------:R-:W-:-:S11]  /*b530*/  IMAD.MOV.U32 R4, RZ, RZ, RZ ;  /* 0x000000ffff047224 */ /* 0x000fd600078e00ff */
[----:B------:R-:W-:Y:S05]  /*b540*/  @!P0 BRA `(.L_x_2273) ;  /* 0x0000000000148947 */ /* 0x000fea0003800000 */
[----:B------:R-:W-:Y:S02]  /*b550*/  FSETP.GEU.FTZ.AND P0, PT, R0, 3, PT ;  /* 0x404000000000780b */ /* 0x000fe40003f1e000 */
[----:B-1-3--:R-:W-:-:S11]  /*b560*/  MOV R4, R19 ;  /* 0x0000001300047202 */ /* 0x00afd60000000f00 */
[----:B------:R-:W-:-:S04]  /*b570*/  @!P0 IMAD.MOV.U32 R3, RZ, RZ, 0x3eaaaaab ;  /* 0x3eaaaaabff038424 */ /* 0x000fc800078e00ff */
[----:B------:R-:W-:-:S04]  /*b580*/  @!P0 FFMA.FTZ R0, R0, R3, 0.5 ;  /* 0x3f00000000008423 */ /* 0x000fc80000010003 */
[----:B------:R-:W-:-:S07]  /*b590*/  @!P0 FMUL.FTZ R4, R0, R19 ;  /* 0x0000001300048220 */ /* 0x000fce0000410000 */
.L_x_2273:
[----:B------:R-:W-:Y:S05]  /*b5a0*/  BSYNC.RECONVERGENT B0 ;  /* 0x0000000000007941 */ /* 0x000fea0003800200 */
.L_x_2272:
[----:B------:R-:W4:Y:S01]  /*b5b0*/  LDCU.64 UR4, c[0x0][0x5e8] ;  /* 0x0000bd00ff0477ac */ /* 0x000f220008000a00 */
[----:B------:R-:W-:-:S04]  /*b5c0*/  ULOP3.LUT UR6, UR40, 0xff, URZ, 0xc0, !UPT ;  /* 0x000000ff28067892 */ /* 0x000fc8000f8ec0ff */
[----:B------:R-:W-:Y:S01]  /*b5d0*/  UISETP.GT.AND UP0, UPT, UR6, 0x9, UPT ;  /* 0x000000090600788c */ /* 0x000fe2000bf04270 */
[----:B----4-:R-:W-:-:S05]  /*b5e0*/  IADD3 R2, P0, PT, R16, UR4, RZ ;  /* 0x0000000410027c10 */ /* 0x010fca000ff1e0ff */
        /* <DEDUP_REMOVED lines=13> */
.L_x_2277:
[----:B------:R-:W0:Y:S02]  /*b6c0*/  F2I.S64.TRUNC R4, R4 ;  /* 0x0000000400047311 */ /* 0x000e24000020d900 */
[----:B0-----:R-:W-:-:S05]  /*b6d0*/  IMAD.MOV.U32 R7, RZ, RZ, R4 ;  /* 0x000000ffff077224 */ /* 0x001fca00078e0004 */
[----:B------:R0:W-:Y:S01]  /*b6e0*/  STG.E.U8 desc[UR36][R2.64], R7 ;  /* 0x0000000702007986 */ /* 0x0001e2000c101124 */
[----:B------:R-:W-:Y:S05]  /*b6f0*/  BRA `(.L_x_2279) ;  /* 0x0000000c00287947 */ /* 0x000fea0003800000 */
.L_x_2276:
        /* <DEDUP_REMOVED lines=9> */
.L_x_2281:
[----:B------:R-:W0:Y:S02]  /*b790*/  F2I.FTZ.TRUNC.NTZ R5, R4 ;  /* 0x0000000400057305 */ /* 0x000e24000021f100 */
[----:B0-----:R0:W-:Y:S01]  /*b7a0*/  STG.E desc[UR36][R2.64], R5 ;  /* 0x0000000502007986 */ /* 0x0011e2000c101924 */
[----:B------:R-:W-:Y:S05]  /*b7b0*/  BRA `(.L_x_2279) ;  /* 0x0000000800f87947 */ /* 0x000fea0003800000 */
.L_x_2280:
[----:B------:R-:W0:Y:S02]  /*b7c0*/  F2I.FTZ.TRUNC.NTZ R5, R4 ;  /* 0x0000000400057305 */ /* 0x000e24000021f100 */
[----:B0-----:R0:W-:Y:S01]  /*b7d0*/  STG.E.U16 desc[UR36][R2.64], R5 ;  /* 0x0000000502007986 */ /* 0x0011e2000c101524 */
[----:B------:R-:W-:Y:S05]  /*b7e0*/  BRA `(.L_x_2279) ;  /* 0x0000000800ec7947 */ /* 0x000fea0003800000 */
.L_x_2275:
        /* <DEDUP_REMOVED lines=8> */
.L_x_2283:
[----:B------:R-:W-:-:S05]  /*b870*/  F2FP.F16.F32.PACK_AB R4, RZ, R4 ;  /* 0x00000004ff04723e */ /* 0x000fca00000000ff */
[----:B------:R0:W-:Y:S01]  /*b880*/  STG.E.U16 desc[UR36][R2.64], R4 ;  /* 0x0000000402007986 */ /* 0x0001e2000c101524 */
[----:B------:R-:W-:Y:S05]  /*b890*/  BRA `(.L_x_2279) ;  /* 0x0000000800c07947 */ /* 0x000fea0003800000 */
.L_x_2282:
[----:B------:R-:W-:-:S09]  /*b8a0*/  UISETP.NE.AND UP0, UPT, UR6, 0x7, UPT ;  /* 0x000000070600788c */ /* 0x000fd2000bf05270 */
[----:B------:R-:W-:Y:S05]  /*b8b0*/  BRA.U !UP0, `(.L_x_2284) ;  /* 0x00000001082c7547 */ /* 0x000fea000b800000 */
[----:B------:R-:W-:-:S09]  /*b8c0*/  UISETP.NE.AND UP0, UPT, UR6, 0x8, UPT ;  /* 0x000000080600788c */ /* 0x000fd2000bf05270 */
[----:B------:R-:W-:Y:S05]  /*b8d0*/  BRA.U !UP0, `(.L_x_2285) ;  /* 0x0000000108147547 */ /* 0x000fea000b800000 */
[----:B------:R-:W-:-:S09]  /*b8e0*/  UISETP.NE.AND UP0, UPT, UR6, 0x9, UPT ;  /* 0x000000090600788c */ /* 0x000fd2000bf05270 */
[----:B------:R-:W-:Y:S05]  /*b8f0*/  BRA.U UP0, `(.L_x_2278) ;  /* 0x0000000500d07547 */ /* 0x000fea000b800000 */
[----:B------:R-:W-:-:S05]  /*b900*/  HFMA2 R5, -RZ, RZ, 0, 0 ;  /* 0x00000000ff057431 */ /* 0x000fca00000001ff */
[----:B------:R2:W-:Y:S01]  /*b910*/  STG.E.64 desc[UR36][R2.64], R4 ;  /* 0x0000000402007986 */ /* 0x0005e2000c101b24 */
[----:B------:R-:W-:Y:S05]  /*b920*/  BRA `(.L_x_2279) ;  /* 0x00000008009c7947 */ /* 0x000fea0003800000 */
.L_x_2285:
[----:B------:R-:W-:-:S04]  /*b930*/  F2FP.F16.F32.PACK_AB R5, RZ, R4 ;  /* 0x00000004ff05723e */ /* 0x000fc800000000ff */
[----:B------:R-:W-:-:S05]  /*b940*/  PRMT R5, R5, 0x5410, RZ ;  /* 0x0000541005057816 */ /* 0x000fca00000000ff */
[----:B------:R4:W-:Y:S01]  /*b950*/  STG.E desc[UR36][R2.64], R5 ;  /* 0x0000000502007986 */ /* 0x0009e2000c101924 */
[----:B------:R-:W-:Y:S05]  /*b960*/  BRA `(.L_x_2279) ;  /* 0x00000008008c7947 */ /* 0x000fea0003800000 */
.L_x_2284:
[----:B------:R-:W-:-:S06]  /*b970*/  FMUL.FTZ R4, R4, 1 ;  /* 0x3f80000004047820 */ /* 0x000fcc0000410000 */
[----:B------:R-:W0:Y:S02]  /*b980*/  F2F.F64.F32 R4, R4 ;  /* 0x0000000400047310 */ /* 0x000e240000201800 */
[----:B0-----:R0:W-:Y:S01]  /*b990*/  STG.E.64 desc[UR36][R2.64], R4 ;  /* 0x0000000402007986 */ /* 0x0011e2000c101b24 */
[----:B------:R-:W-:Y:S05]  /*b9a0*/  BRA `(.L_x_2279) ;  /* 0x00000008007c7947 */ /* 0x000fea0003800000 */
.L_x_2274:
        /* <DEDUP_REMOVED lines=13> */
.L_x_2289:
        /* <DEDUP_REMOVED lines=16> */
.L_x_2292:
[----:B------:R-:W-:-:S04]  /*bb80*/  SHF.R.U32.HI R4, RZ, 0x18, R4 ;  /* 0x00000018ff047819 */ /* 0x000fc80000011604 */
[----:B------:R-:W-:-:S04]  /*bb90*/  LOP3.LUT R4, R5, 0x80, R4, 0xf8, !PT ;  /* 0x0000008005047812 */ /* 0x000fc800078ef804 */
[----:B------:R-:W-:-:S07]  /*bba0*/  PRMT R0, R4, 0x7610, R0 ;  /* 0x0000761004007816 */ /* 0x000fce0000000000 */
.L_x_2291:
[----:B------:R-:W-:Y:S05]  /*bbb0*/  BSYNC.RECONVERGENT B0 ;  /* 0x0000000000007941 */ /* 0x000fea0003800200 */
.L_x_2290:
[----:B------:R0:W-:Y:S01]  /*bbc0*/  STG.E.U8 desc[UR36][R2.64], R0 ;  /* 0x0000000002007986 */ /* 0x0001e2000c101124 */
[----:B------:R-:W-:Y:S05]  /*bbd0*/  BRA `(.L_x_2279) ;  /* 0x0000000400f07947 */ /* 0x000fea0003800000 */
.L_x_2288:
        /* <DEDUP_REMOVED lines=16> */
.L_x_2295:
[----:B------:R-:W-:-:S04]  /*bce0*/  SHF.R.U32.HI R4, RZ, 0x18, R4 ;  /* 0x00000018ff047819 */ /* 0x000fc80000011604 */
[----:B------:R-:W-:-:S04]  /*bcf0*/  LOP3.LUT R5, R5, 0x80, R4, 0xf8, !PT ;  /* 0x0000008005057812 */ /* 0x000fc800078ef804 */
[----:B------:R-:W-:-:S07]  /*bd00*/  PRMT R0, R5, 0x7610, R0 ;  /* 0x0000761005007816 */ /* 0x000fce0000000000 */
.L_x_2294:
[----:B------:R-:W-:Y:S05]  /*bd10*/  BSYNC.RECONVERGENT B0 ;  /* 0x0000000000007941 */ /* 0x000fea0003800200 */
.L_x_2293:
[----:B------:R0:W-:Y:S01]  /*bd20*/  STG.E.U8 desc[UR36][R2.64], R0 ;  /* 0x0000000002007986 */ /* 0x0001e2000c101124 */
[----:B------:R-:W-:Y:S05]  /*bd30*/  BRA `(.L_x_2279) ;  /* 0x0000000400987947 */ /* 0x000fea0003800000 */
.L_x_2287:
        /* <DEDUP_REMOVED lines=21> */
.L_x_2297:
[----:B------:R-:W0:Y:S02]  /*be90*/  F2I.U64.TRUNC R4, R4 ;  /* 0x0000000400047311 */ /* 0x000e24000020d800 */
[----:B0-----:R0:W-:Y:S01]  /*bea0*/  STG.E.64 desc[UR36][R2.64], R4 ;  /* 0x0000000402007986 */ /* 0x0011e2000c101b24 */
[----:B------:R-:W-:Y:S05]  /*beb0*/  BRA `(.L_x_2279) ;  /* 0x0000000400387947 */ /* 0x000fea0003800000 */
.L_x_2296:
[----:B------:R-:W0:Y:S02]  /*bec0*/  F2I.FTZ.U32.TRUNC.NTZ R5, R4 ;  /* 0x0000000400057305 */ /* 0x000e24000021f000 */
[----:B0-----:R0:W-:Y:S01]  /*bed0*/  STG.E desc[UR36][R2.64], R5 ;  /* 0x0000000502007986 */ /* 0x0011e2000c101924 */
[----:B------:R-:W-:Y:S05]  /*bee0*/  BRA `(.L_x_2279) ;  /* 0x00000004002c7947 */ /* 0x000fea0003800000 */
.L_x_2286:
        /* <DEDUP_REMOVED lines=10> */
.L_x_2299:
[----:B------:R-:W-:Y:S01]  /*bf90*/  FMUL.FTZ R4, R4, 1 ;  /* 0x3f80000004047820 */ /* 0x000fe20000410000 */
[----:B------:R-:W-:-:S05]  /*bfa0*/  CS2R R6, SRZ ;  /* 0x0000000000067805 */ /* 0x000fca000001ff00 */
[----:B------:R-:W0:Y:S02]  /*bfb0*/  F2F.F64.F32 R4, R4 ;  /* 0x0000000400047310 */ /* 0x000e240000201800 */
[----:B0-----:R0:W-:Y:S01]  /*bfc0*/  STG.E.128 desc[UR36][R2.64], R4 ;  /* 0x0000000402007986 */ /* 0x0011e2000c101d24 */
[----:B------:R-:W-:Y:S05]  /*bfd0*/  BRA `(.L_x_2279) ;  /* 0x0000000000f07947 */ /* 0x000fea0003800000 */
.L_x_2298:
[----:B------:R-:W-:-:S09]  /*bfe0*/  UISETP.NE.AND UP0, UPT, UR6, 0xf, UPT ;  /* 0x0000000f0600788c */ /* 0x000fd2000bf05270 */
[----:B------:R-:W-:Y:S05]  /*bff0*/  BRA.U !UP0, `(.L_x_2300) ;  /* 0x0000000108e07547 */ /* 0x000fea000b800000 */
[----:B------:R-:W-:-:S09]  /*c000*/  UISETP.NE.AND UP0, UPT, UR6, 0x17, UPT ;  /* 0x000000170600788c */ /* 0x000fd2000bf05270 */
[----:B------:R-:W-:Y:S05]  /*c010*/  BRA.U !UP0, `(.L_x_2301) ;  /* 0x00000001088c7547 */ /* 0x000fea000b800000 */
[----:B------:R-:W-:-:S09]  /*c020*/  UISETP.NE.AND UP0, UPT, UR6, 0x18, UPT ;  /* 0x000000180600788c */ /* 0x000fd2000bf05270 */
[----:B------:R-:W-:Y:S05]  /*c030*/  BRA.U !UP0, `(.L_x_2302) ;  /* 0x0000000108447547 */ /* 0x000fea000b800000 */
.L_x_2278:
[----:B------:R-:W-:Y:S01]  /*c040*/  MOV R0, 0x0 ;  /* 0x0000000000007802 */ /* 0x000fe20000000f00 */
[----:B------:R-:W0:Y:S01]  /*c050*/  LDCU.64 UR4, c[0x4][0x128] ;  /* 0x01002500ff0477ac */ /* 0x000e220008000a00 */
[----:B------:R-:W-:Y:S02]  /*c060*/  HFMA2 R13, -RZ, RZ, 0, 0 ;  /* 0x00000000ff0d7431 */ /* 0x000fe400000001ff */
[----:B------:R-:W-:Y:S01]  /*c070*/  IMAD.MOV.U32 R8, RZ, RZ, 0x65 ;  /* 0x00000065ff087424 */ /* 0x000fe200078e00ff */
[----:B------:R2:W4:Y:S01]  /*c080*/  LDC.64 R2, c[0x4][R0] ;  /* 0x0100000000027b82 */ /* 0x0005220000000a00 */
[----:B------:R-:W5:Y:S01]  /*c090*/  LDCU.64 UR6, c[0x4][0x130] ;  /* 0x01002600ff0677ac */ /* 0x000f620008000a00 */
[----:B------:R-:W-:Y:S01]  /*c0a0*/  IMAD.MOV.U32 R12, RZ, RZ, 0x1 ;  /* 0x00000001ff0c7424 */ /* 0x000fe200078e00ff */
[----:B------:R-:W1:Y:S01]  /*c0b0*/  LDCU.64 UR8, c[0x4][0x20] ;  /* 0x01000400ff0877ac */ /* 0x000e620008000a00 */
[----:B0-----:R-:W-:Y:S02]  /*c0c0*/  IMAD.U32 R4, RZ, RZ, UR4 ;  /* 0x00000004ff047e24 */ /* 0x001fe4000f8e00ff */
[----:B------:R-:W-:Y:S01]  /*c0d0*/  IMAD.U32 R5, RZ, RZ, UR5 ;  /* 0x00000005ff057e24 */ /* 0x000fe2000f8e00ff */
[----:B-----5:R-:W-:Y:S01]  /*c0e0*/  MOV R6, UR6 ;  /* 0x0000000600067c02 */ /* 0x020fe20008000f00 */
[----:B------:R-:W-:-:S02]  /*c0f0*/  IMAD.U32 R7, RZ, RZ, UR7 ;  /* 0x00000007ff077e24 */ /* 0x000fc4000f8e00ff */
[----:B-1----:R-:W-:Y:S01]  /*c100*/  IMAD.U32 R10, RZ, RZ, UR8 ;  /* 0x00000008ff0a7e24 */ /* 0x002fe2000f8e00ff */
[----:B--2---:R-:W-:-:S07]  /*c110*/  MOV R11, UR9 ;  /* 0x00000009000b7c02 */ /* 0x004fce0008000f00 */
[----:B------:R-:W-:-:S07]  /*c120*/  LEPC R20, `(.L_x_2303) ;  /* 0x000000001014794e */ /* 0x000fce0000000000 */
[----:B---34-:R-:W-:Y:S05]  /*c130*/  CALL.ABS.NOINC R2 ;  /* 0x0000000002007343 */ /* 0x018fea0003c00000 */
.L_x_2303:
[----:B------:R-:W-:Y:S05]  /*c140*/  BRA `(.L_x_2279) ;  /* 0x0000000000947947 */ /* 0x000fea0003800000 */
.L_x_2302:
[----:B------:R-:W-:Y:S01]  /*c150*/  LOP3.LUT R6, R4, 0x7fffffff, RZ, 0xc0, !PT ;  /* 0x7fffffff04067812 */ /* 0x000fe200078ec0ff */
[----:B------:R-:W-:Y:S01]  /*c160*/  BSSY.RECONVERGENT B0, `(.L_x_2304) ;  /* 0x000000b000007945 */ /* 0x000fe20003800200 */
[----:B------:R-:W-:Y:S01]  /*c170*/  SHF.R.U32.HI R7, RZ, 0x18, R4 ;  /* 0x00000018ff077819 */ /* 0x000fe20000011604 */
[----:B------:R-:W-:Y:S01]  /*c180*/  IMAD.MOV.U32 R0, RZ, RZ, 0x7f ;  /* 0x0000007fff007424 */ /* 0x000fe200078e00ff */
        /* <DEDUP_REMOVED lines=8> */
.L_x_2305:
[----:B------:R-:W-:Y:S05]  /*c210*/  BSYNC.RECONVERGENT B0 ;  /* 0x0000000000007941 */ /* 0x000fea0003800200 */
.L_x_2304:
[----:B------:R-:W-:-:S05]  /*c220*/  LOP3.LUT R5, R0, 0x80, R7, 0xf8, !PT ;  /* 0x0000008000057812 */ /* 0x000fca00078ef807 */
[----:B------:R0:W-:Y:S01]  /*c230*/  STG.E.U8 desc[UR36][R2.64], R5 ;  /* 0x0000000502007986 */ /* 0x0001e2000c101124 */
[----:B------:R-:W-:Y:S05]  /*c240*/  BRA `(.L_x_2279) ;  /* 0x0000000000547947 */ /* 0x000fea0003800000 */
.L_x_2301:
        /* <DEDUP_REMOVED lines=11> */
.L_x_2307:
[----:B------:R-:W-:Y:S01]  /*c300*/  IMAD.MOV.U32 R0, RZ, RZ, 0x7f ;  /* 0x0000007fff007424 */ /* 0x000fe200078e00ff */
[----:B------:R-:W-:-:S04]  /*c310*/  ISETP.GT.U32.AND P0, PT, R6, 0x7f800000, PT ;  /* 0x7f8000000600780c */ /* 0x000fc80003f04070 */
[----:B------:R-:W-:-:S09]  /*c320*/  SEL R0, R0, 0x7c, P0 ;  /* 0x0000007c00007807 */ /* 0x000fd20000000000 */
.L_x_2308:
[----:B------:R-:W-:Y:S05]  /*c330*/  BSYNC.RECONVERGENT B0 ;  /* 0x0000000000007941 */ /* 0x000fea0003800200 */
.L_x_2306:
[----:B------:R-:W-:-:S04]  /*c340*/  SHF.R.U32.HI R5, RZ, 0x18, R4 ;  /* 0x00000018ff057819 */ /* 0x000fc80000011604 */
[----:B------:R-:W-:-:S05]  /*c350*/  LOP3.LUT R5, R0, 0x80, R5, 0xf8, !PT ;  /* 0x0000008000057812 */ /* 0x000fca00078ef805 */
[----:B------:R0:W-:Y:S01]  /*c360*/  STG.E.U8 desc[UR36][R2.64], R5 ;  /* 0x0000000502007986 */ /* 0x0001e2000c101124 */
[----:B------:R-:W-:Y:S05]  /*c370*/  BRA `(.L_x_2279) ;  /* 0x0000000000087947 */ /* 0x000fea0003800000 */
.L_x_2300:
[----:B------:R-:W-:-:S05]  /*c380*/  F2FP.BF16.F32.PACK_AB R4, RZ, R4 ;  /* 0x00000004ff04723e */ /* 0x000fca00000010ff */
[----:B------:R0:W-:Y:S02]  /*c390*/  STG.E.U16 desc[UR36][R2.64], R4 ;  /* 0x0000000402007986 */ /* 0x0001e4000c101524 */
.L_x_2279:
[----:B------:R-:W-:-:S07]  /*c3a0*/  IADD3 R17, PT, PT, R17, 0x80, RZ ;  /* 0x0000008011117810 */ /* 0x000fce0007ffe0ff */
.L_x_2214:
[----:B------:R-:W-:Y:S05]  /*c3b0*/  BSYNC.RECONVERGENT B7 ;  /* 0x0000000000077941 */ /* 0x000fea0003800200 */
.L_x_2213:
[----:B------:R-:W5:Y:S02]  /*c3c0*/  LDCU UR4, c[0x0][0x380] ;  /* 0x00007000ff0477ac */ /* 0x000f640008000800 */
[----:B-----5:R-:W-:-:S13]  /*c3d0*/  ISETP.GE.AND P0, PT, R17, UR4, PT ;  /* 0x0000000411007c0c */ /* 0x020fda000bf06270 */
[----:B------:R-:W-:Y:S05]  /*c3e0*/  @P0 EXIT ;  /* 0x000000000000094d */ /* 0x000fea0003800000 */
[----:B------:R-:W5:Y:S01]  /*c3f0*/  LDCU UR4, c[0x0][0x388] ;  /* 0x00007100ff0477ac */ /* 0x000f620008000800 */
[----:B------:R-:W-:Y:S01]  /*c400*/  IMAD.MOV.U32 R18, RZ, RZ, RZ ;  /* 0x000000ffff127224 */ /* 0x000fe200078e00ff */
[----:B------:R-:W-:Y:S01]  /*c410*/  MOV R16, RZ ;  /* 0x000000ff00107202 */ /* 0x000fe20000000f00 */
[----:B0-2---:R-:W-:Y:S01]  /*c420*/  IMAD.MOV.U32 R0, RZ, RZ, RZ ;  /* 0x000000ffff007224 */ /* 0x005fe200078e00ff */
        /* <DEDUP_REMOVED lines=350> */
.L_x_2309:
[----:B------:R-:W3:Y:S01]  /*da10*/  LDCU.64 UR8, c[0x0][0x5f0] ;  /* 0x0000be00ff0877ac */ /* 0x000ee20008000a00 */
[----:B------:R-:W-:Y:S01]  /*da20*/  BSSY.RECONVERGENT B6, `(.L_x_2310) ;  /* 0x00000e0000067945 */ /* 0x000fe20003800200 */
[----:B------:R-:W0:Y:S01]  /*da30*/  LDCU.64 UR6, c[0x0][0x5e8] ;  /* 0x0000bd00ff0677ac */ /* 0x000e220008000a00 */
[----:B------:R-:W-:-:S04]  /*da40*/  UPRMT UR4, UR40, 0x7771, URZ ;  /* 0x0000777128047896 */ /* 0x000fc800080000ff */
[----:B------:R-:W-:Y:S01]  /*da50*/  UISETP.GT.AND UP0, UPT, UR4, 0x9, UPT ;  /* 0x000000090400788c */ /* 0x000fe2000bf04270 */
[----:B---34-:R-:W-:Y:S02]  /*da60*/  IADD3 R2, P1, PT, R0, UR8, RZ ;  /* 0x0000000800027c10 */ /* 0x018fe4000ff3e0ff */
[----:B0-----:R-:W-:-:S03]  /*da70*/  IADD3 R16, P0, PT, R16, UR6, RZ ;  /* 0x0000000610107c10 */ /* 0x001fc6000ff1e0ff */
[----:B------:R-:W-:Y:S01]  /*da80*/  IMAD.X R3, RZ, RZ, UR9, P1 ;  /* 0x00000009ff037e24 */ /* 0x000fe200088e06ff */
[----:B------:R-:W-:Y:S02]  /*da90*/  IADD3.X R17, PT, PT, RZ, UR7, RZ, P0, !PT ;  /* 0x00000007ff117c10 */ /* 0x000fe400087fe4ff */
        /* <DEDUP_REMOVED lines=10> */
[----:B-1----:R4:W0:Y:S01]  /*db40*/  I2F.S16 R19, R2 ;  /* 0x0000000200137306 */ /* 0x0028220000101400 */
[----:B------:R-:W-:Y:S05]  /*db50*/  BRA `(.L_x_2316) ;  /* 0x0000000c00307947 */ /* 0x000fea0003800000 */
.L_x_2314:
[----:B------:R-:W1:Y:S02]  /*db60*/  LDG.E.U8 R2, desc[UR36][R2.64] ;  /* 0x0000002402027981 */ /* 0x000e64000c1e1100 */
[----:B-1----:R-:W-:Y:S01]  /*db70*/  I2FP.F32.U32 R19, R2 ;  /* 0x0000000200137245 */ /* 0x002fe20000201000 */
[----:B------:R-:W-:Y:S06]  /*db80*/  BRA `(.L_x_2316) ;  /* 0x0000000c00247947 */ /* 0x000fec0003800000 */
.L_x_2313:
[----:B------:R-:W-:-:S09]  /*db90*/  UISETP.NE.AND UP0, UPT, UR4, 0x2, UPT ;  /* 0x000000020400788c */ /* 0x000fd2000bf05270 */
[----:B------:R-:W-:Y:S05]  /*dba0*/  BRA.U !UP0, `(.L_x_2317) ;  /* 0x0000000108287547 */ /* 0x000fea000b800000 */
[----:B------:R-:W-:-:S09]  /*dbb0*/  UISETP.NE.AND UP0, UPT, UR4, 0x3, UPT ;  /* 0x000000030400788c */ /* 0x000fd2000bf05270 */
[----:B------:R-:W-:Y:S05]  /*dbc0*/  BRA.U !UP0, `(.L_x_2318) ;  /* 0x0000000108147547 */ /* 0x000fea000b800000 */
[----:B------:R-:W-:-:S09]  /*dbd0*/  UISETP.NE.AND UP0, UPT, UR4, 0x4, UPT ;  /* 0x000000040400788c */ /* 0x000fd2000bf05270 */
[----:B------:R-:W-:Y:S05]  /*dbe0*/  BRA.U UP0, `(.L_x_2315) ;  /* 0x0000000900b07547 */ /* 0x000fea000b800000 */
[----:B------:R-:W1:Y:S02]  /*dbf0*/  LDG.E.64 R2, desc[UR36][R2.64] ;  /* 0x0000002402027981 */ /* 0x000e64000c1e1b00 */
[----:B-1----:R2:W3:Y:S01]  /*dc00*/  I2F.S64 R19, R2 ;  /* 0x0000000200137312 */ /* 0x0024e20000301400 */
[----:B------:R-:W-:Y:S05]  /*dc10*/  BRA `(.L_x_2316) ;  /* 0x0000000c00007947 */ /* 0x000fea0003800000 */
.L_x_2318:
[----:B------:R-:W1:Y:S02]  /*dc20*/  LDG.E R2, desc[UR36][R2.64] ;  /* 0x0000002402027981 */ /* 0x000e64000c1e1900 */
[----:B-1----:R-:W-:Y:S01]  /*dc30*/  I2FP.F32.S32 R19, R2 ;  /* 0x0000000200137245 */ /* 0x002fe20000201400 */
[----:B------:R-:W-:Y:S06]  /*dc40*/  BRA `(.L_x_2316) ;  /* 0x0000000800f47947 */ /* 0x000fec0003800000 */
.L_x_2317:
[----:B------:R-:W1:Y:S02]  /*dc50*/  LDG.E.U16 R2, desc[UR36][R2.64] ;  /* 0x0000002402027981 */ /* 0x000e64000c1e1500 */
[----:B-1----:R0:W1:Y:S01]  /*dc60*/  I2F.S16 R19, R2 ;  /* 0x0000000200137306 */ /* 0x0020620000101400 */
[----:B------:R-:W-:Y:S05]  /*dc70*/  BRA `(.L_x_2316) ;  /* 0x0000000800e87947 */ /* 0x000fea0003800000 */
.L_x_2312:
        /* <DEDUP_REMOVED lines=8> */
.L_x_2320:
[----:B------:R-:W1:Y:S02]  /*dd00*/  LDG.E.U16 R2, desc[UR36][R2.64] ;  /* 0x0000002402027981 */ /* 0x000e64000c1e1500 */
[----:B-1----:R-:W-:Y:S01]  /*dd10*/  HADD2.F32 R19, -RZ, R2.H0_H0 ;  /* 0x20000002ff137230 */ /* 0x002fe20000004100 */
[----:B------:R-:W-:Y:S06]  /*dd20*/  BRA `(.L_x_2316) ;  /* 0x0000000800bc7947 */ /* 0x000fec0003800000 */
.L_x_2319:
        /* <DEDUP_REMOVED lines=8> */
.L_x_2322:
[----:B------:R-:W1:Y:S02]  /*ddb0*/  LDG.E.U16 R2, desc[UR36][R2.64] ;  /* 0x0000002402027981 */ /* 0x000e64000c1e1500 */
[----:B-1----:R-:W-:Y:S01]  /*ddc0*/  HADD2.F32 R19, -RZ, R2.H0_H0 ;  /* 0x20000002ff137230 */ /* 0x002fe20000004100 */
[----:B------:R-:W-:Y:S06]  /*ddd0*/  BRA `(.L_x_2316) ;  /* 0x0000000800907947 */ /* 0x000fec0003800000 */
.L_x_2321:
[----:B------:R-:W1:Y:S01]  /*dde0*/  LDG.E.64 R2, desc[UR36][R2.64] ;  /* 0x0000002402027981 */ /* 0x000e62000c1e1b00 */
[----:B------:R-:W-:Y:S01]  /*ddf0*/  UMOV UR4, 0xf0000000 ;  /* 0xf000000000047882 */ /* 0x000fe20000000000 */
[----:B------:R-:W-:Y:S01]  /*de00*/  UMOV UR5, 0x380fffff ;  /* 0x380fffff00057882 */ /* 0x000fe20000000000 */
[----:B-1----:R-:W0:Y:S01]  /*de10*/  F2F.F32.F64 R19, R2 ;  /* 0x0000000200137310 */ /* 0x002e220000301000 */
[----:B------:R-:W-:-:S14]  /*de20*/  DSETP.GEU.AND P0, PT, |R2|, UR4, PT ;  /* 0x0000000402007e2a */ /* 0x000fdc000bf0e200 */
[----:B0-----:R-:W-:Y:S01]  /*de30*/  @!P0 FMUL R19, R19, 1.175494350822287508e-38 ;  /* 0x0080000013138820 */ /* 0x001fe20000400000 */
[----:B------:R-:W-:Y:S06]  /*de40*/  BRA `(.L_x_2316) ;  /* 0x0000000800747947 */ /* 0x000fec0003800000 */
.L_x_2311:
        /* <DEDUP_REMOVED lines=12> */
.L_x_2325:
[----:B------:R-:W1:Y:S01]  /*df10*/  LDG.E.64 R2, desc[UR36][R2.64] ;  /* 0x0000002402027981 */ /* 0x000e62000c1e1b00 */
[----:B------:R-:W-:Y:S01]  /*df20*/  UMOV UR4, 0xf0000000 ;  /* 0xf000000000047882 */ /* 0x000fe20000000000 */
[----:B------:R-:W-:Y:S01]  /*df30*/  UMOV UR5, 0x380fffff ;  /* 0x380fffff00057882 */ /* 0x000fe20000000000 */
[----:B-1----:R-:W0:Y:S01]  /*df40*/  F2F.F32.F64 R19, R2 ;  /* 0x0000000200137310 */ /* 0x002e220000301000 */
[----:B------:R-:W-:-:S14]  /*df50*/  DSETP.GEU.AND P0, PT, |R2|, UR4, PT ;  /* 0x0000000402007e2a */ /* 0x000fdc000bf0e200 */
[----:B0-----:R-:W-:Y:S01]  /*df60*/  @!P0 FMUL R19, R19, 1.175494350822287508e-38 ;  /* 0x0080000013138820 */ /* 0x001fe20000400000 */
[----:B------:R-:W-:Y:S06]  /*df70*/  BRA `(.L_x_2316) ;  /* 0x0000000800287947 */ /* 0x000fec0003800000 */
.L_x_2324:
        /* <DEDUP_REMOVED lines=25> */
.L_x_2327:
        /* <DEDUP_REMOVED lines=12> */
.L_x_2326:
[----:B------:R-:W1:Y:S02]  /*e1d0*/  LDG.E.U16 R2, desc[UR36][R2.64] ;  /* 0x0000002402027981 */ /* 0x000e64000c1e1500 */
[----:B-1----:R-:W-:Y:S01]  /*e1e0*/  IMAD.U32 R19, R2, 0x10000, RZ ;  /* 0x0001000002137824 */ /* 0x002fe200078e00ff */
[----:B------:R-:W-:Y:S06]  /*e1f0*/  BRA `(.L_x_2316) ;  /* 0x0000000400887947 */ /* 0x000fec0003800000 */
.L_x_2323:
        /* <DEDUP_REMOVED lines=11> */
.L_x_2330:
        /* <DEDUP_REMOVED lines=20> */
.L_x_2332:
[----:B------:R-:W-:Y:S05]  /*e3f0*/  BSYNC.RECONVERGENT B0 ;  /* 0x0000000000007941 */ /* 0x000fea0003800200 */
.L_x_2331:
[----:B------:R-:W-:Y:S01]  /*e400*/  IMAD.SHL.U32 R0, R0, 0x100000, RZ ;  /* 0x0010000000007824 */ /* 0x000fe200078e00ff */
[----:B------:R-:W-:-:S04]  /*e410*/  LEA R2, R2, 0x3b800000, 0x17 ;  /* 0x3b80000002027811 */ /* 0x000fc800078eb8ff */
[----:B------:R-:W-:Y:S01]  /*e420*/  LOP3.LUT R19, R2, R0, R19, 0xfe, !PT ;  /* 0x0000000002137212 */ /* 0x000fe200078efe13 */
[----:B------:R-:W-:Y:S06]  /*e430*/  BRA `(.L_x_2316) ;  /* 0x0000000000f87947 */ /* 0x000fec0003800000 */
.L_x_2329:
        /* <DEDUP_REMOVED lines=20> */
.L_x_2334:
[----:B------:R-:W-:Y:S05]  /*e580*/  BSYNC.RECONVERGENT B0 ;  /* 0x0000000000007941 */ /* 0x000fea0003800200 */
.L_x_2333:
[----:B------:R-:W-:Y:S02]  /*e590*/  SHF.L.U32 R0, R0, 0x15, RZ ;  /* 0x0000001500007819 */ /* 0x000fe400000006ff */
[----:B------:R-:W-:-:S04]  /*e5a0*/  LEA R2, R2, 0x37800000, 0x17 ;  /* 0x3780000002027811 */ /* 0x000fc800078eb8ff */
[----:B------:R-:W-:Y:S01]  /*e5b0*/  LOP3.LUT R19, R2, R0, R19, 0xfe, !PT ;  /* 0x0000000002137212 */ /* 0x000fe200078efe13 */
[----:B------:R-:W-:Y:S06]  /*e5c0*/  BRA `(.L_x_2316) ;  /* 0x0000000000947947 */ /* 0x000fec0003800000 */
.L_x_2328:
        /* <DEDUP_REMOVED lines=14> */
.L_x_2315:
        /* <DEDUP_REMOVED lines=16> */
.L_x_2337:
[----:B------:R-:W-:Y:S01]  /*e7b0*/  IMAD.MOV.U32 R19, RZ, RZ, RZ ;  /* 0x000000ffff137224 */ /* 0x000fe200078e00ff */
[----:B------:R-:W-:Y:S06]  /*e7c0*/  BRA `(.L_x_2316) ;  /* 0x0000000000147947 */ /* 0x000fec0003800000 */
.L_x_2336:
[----:B------:R-:W1:Y:S02]  /*e7d0*/  LDG.E.64 R2, desc[UR36][R2.64] ;  /* 0x0000002402027981 */ /* 0x000e64000c1e1b00 */
[----:B-1----:R0:W1:Y:S01]  /*e7e0*/  I2F.U64 R19, R2 ;  /* 0x0000000200137312 */ /* 0x0020620000301000 */
[----:B------:R-:W-:Y:S05]  /*e7f0*/  BRA `(.L_x_2316) ;  /* 0x0000000000087947 */ /* 0x000fea0003800000 */
.L_x_2335:
[----:B------:R-:W1:Y:S02]  /*e800*/  LDG.E R2, desc[UR36][R2.64] ;  /* 0x0000002402027981 */ /* 0x000e64000c1e1900 */
[----:B-1----:R-:W-:-:S07]  /*e810*/  I2FP.F32.U32 R19, R2 ;  /* 0x0000000200137245 */ /* 0x002fce0000201000 */
.L_x_2316:
[----:B------:R-:W-:Y:S05]  /*e820*/  BSYNC.RECONVERGENT B6 ;  /* 0x0000000000067941 */ /* 0x000fea0003800200 */
.L_x_2310:
        /* <DEDUP_REMOVED lines=18> */
.L_x_2342:
[----:B------:R-:W2:Y:S02]  /*e950*/  LDG.E.U8 R0, desc[UR36][R2.64] ;  /* 0x0000002402007981 */ /* 0x000ea4000c1e1100 */
[----:B--2---:R-:W-:Y:S01]  /*e960*/  I2FP.F32.U32 R0, R0 ;  /* 0x0000000000007245 */ /* 0x004fe20000201000 */
[----:B------:R-:W-:Y:S06]  /*e970*/  BRA `(.L_x_2344) ;  /* 0x0000000c00247947 */ /* 0x000fec0003800000 */
.L_x_2341:
        /* <DEDUP_REMOVED lines=9> */
.L_x_2346:
[----:B------:R-:W2:Y:S02]  /*ea10*/  LDG.E R0, desc[UR36][R2.64] ;  /* 0x0000002402007981 */ /* 0x000ea4000c1e1900 */
[----:B--2---:R-:W-:Y:S01]  /*ea20*/  I2FP.F32.S32 R0, R0 ;  /* 0x0000000000007245 */ /* 0x004fe20000201400 */
[----:B------:R-:W-:Y:S06]  /*ea30*/  BRA `(.L_x_2344) ;  /* 0x0000000800f47947 */ /* 0x000fec0003800000 */
.L_x_2345:
[----:B------:R-:W2:Y:S02]  /*ea40*/  LDG.E.U16 R0, desc[UR36][R2.64] ;  /* 0x0000002402007981 */ /* 0x000ea4000c1e1500 */
[----:B--2---:R-:W0:Y:S01]  /*ea50*/  I2F.S16 R0, R0 ;  /* 0x0000000000007306 */ /* 0x004e220000101400 */
[----:B------:R-:W-:Y:S05]  /*ea60*/  BRA `(.L_x_2344) ;  /* 0x0000000800e87947 */ /* 0x000fea0003800000 */
.L_x_2340:
        /* <DEDUP_REMOVED lines=8> */
.L_x_2348:
[----:B------:R-:W2:Y:S02]  /*eaf0*/  LDG.E.U16 R0, desc[UR36][R2.64] ;  /* 0x0000002402007981 */ /* 0x000ea4000c1e1500 */
[----:B--2---:R-:W-:Y:S01]  /*eb00*/  HADD2.F32 R0, -RZ, R0.H0_H0 ;  /* 0x20000000ff007230 */ /* 0x004fe20000004100 */
[----:B------:R-:W-:Y:S06]  /*eb10*/  BRA `(.L_x_2344) ;  /* 0x0000000800bc7947 */ /* 0x000fec0003800000 */
.L_x_2347:
        /* <DEDUP_REMOVED lines=8> */
.L_x_2350:
[----:B------:R-:W2:Y:S02]  /*eba0*/  LDG.E.U16 R0, desc[UR36][R2.64] ;  /* 0x0000002402007981 */ /* 0x000ea4000c1e1500 */
[----:B--2---:R-:W-:Y:S01]  /*ebb0*/  HADD2.F32 R0, -RZ, R0.H0_H0 ;  /* 0x20000000ff007230 */ /* 0x004fe20000004100 */
[----:B------:R-:W-:Y:S06]  /*ebc0*/  BRA `(.L_x_2344) ;  /* 0x0000000800907947 */ /* 0x000fec0003800000 */
.L_x_2349:
[----:B------:R-:W2:Y:S01]  /*ebd0*/  LDG.E.64 R2, desc[UR36][R2.64] ;  /* 0x0000002402027981 */ /* 0x000ea2000c1e1b00 */
[----:B------:R-:W-:Y:S01]  /*ebe0*/  UMOV UR4, 0xf0000000 ;  /* 0xf000000000047882 */ /* 0x000fe20000000000 */
[----:B------:R-:W-:Y:S01]  /*ebf0*/  UMOV UR5, 0x380fffff ;  /* 0x380fffff00057882 */ /* 0x000fe20000000000 */
[----:B--2---:R-:W0:Y:S01]  /*ec00*/  F2F.F32.F64 R0, R2 ;  /* 0x0000000200007310 */ /* 0x004e220000301000 */
[----:B------:R-:W-:-:S14]  /*ec10*/  DSETP.GEU.AND P0, PT, |R2|, UR4, PT ;  /* 0x0000000402007e2a */ /* 0x000fdc000bf0e200 */
[----:B0-----:R-:W-:Y:S01]  /*ec20*/  @!P0 FMUL R0, R0, 1.175494350822287508e-38 ;  /* 0x0080000000008820 */ /* 0x001fe20000400000 */
[----:B------:R-:W-:Y:S06]  /*ec30*/  BRA `(.L_x_2344) ;  /* 0x0000000800747947 */ /* 0x000fec0003800000 */
.L_x_2339:
        /* <DEDUP_REMOVED lines=12> */
.L_x_2353:
[----:B------:R-:W2:Y:S01]  /*ed00*/  LDG.E.64 R2, desc[UR36][R2.64] ;  /* 0x0000002402027981 */ /* 0x000ea2000c1e1b00 */
[----:B------:R-:W-:Y:S01]  /*ed10*/  UMOV UR4, 0xf0000000 ;  /* 0xf000000000047882 */ /* 0x000fe20000000000 */
[----:B------:R-:W-:Y:S01]  /*ed20*/  UMOV UR5, 0x380fffff ;  /* 0x380fffff00057882 */ /* 0x000fe20000000000 */
[----:B--2---:R-:W0:Y:S01]  /*ed30*/  F2F.F32.F64 R0, R2 ;  /* 0x0000000200007310 */ /* 0x004e220000301000 */
[----:B------:R-:W-:-:S14]  /*ed40*/  DSETP.GEU.AND P0, PT, |R2|, UR4, PT ;  /* 0x0000000402007e2a */ /* 0x000fdc000bf0e200 */
[----:B0-----:R-:W-:Y:S01]  /*ed50*/  @!P0 FMUL R0, R0, 1.175494350822287508e-38 ;  /* 0x0080000000008820 */ /* 0x001fe20000400000 */
[----:B------:R-:W-:Y:S06]  /*ed60*/  BRA `(.L_x_2344) ;  /* 0x0000000800287947 */ /* 0x000fec0003800000 */
.L_x_2352:
        /* <DEDUP_REMOVED lines=25> */
.L_x_2355:
        /* <DEDUP_REMOVED lines=12> */
.L_x_2354:
[----:B------:R-:W2:Y:S02]  /*efc0*/  LDG.E.U16 R0, desc[UR36][R2.64] ;  /* 0x0000002402007981 */ /* 0x000ea4000c1e1500 */
[----:B--2---:R-:W-:Y:S01]  /*efd0*/  SHF.L.U32 R0, R0, 0x10, RZ ;  /* 0x0000001000007819 */ /* 0x004fe200000006ff */
[----:B------:R-:W-:Y:S06]  /*efe0*/  BRA `(.L_x_2344) ;  /* 0x0000000400887947 */ /* 0x000fec0003800000 */
.L_x_2351:
        /* <DEDUP_REMOVED lines=11> */
.L_x_2358:
        /* <DEDUP_REMOVED lines=20> */
.L_x_2360:
[----:B------:R-:W-:Y:S05]  /*f1e0*/  BSYNC.RECONVERGENT B0 ;  /* 0x0000000000007941 */ /* 0x000fea0003800200 */
.L_x_2359:
[----:B------:R-:W-:Y:S01]  /*f1f0*/  IMAD.SHL.U32 R0, R0, 0x100000, RZ ;  /* 0x0010000000007824 */ /* 0x000fe200078e00ff */
[----:B------:R-:W-:-:S04]  /*f200*/  LEA R2, R2, 0x3b800000, 0x17 ;  /* 0x3b80000002027811 */ /* 0x000fc800078eb8ff */
[----:B------:R-:W-:Y:S01]  /*f210*/  LOP3.LUT R0, R2, R0, R7, 0xfe, !PT ;  /* 0x0000000002007212 */ /* 0x000fe200078efe07 */
[----:B------:R-:W-:Y:S06]  /*f220*/  BRA `(.L_x_2344) ;  /* 0x0000000000f87947 */ /* 0x000fec0003800000 */
.L_x_2357:
        /* <DEDUP_REMOVED lines=20> */
.L_x_2362:
[----:B------:R-:W-:Y:S05]  /*f370*/  BSYNC.RECONVERGENT B0 ;  /* 0x0000000000007941 */ /* 0x000fea0003800200 */
.L_x_2361:
[----:B------:R-:W-:Y:S01]  /*f380*/  IMAD.SHL.U32 R0, R0, 0x200000, RZ ;  /* 0x0020000000007824 */ /* 0x000fe200078e00ff */
[----:B------:R-:W-:-:S04]  /*f390*/  LEA R2, R2, 0x37800000, 0x17 ;  /* 0x3780000002027811 */ /* 0x000fc800078eb8ff */
[----:B------:R-:W-:Y:S01]  /*f3a0*/  LOP3.LUT R0, R2, R0, R7, 0xfe, !PT ;  /* 0x0000000002007212 */ /* 0x000fe200078efe07 */
[----:B------:R-:W-:Y:S06]  /*f3b0*/  BRA `(.L_x_2344) ;  /* 0x0000000000947947 */ /* 0x000fec0003800000 */
.L_x_2356:
        /* <DEDUP_REMOVED lines=14> */
.L_x_2343:
        /* <DEDUP_REMOVED lines=16> */
.L_x_2365:
[----:B------:R-:W-:Y:S01]  /*f5a0*/  IMAD.MOV.U32 R0, RZ, RZ, RZ ;  /* 0x000000ffff007224 */ /* 0x000fe200078e00ff */
[----:B------:R-:W-:Y:S06]  /*f5b0*/  BRA `(.L_x_2344) ;  /* 0x0000000000147947 */ /* 0x000fec0003800000 */
.L_x_2364:
[----:B------:R-:W2:Y:S02]  /*f5c0*/  LDG.E.64 R2, desc[UR36][R2.64] ;  /* 0x0000002402027981 */ /* 0x000ea4000c1e1b00 */
[----:B--2---:R0:W2:Y:S01]  /*f5d0*/  I2F.U64 R0, R2 ;  /* 0x0000000200007312 */ /* 0x0040a20000301000 */
[----:B------:R-:W-:Y:S05]  /*f5e0*/  BRA `(.L_x_2344) ;  /* 0x0000000000087947 */ /* 0x000fea0003800000 */
.L_x_2363:
[----:B------:R-:W2:Y:S02]  /*f5f0*/  LDG.E R0, desc[UR36][R2.64] ;  /* 0x0000002402007981 */ /* 0x000ea4000c1e1900 */
[----:B--2---:R-:W-:-:S07]  /*f600*/  I2FP.F32.U32 R0, R0 ;  /* 0x0000000000007245 */ /* 0x004fce0000201000 */
.L_x_2344:
[----:B------:R-:W-:Y:S05]  /*f610*/  BSYNC.RECONVERGENT B6 ;  /* 0x0000000000067941 */ /* 0x000fea0003800200 */
.L_x_2338:
[----:B0-2--5:R-:W-:Y:S01]  /*f620*/  FSETP.GTU.FTZ.AND P0, PT, R0, -3, PT ;  /* 0xc04000000000780b */ /* 0x025fe20003f1c000 */
[----:B------:R-:W-:Y:S01]  /*f630*/  BSSY.RECONVERGENT B0, `(.L_x_2366) ;  /* 0x0000008000007945 */ /* 0x000fe20003800200 */
[----:B----4-:R-:W-:-:S11]  /*f640*/  MOV R2, RZ ;  /* 0x000000ff00027202 */ /* 0x010fd60000000f00 */
[----:B------:R-:W-:Y:S05]  /*f650*/  @!P0 BRA `(.L_x_2367) ;  /* 0x0000000000148947 */ /* 0x000fea0003800000 */
[----:B------:R-:W-:Y:S01]  /*f660*/  FSETP.GEU.FTZ.AND P0, PT, R0, 3, PT ;  /* 0x404000000000780b */ /* 0x000fe20003f1e000 */
[----:B-1-3--:R-:W-:-:S12]  /*f670*/  IMAD.MOV.U32 R2, RZ, RZ, R19 ;  /* 0x000000ffff027224 */ /* 0x00afd800078e0013 */
[----:B------:R-:W-:-:S04]  /*f680*/  @!P0 IMAD.MOV.U32 R3, RZ, RZ, 0x3eaaaaab ;  /* 0x3eaaaaabff038424 */ /* 0x000fc800078e00ff */
[----:B------:R-:W-:-:S04]  /*f690*/  @!P0 FFMA.FTZ R0, R0, R3, 0.5 ;  /* 0x3f00000000008423 */ /* 0x000fc80000010003 */
[----:B------:R-:W-:-:S07]  /*f6a0*/  @!P0 FMUL.FTZ R2, R0, R19 ;  /* 0x0000001300028220 */ /* 0x000fce0000410000 */
.L_x_2367:
[----:B------:R-:W-:Y:S05]  /*f6b0*/  BSYNC.RECONVERGENT B0 ;  /* 0x0000000000007941 */ /* 0x000fea0003800200 */
.L_x_2366:
        /* <DEDUP_REMOVED lines=12> */
[----:B0-----:R-:W-:Y:S01]  /*f780*/  STG.E.U8 desc[UR36][R16.64], R3 ;  /* 0x0000000310007986 */ /* 0x001fe2000c101124 */
[----:B------:R-:W-:Y:S05]  /*f790*/  EXIT ;  /* 0x000000000000794d */ /* 0x000fea0003800000 */
.L_x_2371:
[----:B------:R-:W0:Y:S02]  /*f7a0*/  F2I.S64.TRUNC R2, R2 ;  /* 0x0000000200027311 */ /* 0x000e24000020d900 */
[----:B0-----:R-:W-:-:S05]  /*f7b0*/  MOV R5, R2 ;  /* 0x0000000200057202 */ /* 0x001fca0000000f00 */
[----:B------:R-:W-:Y:S01]  /*f7c0*/  STG.E.U8 desc[UR36][R16.64], R5 ;  /* 0x0000000510007986 */ /* 0x000fe2000c101124 */
[----:B------:R-:W-:Y:S05]  /*f7d0*/  EXIT ;  /* 0x000000000000794d */ /* 0x000fea0003800000 */
.L_x_2370:
[----:B------:R-:W-:-:S09]  /*f7e0*/  UISETP.NE.AND UP0, UPT, UR4, 0x2, UPT ;  /* 0x000000020400788c */ /* 0x000fd2000bf05270 */
[----:B------:R-:W-:Y:S05]  /*f7f0*/  BRA.U !UP0, `(.L_x_2373) ;  /* 0x0000000108287547 */ /* 0x000fea000b800000 */
[----:B------:R-:W-:-:S09]  /*f800*/  UISETP.NE.AND UP0, UPT, UR4, 0x3, UPT ;  /* 0x000000030400788c */ /* 0x000fd2000bf05270 */
[----:B------:R-:W-:Y:S05]  /*f810*/  BRA.U !UP0, `(.L_x_2374) ;  /* 0x0000000108147547 */ /* 0x000fea000b800000 */
[----:B------:R-:W-:-:S09]  /*f820*/  UISETP.NE.AND UP0, UPT, UR4, 0x4, UPT ;  /* 0x000000040400788c */ /* 0x000fd2000bf05270 */
[----:B------:R-:W-:Y:S05]  /*f830*/  BRA.U UP0, `(.L_x_2372) ;  /* 0x0000000900387547 */ /* 0x000fea000b800000 */
[----:B------:R-:W0:Y:S02]  /*f840*/  F2I.S64.TRUNC R2, R2 ;  /* 0x0000000200027311 */ /* 0x000e24000020d900 */
[----:B0-----:R-:W-:Y:S01]  /*f850*/  STG.E.64 desc[UR36][R16.64], R2 ;  /* 0x0000000210007986 */ /* 0x001fe2000c101b24 */
[----:B------:R-:W-:Y:S05]  /*f860*/  EXIT ;  /* 0x000000000000794d */ /* 0x000fea0003800000 */
.L_x_2374:
[----:B------:R-:W0:Y:S02]  /*f870*/  F2I.FTZ.TRUNC.NTZ R3, R2 ;  /* 0x0000000200037305 */ /* 0x000e24000021f100 */
[----:B0-----:R-:W-:Y:S01]  /*f880*/  STG.E desc[UR36][R16.64], R3 ;  /* 0x0000000310007986 */ /* 0x001fe2000c101924 */
[----:B------:R-:W-:Y:S05]  /*f890*/  EXIT ;  /* 0x000000000000794d */ /* 0x000fea0003800000 */
.L_x_2373:
[----:B------:R-:W0:Y:S02]  /*f8a0*/  F2I.FTZ.TRUNC.NTZ R3, R2 ;  /* 0x0000000200037305 */ /* 0x000e24000021f100 */
[----:B0-----:R-:W-:Y:S01]  /*f8b0*/  STG.E.U16 desc[UR36][R16.64], R3 ;  /* 0x0000000310007986 */ /* 0x001fe2000c101524 */
[----:B------:R-:W-:Y:S05]  /*f8c0*/  EXIT ;  /* 0x000000000000794d */ /* 0x000fea0003800000 */
.L_x_2369:
[----:B------:R-:W-:-:S09]  /*f8d0*/  UISETP.GT.AND UP0, UPT, UR4, 0x6, UPT ;  /* 0x000000060400788c */ /* 0x000fd2000bf04270 */
[----:B------:R-:W-:Y:S05]  /*f8e0*/  BRA.U UP0, `(.L_x_2375) ;  /* 0x0000000100247547 */ /* 0x000fea000b800000 */
[----:B------:R-:W-:-:S09]  /*f8f0*/  UISETP.NE.AND UP0, UPT, UR4, 0x5, UPT ;  /* 0x000000050400788c */ /* 0x000fd2000bf05270 */
[----:B------:R-:W-:Y:S05]  /*f900*/  BRA.U !UP0, `(.L_x_2376) ;  /* 0x0000000108107547 */ /* 0x000fea000b800000 */
[----:B------:R-:W-:-:S09]  /*f910*/  UISETP.NE.AND UP0, UPT, UR4, 0x6, UPT ;  /* 0x000000060400788c */ /* 0x000fd2000bf05270 */
[----:B------:R-:W-:Y:S05]  /*f920*/  BRA.U UP0, `(.L_x_2372) ;  /* 0x0000000500fc7547 */ /* 0x000fea000b800000 */
[----:B------:R-:W-:Y:S01]  /*f930*/  STG.E desc[UR36][R16.64], R2 ;  /* 0x0000000210007986 */ /* 0x000fe2000c101924 */
[----:B------:R-:W-:Y:S05]  /*f940*/  EXIT ;  /* 0x000000000000794d */ /* 0x000fea0003800000 */
.L_x_2376:
[----:B------:R-:W-:-:S05]  /*f950*/  F2FP.F16.F32.PACK_AB R2, RZ, R2 ;  /* 0x00000002ff02723e */ /* 0x000fca00000000ff */
[----:B------:R-:W-:Y:S01]  /*f960*/  STG.E.U16 desc[UR36][R16.64], R2 ;  /* 0x0000000210007986 */ /* 0x000fe2000c101524 */
[----:B------:R-:W-:Y:S05]  /*f970*/  EXIT ;  /* 0x000000000000794d */ /* 0x000fea0003800000 */
.L_x_2375:
[----:B------:R-:W-:-:S09]  /*f980*/  UISETP.NE.AND UP0, UPT, UR4, 0x7, UPT ;  /* 0x000000070400788c */ /* 0x000fd2000bf05270 */
[----:B------:R-:W-:Y:S05]  /*f990*/  BRA.U !UP0, `(.L_x_2377) ;  /* 0x00000001082c7547 */ /* 0x000fea000b800000 */
[----:B------:R-:W-:-:S09]  /*f9a0*/  UISETP.NE.AND UP0, UPT, UR4, 0x8, UPT ;  /* 0x000000080400788c */ /* 0x000fd2000bf05270 */
[----:B------:R-:W-:Y:S05]  /*f9b0*/  BRA.U !UP0, `(.L_x_2378) ;  /* 0x0000000108147547 */ /* 0x000fea000b800000 */
[----:B------:R-:W-:-:S09]  /*f9c0*/  UISETP.NE.AND UP0, UPT, UR4, 0x9, UPT ;  /* 0x000000090400788c */ /* 0x000fd2000bf05270 */
[----:B------:R-:W-:Y:S05]  /*f9d0*/  BRA.U UP0, `(.L_x_2372) ;  /* 0x0000000500d07547 */ /* 0x000fea000b800000 */
[----:B------:R-:W-:-:S05]  /*f9e0*/  IMAD.MOV.U32 R3, RZ, RZ, RZ ;  /* 0x000000ffff037224 */ /* 0x000fca00078e00ff */
[----:B------:R-:W-:Y:S01]  /*f9f0*/  STG.E.64 desc[UR36][R16.64], R2 ;  /* 0x0000000210007986 */ /* 0x000fe2000c101b24 */
[----:B------:R-:W-:Y:S05]  /*fa00*/  EXIT ;  /* 0x000000000000794d */ /* 0x000fea0003800000 */
.L_x_2378:
[----:B------:R-:W-:-:S04]  /*fa10*/  F2FP.F16.F32.PACK_AB R3, RZ, R2 ;  /* 0x00000002ff03723e */ /* 0x000fc800000000ff */
[----:B------:R-:W-:-:S05]  /*fa20*/  PRMT R3, R3, 0x5410, RZ ;  /* 0x0000541003037816 */ /* 0x000fca00000000ff */
[----:B------:R-:W-:Y:S01]  /*fa30*/  STG.E desc[UR36][R16.64], R3 ;  /* 0x0000000310007986 */ /* 0x000fe2000c101924 */
[----:B------:R-:W-:Y:S05]  /*fa40*/  EXIT ;  /* 0x000000000000794d */ /* 0x000fea0003800000 */
.L_x_2377:
[----:B------:R-:W-:-:S06]  /*fa50*/  FMUL.FTZ R2, R2, 1 ;  /* 0x3f80000002027820 */ /* 0x000fcc0000410000 */
[----:B------:R-:W0:Y:S02]  /*fa60*/  F2F.F64.F32 R2, R2 ;  /* 0x0000000200027310 */ /* 0x000e240000201800 */
[----:B0-----:R-:W-:Y:S01]  /*fa70*/  STG.E.64 desc[UR36][R16.64], R2 ;  /* 0x0000000210007986 */ /* 0x001fe2000c101b24 */
[----:B------:R-:W-:Y:S05]  /*fa80*/  EXIT ;  /* 0x000000000000794d */ /* 0x000fea0003800000 */
.L_x_2368:
        /* <DEDUP_REMOVED lines=11> */
[----:B0-----:R-:W-:Y:S01]  /*fb40*/  STG.E.U16 desc[UR36][R16.64], R3 ;  /* 0x0000000310007986 */ /* 0x001fe2000c101524 */
[----:B------:R-:W-:Y:S05]  /*fb50*/  EXIT ;  /* 0x000000000000794d */ /* 0x000fea0003800000 */
.L_x_2382:
        /* <DEDUP_REMOVED lines=16> */
.L_x_2385:
[----:B------:R-:W-:-:S04]  /*fc60*/  SHF.R.U32.HI R2, RZ, 0x18, R2 ;  /* 0x00000018ff027819 */ /* 0x000fc80000011602 */
[----:B------:R-:W-:-:S04]  /*fc70*/  LOP3.LUT R2, R3, 0x80, R2, 0xf8, !PT ;  /* 0x0000008003027812 */ /* 0x000fc800078ef802 */
[----:B------:R-:W-:-:S07]  /*fc80*/  PRMT R8, R2, 0x7610, R8 ;  /* 0x0000761002087816 */ /* 0x000fce0000000008 */
.L_x_2384:
[----:B------:R-:W-:Y:S05]  /*fc90*/  BSYNC.RECONVERGENT B0 ;  /* 0x0000000000007941 */ /* 0x000fea0003800200 */
.L_x_2383:
[----:B------:R-:W-:Y:S01]  /*fca0*/  STG.E.U8 desc[UR36][R16.64], R8 ;  /* 0x0000000810007986 */ /* 0x000fe2000c101124 */
[----:B------:R-:W-:Y:S05]  /*fcb0*/  EXIT ;  /* 0x000000000000794d */ /* 0x000fea0003800000 */
.L_x_2381:
        /* <DEDUP_REMOVED lines=16> */
.L_x_2388:
[----:B------:R-:W-:-:S04]  /*fdc0*/  SHF.R.U32.HI R2, RZ, 0x18, R2 ;  /* 0x00000018ff027819 */ /* 0x000fc80000011602 */
[----:B------:R-:W-:-:S04]  /*fdd0*/  LOP3.LUT R3, R3, 0x80, R2, 0xf8, !PT ;  /* 0x0000008003037812 */ /* 0x000fc800078ef802 */
[----:B------:R-:W-:-:S07]  /*fde0*/  PRMT R8, R3, 0x7610, R8 ;  /* 0x0000761003087816 */ /* 0x000fce0000000008 */
.L_x_2387:
[----:B------:R-:W-:Y:S05]  /*fdf0*/  BSYNC.RECONVERGENT B0 ;  /* 0x0000000000007941 */ /* 0x000fea0003800200 */
.L_x_2386:
[----:B------:R-:W-:Y:S01]  /*fe00*/  STG.E.U8 desc[UR36][R16.64], R8 ;  /* 0x0000000810007986 */ /* 0x000fe2000c101124 */
[----:B------:R-:W-:Y:S05]  /*fe10*/  EXIT ;  /* 0x000000000000794d */ /* 0x000fea0003800000 */
.L_x_2380:
        /* <DEDUP_REMOVED lines=19> */
[----:B------:R-:W-:Y:S01]  /*ff50*/  STG.E.U8 desc[UR36][R16.64], R3 ;  /* 0x0000000310007986 */ /* 0x000fe2000c101124 */
[----:B------:R-:W-:Y:S05]  /*ff60*/  EXIT ;  /* 0x000000000000794d */ /* 0x000fea0003800000 */
.L_x_2390:
[----:B------:R-:W0:Y:S02]  /*ff70*/  F2I.U64.TRUNC R2, R2 ;  /* 0x0000000200027311 */ /* 0x000e24000020d800 */
[----:B0-----:R-:W-:Y:S01]  /*ff80*/  STG.E.64 desc[UR36][R16.64], R2 ;  /* 0x0000000210007986 */ /* 0x001fe2000c101b24 */
[----:B------:R-:W-:Y:S05]  /*ff90*/  EXIT ;  /* 0x000000000000794d */ /* 0x000fea0003800000 */
.L_x_2389:
[----:B------:R-:W0:Y:S02]  /*ffa0*/  F2I.FTZ.U32.TRUNC.NTZ R3, R2 ;  /* 0x0000000200037305 */ /* 0x000e24000021f000 */
[----:B0-----:R-:W-:Y:S01]  /*ffb0*/  STG.E desc[UR36][R16.64], R3 ;  /* 0x0000000310007986 */ /* 0x001fe2000c101924 */
[----:B------:R-:W-:Y:S05]  /*ffc0*/  EXIT ;  /* 0x000000000000794d */ /* 0x000fea0003800000 */
.L_x_2379:
        /* <DEDUP_REMOVED lines=8> */
[----:B------:R-:W-:Y:S01]  /*10050*/  STG.E.U8 desc[UR36][R16.64], R3 ;  /* 0x0000000310007986 */ /* 0x000fe2000c101124 */
[----:B------:R-:W-:Y:S05]  /*10060*/  EXIT ;  /* 0x000000000000794d */ /* 0x000fea0003800000 */
.L_x_2392:
[----:B------:R-:W-:Y:S01]  /*10070*/  FMUL.FTZ R4, R2, 1 ;  /* 0x3f80000002047820 */ /* 0x000fe20000410000 */
[----:B------:R-:W-:-:S05]  /*10080*/  CS2R R6, SRZ ;  /* 0x0000000000067805 */ /* 0x000fca000001ff00 */
[----:B------:R-:W0:Y:S02]  /*10090*/  F2F.F64.F32 R4, R4 ;  /* 0x0000000400047310 */ /* 0x000e240000201800 */
[----:B0-----:R-:W-:Y:S01]  /*100a0*/  STG.E.128 desc[UR36][R16.64], R4 ;  /* 0x0000000410007986 */ /* 0x001fe2000c101d24 */
[----:B------:R-:W-:Y:S05]  /*100b0*/  EXIT ;  /* 0x000000000000794d */ /* 0x000fea0003800000 */
.L_x_2391:
[----:B------:R-:W-:-:S09]  /*100c0*/  UISETP.NE.AND UP0, UPT, UR4, 0xf, UPT ;  /* 0x0000000f0400788c */ /* 0x000fd2000bf05270 */
[----:B------:R-:W-:Y:S05]  /*100d0*/  BRA.U !UP0, `(.L_x_2393) ;  /* 0x0000000108e07547 */ /* 0x000fea000b800000 */
[----:B------:R-:W-:-:S09]  /*100e0*/  UISETP.NE.AND UP0, UPT, UR4, 0x17, UPT ;  /* 0x000000170400788c */ /* 0x000fd2000bf05270 */
[----:B------:R-:W-:Y:S05]  /*100f0*/  BRA.U !UP0, `(.L_x_2394) ;  /* 0x00000001088c7547 */ /* 0x000fea000b800000 */
[----:B------:R-:W-:-:S09]  /*10100*/  UISETP.NE.AND UP0, UPT, UR4, 0x18, UPT ;  /* 0x000000180400788c */ /* 0x000fd2000bf05270 */
[----:B------:R-:W-:Y:S05]  /*10110*/  BRA.U !UP0, `(.L_x_2395) ;  /* 0x0000000108447547 */ /* 0x000fea000b800000 */
.L_x_2372:
[----:B------:R-:W-:Y:S01]  /*10120*/  MOV R0, 0x0 ;  /* 0x0000000000007802 */ /* 0x000fe20000000f00 */
[----:B------:R-:W0:Y:S01]  /*10130*/  LDCU.64 UR4, c[0x4][0x128] ;  /* 0x01002500ff0477ac */ /* 0x000e220008000a00 */
[----:B------:R-:W-:Y:S02]  /*10140*/  HFMA2 R8, -RZ, RZ, 0, 6.020069122314453125e-06 ;  /* 0x00000065ff087431 */ /* 0x000fe400000001ff */
[----:B------:R-:W-:Y:S01]  /*10150*/  IMAD.MOV.U32 R12, RZ, RZ, 0x1 ;  /* 0x00000001ff0c7424 */ /* 0x000fe200078e00ff */
[----:B------:R2:W4:Y:S01]  /*10160*/  LDC.64 R2, c[0x4][R0] ;  /* 0x0100000000027b82 */ /* 0x0005220000000a00 */
[----:B------:R-:W5:Y:S01]  /*10170*/  LDCU.64 UR6, c[0x4][0x130] ;  /* 0x01002600ff0677ac */ /* 0x000f620008000a00 */
[----:B------:R-:W-:Y:S01]  /*10180*/  MOV R13, RZ ;  /* 0x000000ff000d7202 */ /* 0x000fe20000000f00 */
[----:B------:R-:W1:Y:S01]  /*10190*/  LDCU.64 UR8, c[0x4][0x20] ;  /* 0x01000400ff0877ac */ /* 0x000e620008000a00 */
[----:B0-----:R-:W-:Y:S01]  /*101a0*/  IMAD.U32 R4, RZ, RZ, UR4 ;  /* 0x00000004ff047e24 */ /* 0x001fe2000f8e00ff */
[----:B------:R-:W-:Y:S01]  /*101b0*/  MOV R5, UR5 ;  /* 0x0000000500057c02 */ /* 0x000fe20008000f00 */
[----:B-----5:R-:W-:-:S02]  /*101c0*/  IMAD.U32 R6, RZ, RZ, UR6 ;  /* 0x00000006ff067e24 */ /* 0x020fc4000f8e00ff */
[----:B------:R-:W-:Y:S01]  /*101d0*/  IMAD.U32 R7, RZ, RZ, UR7 ;  /* 0x00000007ff077e24 */ /* 0x000fe2000f8e00ff */
[----:B-1----:R-:W-:Y:S01]  /*101e0*/  MOV R10, UR8 ;  /* 0x00000008000a7c02 */ /* 0x002fe20008000f00 */
[----:B--2---:R-:W-:-:S07]  /*101f0*/  IMAD.U32 R11, RZ, RZ, UR9 ;  /* 0x00000009ff0b7e24 */ /* 0x004fce000f8e00ff */
[----:B------:R-:W-:-:S07]  /*10200*/  LEPC R20, `(.L_x_2396) ;  /* 0x000000001014794e */ /* 0x000fce0000000000 */
[----:B---34-:R-:W-:Y:S05]  /*10210*/  CALL.ABS.NOINC R2 ;  /* 0x0000000002007343 */ /* 0x018fea0003c00000 */
.L_x_2396:
[----:B------:R-:W-:Y:S05]  /*10220*/  EXIT ;  /* 0x000000000000794d */ /* 0x000fea0003800000 */
.L_x_2395:
        /* <DEDUP_REMOVED lines=12> */
.L_x_2398:
[----:B------:R-:W-:Y:S05]  /*102f0*/  BSYNC.RECONVERGENT B0 ;  /* 0x0000000000007941 */ /* 0x000fea0003800200 */
.L_x_2397:
[----:B------:R-:W-:-:S05]  /*10300*/  LOP3.LUT R3, R0, 0x80, R5, 0xf8, !PT ;  /* 0x0000008000037812 */ /* 0x000fca00078ef805 */
[----:B------:R-:W-:Y:S01]  /*10310*/  STG.E.U8 desc[UR36][R16.64], R3 ;  /* 0x0000000310007986 */ /* 0x000fe2000c101124 */
[----:B------:R-:W-:Y:S05]  /*10320*/  EXIT ;  /* 0x000000000000794d */ /* 0x000fea0003800000 */
.L_x_2394:
        /* <DEDUP_REMOVED lines=11> */
.L_x_2400:
[----:B------:R-:W-:Y:S01]  /*103e0*/  HFMA2 R0, -RZ, RZ, 0, 7.569789886474609375e-06 ;  /* 0x0000007fff007431 */ /* 0x000fe200000001ff */
[----:B------:R-:W-:-:S04]  /*103f0*/  ISETP.GT.U32.AND P0, PT, R4, 0x7f800000, PT ;  /* 0x7f8000000400780c */ /* 0x000fc80003f04070 */
[----:B------:R-:W-:-:S09]  /*10400*/  SEL R0, R0, 0x7c, P0 ;  /* 0x0000007c00007807 */ /* 0x000fd20000000000 */
.L_x_2401:
[----:B------:R-:W-:Y:S05]  /*10410*/  BSYNC.RECONVERGENT B0 ;  /* 0x0000000000007941 */ /* 0x000fea0003800200 */
.L_x_2399:
[----:B------:R-:W-:-:S04]  /*10420*/  SHF.R.U32.HI R3, RZ, 0x18, R2 ;  /* 0x00000018ff037819 */ /* 0x000fc80000011602 */
[----:B------:R-:W-:-:S05]  /*10430*/  LOP3.LUT R3, R0, 0x80, R3, 0xf8, !PT ;  /* 0x0000008000037812 */ /* 0x000fca00078ef803 */
[----:B------:R-:W-:Y:S01]  /*10440*/  STG.E.U8 desc[UR36][R16.64], R3 ;  /* 0x0000000310007986 */ /* 0x000fe2000c101124 */
[----:B------:R-:W-:Y:S05]  /*10450*/  EXIT ;  /* 0x000000000000794d */ /* 0x000fea0003800000 */
.L_x_2393:
[----:B------:R-:W-:-:S05]  /*10460*/  F2FP.BF16.F32.PACK_AB R2, RZ, R2 ;  /* 0x00000002ff02723e */ /* 0x000fca00000010ff */
[----:B------:R-:W-:Y:S01]  /*10470*/  STG.E.U16 desc[UR36][R16.64], R2 ;  /* 0x0000000210007986 */ /* 0x000fe2000c101524 */
[----:B------:R-:W-:Y:S05]  /*10480*/  EXIT ;  /* 0x000000000000794d */ /* 0x000fea0003800000 */
.L_x_2402:
        /* <DEDUP_REMOVED lines=15> */
.L_x_6650:


//--------------------- .text._ZN2at6native27unrolled_elementwise_kernelIZZZNS0_66_GLOBAL__N__a0cfb035_28_ActivationHardswishKernel_cu_9e10b42f_293225hardswish_backward_kernelERNS_14TensorIteratorEENKUlvE_clEvENKUlvE0_clEvEUlffE_St5arrayIPcLm3EELi4E23TrivialOffsetCalculatorILi2EjESB_ILi1EjENS0_6memory12LoadWithCastILi2EEENSE_13StoreWithCastILi1EEEEEviT_T0_T2_T3_T4_T5_ --------------------------
	.section	.text._ZN2at6native27unrolled_elementwise_kernelIZZZNS0_66_GLOBAL__N__a0cfb035_28_ActivationHardswishKernel_cu_9e10b42f_293225hardswish_backward_kernelERNS_14TensorIteratorEENKUlvE_clEvENKUlvE0_clEvEUlffE_St5arrayIPcLm3EELi4E23TrivialOffsetCalculatorILi2EjESB_ILi1EjENS0_6memory12LoadWithCastILi2EEENSE_13StoreWithCastILi1EEEEEviT_T0_T2_T3_T4_T5_,"ax",@progbits
	.align	128
        .global         _ZN2at6native27unrolled_elementwise_kernelIZZZNS0_66_GLOBAL__N__a0cfb035_28_ActivationHardswishKernel_cu_9e10b42f_293225hardswish_backward_kernelERNS_14TensorIteratorEENKUlvE_clEvENKUlvE0_clEvEUlffE_St5arrayIPcLm3EELi4E23TrivialOffsetCalculatorILi2EjESB_ILi1EjENS0_6memory12LoadWithCastILi2EEENSE_13StoreWithCastILi1EEEEEviT_T0_T2_T3_T4_T5_
        .type           _ZN2at6native27unrolled_elementwise_kernelIZZZNS0_66_GLOBAL__N__a0cfb035_28_ActivationHardswishKernel_cu_9e10b42f_293225hardswish_backward_kernelERNS_14TensorIteratorEENKUlvE_clEvENKUlvE0_clEvEUlffE_St5arrayIPcLm3EELi4E23TrivialOffsetCalculatorILi2EjESB_ILi1EjENS0_6memory12LoadWithCastILi2EEENSE_13StoreWithCastILi1EEEEEviT_T0_T2_T3_T4_T5_,@function
        .size           _ZN2at6native27unrolled_elementwise_kernelIZZZNS0_66_GLOBAL__N__a0cfb035_28_ActivationHardswishKernel_cu_9e10b42f_293225hardswish_backward_kernelERNS_14TensorIteratorEENKUlvE_clEvENKUlvE0_clEvEUlffE_St5arrayIPcLm3EELi4E23TrivialOffsetCalculatorILi2EjESB_ILi1EjENS0_6memory12LoadWithCastILi2EEENSE_13StoreWithCastILi1EEEEEviT_T0_T2_T3_T4_T5_,(.L_x_6651 - _ZN2at6native27unrolled_elementwise_kernelIZZZNS0_66_GLOBAL__N__a0cfb035_28_ActivationHardswishKernel_cu_9e10b42f_293225hardswish_backward_kernelERNS_14TensorIteratorEENKUlvE_clEvENKUlvE0_clEvEUlffE_St5arrayIPcLm3EELi4E23TrivialOffsetCalculatorILi2EjESB_ILi1EjENS0_6memory12LoadWithCastILi2EEENSE_13StoreWithCastILi1EEEEEviT_T0_T2_T3_T4_T5_)
        .other          _ZN2at6native27unrolled_elementwise_kernelIZZZNS0_66_GLOBAL__N__a0cfb035_28_ActivationHardswishKernel_cu_9e10b42f_293225hardswish_backward_kernelERNS_14TensorIteratorEENKUlvE_clEvENKUlvE0_clEvEUlffE_St5arrayIPcLm3EELi4E23TrivialOffsetCalculatorILi2EjESB_ILi1EjENS0_6memory12LoadWithCastILi2EEENSE_13StoreWithCastILi1EEEEEviT_T0_T2_T3_T4_T5_,@"STO_CUDA_ENTRY STV_DEFAULT"
_ZN2at6native27unrolled_elementwise_kernelIZZZNS0_66_GLOBAL__N__a0cfb035_28_ActivationHardswishKernel_cu_9e10b42f_293225hardswish_backward_kernelERNS_14TensorIteratorEENKUlvE_clEvENKUlvE0_clEvEUlffE_St5arrayIPcLm3EELi4E23TrivialOffsetCalculatorILi2EjESB_ILi1EjENS0_6memory12LoadWithCastILi2EEENSE_13StoreWithCastILi1EEEEEviT_T0_T2_T3_T4_T5_:
.text._ZN2at6native27unrolled_elementwise_kernelIZZZNS0_66_GLOBAL__N__a0cfb035_28_ActivationHardswishKernel_cu_9e10b42f_293225hardswish_backward_kernelERNS_14TensorIteratorEENKUlvE_clEvENKUlvE0_clEvEUlffE_St5arrayIPcLm3EELi4E23TrivialOffsetCalculatorILi2EjESB_ILi1EjENS0_6memory12LoadWithCastILi2EEENSE_13StoreWithCastILi1EEEEEviT_T0_T2_T3_T4_T5_:
[----:B------:R-:W0:Y:S01]  /*0000*/  LDC R1, c[0x0][0x37c] ;  /* 0x0000df00ff017b82 */ /* 0x000e220000000800 */
[----:B------:R-:W1:Y:S07]  /*0010*/  S2R R2, SR_CTAID.X ;  /* 0x0000000000027919 */ /* 0x000e6e0000002500 */
[----:B------:R-:W1:Y:S01]  /*0020*/  LDC R17, c[0x0][0x380] ;  /* 0x0000e000ff117b82 */ /* 0x000e620000000800 */
[----:B------:R-:W2:Y:S01]  /*0030*/  LDCU.64 UR36, c[0x0][0x358] ;  /* 0x00006b00ff2477ac */ /* 0x000ea20008000a00 */
[----:B------:R-:W-:Y:S01]  /*0040*/  BSSY.RECONVERGENT B7, `(.L_x_2403) ;  /* 0x00001cf000077945 */ /* 0x000fe20003800200 */
[----:B------:R-:W3:Y:S01]  /*0050*/  S2R R16, SR_TID.X ;  /* 0x0000000000107919 */ /* 0x000ee20000002100 */
[----:B------:R-:W-:Y:S01]  /*0060*/  IMAD.MOV.U32 R29, RZ, RZ, RZ ;  /* 0x000000ffff1d7224 */ /* 0x000fe200078e00ff */
[----:B------:R-:W4:Y:S01]  /*0070*/  LDCU.U8 UR38, c[0x0][0x3bc] ;  /* 0x00007780ff2677ac */ /* 0x000f220008000000 */
[----:B------:R-:W-:Y:S01]  /*0080*/  IMAD.MOV.U32 R22, RZ, RZ, RZ ;  /* 0x000000ffff167224 */ /* 0x000fe200078e00ff */
        /* <DEDUP_REMOVED lines=8> */
[----:B------:R-:W-:Y:S01]  /*0110*/  BSSY.RECONVERGENT B6, `(.L_x_2405) ;  /* 0x00000de000067945 */ /* 0x000fe20003800200 */
        /* <DEDUP_REMOVED lines=17> */
.L_x_2409:
[----:B------:R-:W2:Y:S02]  /*0230*/  LDG.E.U8 R4, desc[UR36][R4.64] ;  /* 0x0000002404047981 */ /* 0x000ea4000c1e1100 */
[----:B--2---:R-:W-:Y:S01]  /*0240*/  I2FP.F32.U32 R29, R4 ;  /* 0x00000004001d7245 */ /* 0x004fe20000201000 */
[----:B------:R-:W-:Y:S06]  /*0250*/  BRA `(.L_x_2411) ;  /* 0x0000000c00247947 */ /* 0x000fec0003800000 */
.L_x_2408:
[----:B------:R-:W-:-:S09]  /*0260*/  UISETP.NE.AND UP0, UPT, UR4, 0x2, UPT ;  /* 0x000000020400788c */ /* 0x000fd2000bf05270 */
[----:B------:R-:W-:Y:S05]  /*0270*/  BRA.U !UP0, `(.L_x_2412) ;  /* 0x0000000108287547 */ /* 0x000fea000b800000 */
[----:B------:R-:W-:-:S09]  /*0280*/  UISETP.NE.AND UP0, UPT, UR4, 0x3, UPT ;  /* 0x000000030400788c */ /* 0x000fd2000bf05270 */
[----:B------:R-:W-:Y:S05]  /*0290*/  BRA.U !UP0, `(.L_x_2413) ;  /* 0x0000000108147547 */ /* 0x000fea000b800000 */
[----:B------:R-:W-:-:S09]  /*02a0*/  UISETP.NE.AND UP0, UPT, UR4, 0x4, UPT ;  /* 0x000000040400788c */ /* 0x000fd2000bf05270 */
[----:B------:R-:W-:Y:S05]  /*02b0*/  BRA.U UP0, `(.L_x_2410) ;  /* 0x0000000900907547 */ /* 0x000fea000b800000 */
[----:B------:R-:W2:Y:S02]  /*02c0*/  LDG.E.64 R4, desc[UR36][R4.64] ;  /* 0x0000002404047981 */ /* 0x000ea4000c1e1b00 */
[----:B--2---:R0:W1:Y:S01]  /*02d0*/  I2F.S64 R29, R4 ;  /* 0x00000004001d7312 */ /* 0x0040620000301400 */
[----:B------:R-:W-:Y:S05]  /*02e0*/  BRA `(.L_x_2411) ;  /* 0x0000000c00007947 */ /* 0x000fea0003800000 */
.L_x_2413:
[----:B------:R-:W2:Y:S02]  /*02f0*/  LDG.E R4, desc[UR36][R4.64] ;  /* 0x0000002404047981 */ /* 0x000ea4000c1e1900 */
[----:B--2---:R-:W-:Y:S01]  /*0300*/  I2FP.F32.S32 R29, R4 ;  /* 0x00000004001d7245 */ /* 0x004fe20000201400 */
[----:B------:R-:W-:Y:S06]  /*0310*/  BRA `(.L_x_2411) ;  /* 0x0000000800f47947 */ /* 0x000fec0003800000 */
.L_x_2412:
[----:B------:R-:W2:Y:S02]  /*0320*/  LDG.E.U16 R4, desc[UR36][R4.64] ;  /* 0x0000002404047981 */ /* 0x000ea4000c1e1500 */
[----:B--2---:R2:W3:Y:S01]  /*0330*/  I2F.S16 R29, R4 ;  /* 0x00000004001d7306 */ /* 0x0044e20000101400 */
[----:B------:R-:W-:Y:S05]  /*0340*/  BRA `(.L_x_2411) ;  /* 0x0000000800e87947 */ /* 0x000fea0003800000 */
.L_x_2407:
        /* <DEDUP_REMOVED lines=8> */
.L_x_2415:
[----:B------:R-:W2:Y:S02]  /*03d0*/  LDG.E.U16 R4, desc[UR36][R4.64] ;  /* 0x0000002404047981 */ /* 0x000ea4000c1e1500 */
[----:B--2---:R-:W-:Y:S01]  /*03e0*/  HADD2.F32 R29, -RZ, R4.H0_H0 ;  /* 0x20000004ff1d7230 */ /* 0x004fe20000004100 */
[----:B------:R-:W-:Y:S06]  /*03f0*/  BRA `(.L_x_2411) ;  /* 0x0000000800bc7947 */ /* 0x000fec0003800000 */
.L_x_2414:
        /* <DEDUP_REMOVED lines=8> */
.L_x_2417:
[----:B------:R-:W2:Y:S02]  /*0480*/  LDG.E.U16 R4, desc[UR36][R4.64] ;  /* 0x0000002404047981 */ /* 0x000ea4000c1e1500 */
[----:B--2---:R-:W-:Y:S01]  /*0490*/  HADD2.F32 R29, -RZ, R4.H0_H0 ;  /* 0x20000004ff1d7230 */ /* 0x004fe20000004100 */
[----:B------:R-:W-:Y:S06]  /*04a0*/  BRA `(.L_x_2411) ;  /* 0x0000000800907947 */ /* 0x000fec0003800000 */
.L_x_2416:
[----:B------:R-:W2:Y:S01]  /*04b0*/  LDG.E.64 R4, desc[UR36][R4.64] ;  /* 0x0000002404047981 */ /* 0x000ea2000c1e1b00 */
[----:B------:R-:W-:Y:S01]  /*04c0*/  UMOV UR4, 0xf0000000 ;  /* 0xf000000000047882 */ /* 0x000fe20000000000 */
[----:B------:R-:W-:Y:S01]  /*04d0*/  UMOV UR5, 0x380fffff ;  /* 0x380fffff00057882 */ /* 0x000fe20000000000 */
[----:B--2---:R-:W0:Y:S01]  /*04e0*/  F2F.F32.F64 R29, R4 ;  /* 0x00000004001d7310 */ /* 0x004e220000301000 */
[----:B------:R-:W-:-:S14]  /*04f0*/  DSETP.GEU.AND P0, PT, |R4|, UR4, PT ;  /* 0x0000000404007e2a */ /* 0x000fdc000bf0e200 */
[----:B0-----:R-:W-:Y:S01]  /*0500*/  @!P0 FMUL R29, R29, 1.175494350822287508e-38 ;  /* 0x008000001d1d8820 */ /* 0x001fe20000400000 */
[----:B------:R-:W-:Y:S06]  /*0510*/  BRA `(.L_x_2411) ;  /* 0x0000000800747947 */ /* 0x000fec0003800000 */
.L_x_2406:
        /* <DEDUP_REMOVED lines=12> */
.L_x_2420:
[----:B------:R-:W2:Y:S01]  /*05e0*/  LDG.E.64 R4, desc[UR36][R4.64] ;  /* 0x0000002404047981 */ /* 0x000ea2000c1e1b00 */
[----:B------:R-:W-:Y:S01]  /*05f0*/  UMOV UR4, 0xf0000000 ;  /* 0xf000000000047882 */ /* 0x000fe20000000000 */
[----:B------:R-:W-:Y:S01]  /*0600*/  UMOV UR5, 0x380fffff ;  /* 0x380fffff00057882 */ /* 0x000fe20000000000 */
[----:B--2---:R-:W0:Y:S01]  /*0610*/  F2F.F32.F64 R29, R4 ;  /* 0x00000004001d7310 */ /* 0x004e220000301000 */
[----:B------:R-:W-:-:S14]  /*0620*/  DSETP.GEU.AND P0, PT, |R4|, UR4, PT ;  /* 0x0000000404007e2a */ /* 0x000fdc000bf0e200 */
[----:B0-----:R-:W-:Y:S01]  /*0630*/  @!P0 FMUL R29, R29, 1.175494350822287508e-38 ;  /* 0x008000001d1d8820 */ /* 0x001fe20000400000 */
[----:B------:R-:W-:Y:S06]  /*0640*/  BRA `(.L_x_2411) ;  /* 0x0000000800287947 */ /* 0x000fec0003800000 */
.L_x_2419:
        /* <DEDUP_REMOVED lines=25> */
.L_x_2422:
[----:B------:R-:W2:Y:S02]  /*07e0*/  LDG.E.U8 R4, desc[UR36][R4.64] ;  /* 0x0000002404047981 */ /* 0x000ea4000c1e1100 */
[C---:B--2---:R-:W-:Y:S02]  /*07f0*/  IMAD.SHL.U32 R3, R4.reuse, 0x2000000, RZ ;  /* 0x0200000004037824 */ /* 0x044fe400078e00ff */
[----:B------:R-:W-:-:S03]  /*0800*/  IMAD.SHL.U32 R6, R4, 0x100, RZ ;  /* 0x0000010004067824 */ /* 0x000fc600078e00ff */
        /* <DEDUP_REMOVED lines=9> */
.L_x_2421:
[----:B------:R-:W2:Y:S02]  /*08a0*/  LDG.E.U16 R4, desc[UR36][R4.64] ;  /* 0x0000002404047981 */ /* 0x000ea4000c1e1500 */
[----:B--2---:R-:W-:Y:S01]  /*08b0*/  IMAD.U32 R29, R4, 0x10000, RZ ;  /* 0x00010000041d7824 */ /* 0x004fe200078e00ff */
[----:B------:R-:W-:Y:S06]  /*08c0*/  BRA `(.L_x_2411) ;  /* 0x0000000400887947 */ /* 0x000fec0003800000 */
.L_x_2418:
        /* <DEDUP_REMOVED lines=11> */
.L_x_2425:
        /* <DEDUP_REMOVED lines=20> */
.L_x_2427:
[----:B------:R-:W-:Y:S05]  /*0ac0*/  BSYNC.RECONVERGENT B0 ;  /* 0x0000000000007941 */ /* 0x000fea0003800200 */
.L_x_2426:
[----:B------:R-:W-:Y:S01]  /*0ad0*/  IMAD.SHL.U32 R0, R0, 0x100000, RZ ;  /* 0x0010000000007824 */ /* 0x000fe200078e00ff */
[----:B------:R-:W-:-:S04]  /*0ae0*/  LEA R3, R3, 0x3b800000, 0x17 ;  /* 0x3b80000003037811 */ /* 0x000fc800078eb8ff */
[----:B------:R-:W-:Y:S01]  /*0af0*/  LOP3.LUT R29, R3, R0, R29, 0xfe, !PT ;  /* 0x00000000031d7212 */ /* 0x000fe200078efe1d */
[----:B------:R-:W-:Y:S06]  /*0b00*/  BRA `(.L_x_2411) ;  /* 0x0000000000f87947 */ /* 0x000fec0003800000 */
.L_x_2424:
        /* <DEDUP_REMOVED lines=20> */
.L_x_2429:
[----:B------:R-:W-:Y:S05]  /*0c50*/  BSYNC.RECONVERGENT B0 ;  /* 0x0000000000007941 */ /* 0x000fea0003800200 */
.L_x_2428:
[----:B------:R-:W-:Y:S01]  /*0c60*/  IMAD.SHL.U32 R0, R0, 0x200000, RZ ;  /* 0x0020000000007824 */ /* 0x000fe200078e00ff */
[----:B------:R-:W-:-:S04]  /*0c70*/  LEA R3, R3, 0x37800000, 0x17 ;  /* 0x3780000003037811 */ /* 0x000fc800078eb8ff */
[----:B------:R-:W-:Y:S01]  /*0c80*/  LOP3.LUT R29, R3, R0, R29, 0xfe, !PT ;  /* 0x00000000031d7212 */ /* 0x000fe200078efe1d */
[----:B------:R-:W-:Y:S06]  /*0c90*/  BRA `(.L_x_2411) ;  /* 0x0000000000947947 */ /* 0x000fec0003800000 */
.L_x_2423:
[----:B------:R-:W-:-:S09]  /*0ca0*/  UISETP.NE.AND UP0, UPT, UR4, 0x1c, UPT ;  /* 0x0000001c0400788c */ /* 0x000fd2000bf05270 */
[----:B------:R-:W-:Y:S05]  /*0cb0*/  BRA.U !UP0, `(.L_x_2430) ;  /* 0x0000000108847547 */ /* 0x000fea000b800000 */
[----:B------:R-:W-:-:S09]  /*0cc0*/  UISETP.NE.AND UP0, UPT, UR4, 0x1d, UPT ;  /* 0x0000001d0400788c */ /* 0x000fd2000bf05270 */
[----:B------:R-:W-:Y:S05]  /*0cd0*/  BRA.U !UP0, `(.L_x_2431) ;  /* 0x0000000108707547 */ /* 0x000fea000b800000 */
[----:B------:R-:W-:-:S09]  /*0ce0*/  UISETP.NE.AND UP0, UPT, UR4, 0x2c, UPT ;  /* 0x0000002c0400788c */ /* 0x000fd2000bf05270 */
[----:B------:R-:W-:Y:S05]  /*0cf0*/  BRA.U !UP0, `(.L_x_2432) ;  /* 0x0000000108487547 */ /* 0x000fea000b800000 */
.L_x_2410:
        /* <DEDUP_REMOVED lines=16> */
.L_x_2433:
[----:B------:R-:W-:Y:S01]  /*0e00*/  IMAD.MOV.U32 R29, RZ, RZ, RZ ;  /* 0x000000ffff1d7224 */ /* 0x000fe200078e00ff */
[----:B------:R-:W-:Y:S06]  /*0e10*/  BRA `(.L_x_2411) ;  /* 0x0000000000347947 */ /* 0x000fec0003800000 */
.L_x_2432:
[----:B------:R-:W2:Y:S01]  /*0e20*/  LDG.E.U8 R4, desc[UR36][R4.64] ;  /* 0x0000002404047981 */ /* 0x000ea2000c1e1100 */
[----:B------:R-:W-:Y:S01]  /*0e30*/  IMAD.MOV.U32 R29, RZ, RZ, 0x400000 ;  /* 0x00400000ff1d7424 */ /* 0x000fe200078e00ff */
[----:B--2---:R-:W-:-:S13]  /*0e40*/  ISETP.NE.AND P0, PT, R4, RZ, PT ;  /* 0x000000ff0400720c */ /* 0x004fda0003f05270 */
[----:B------:R-:W-:Y:S05]  /*0e50*/  @!P0 BRA `(.L_x_2411) ;  /* 0x0000000000248947 */ /* 0x000fea0003800000 */
[----:B------:R-:W-:-:S13]  /*0e60*/  ISETP.NE.AND P0, PT, R4, 0xff, PT ;  /* 0x000000ff0400780c */ /* 0x000fda0003f05270 */
[----:B------:R-:W-:Y:S02]  /*0e70*/  @!P0 IMAD.MOV.U32 R29, RZ, RZ, 0x7f800001 ;  /* 0x7f800001ff1d8424 */ /* 0x000fe400078e00ff */
[----:B------:R-:W-:Y:S01]  /*0e80*/  @P0 IMAD.SHL.U32 R29, R4, 0x800000, RZ ;  /* 0x00800000041d0824 */ /* 0x000fe200078e00ff */
[----:B------:R-:W-:Y:S06]  /*0e90*/  BRA `(.L_x_2411) ;  /* 0x0000000000147947 */ /* 0x000fec0003800000 */
.L_x_2431:
[----:B------:R-:W2:Y:S02]  /*0ea0*/  LDG.E.64 R4, desc[UR36][R4.64] ;  /* 0x0000002404047981 */ /* 0x000ea4000c1e1b00 */
[----:B--2---:R0:W1:Y:S01]  /*0eb0*/  I2F.U64 R29, R4 ;  /* 0x00000004001d7312 */ /* 0x0040620000301000 */
[----:B------:R-:W-:Y:S05]  /*0ec0*/  BRA `(.L_x_2411) ;  /* 0x0000000000087947 */ /* 0x000fea0003800000 */
.L_x_2430:
[----:B------:R-:W2:Y:S02]  /*0ed0*/  LDG.E R4, desc[UR36][R4.64] ;  /* 0x0000002404047981 */ /* 0x000ea4000c1e1900 */
[----:B--2---:R-:W-:-:S07]  /*0ee0*/  I2FP.F32.U32 R29, R4 ;  /* 0x00000004001d7245 */ /* 0x004fce0000201000 */
.L_x_2411:
[----:B------:R-:W-:Y:S05]  /*0ef0*/  BSYNC.RECONVERGENT B6 ;  /* 0x0000000000067941 */ /* 0x000fea0003800200 */
.L_x_2405:
[----:B0-2-4-:R-:W0:Y:S01]  /*0f00*/  LDC.64 R4, c[0x0][0x3b0] ;  /* 0x0000ec00ff047b82 */ /* 0x015e220000000a00 */
[----:B------:R-:W2:Y:S01]  /*0f10*/  LDCU UR5, c[0x0][0x3c4] ;  /* 0x00007880ff0577ac */ /* 0x000ea20008000800 */
[----:B------:R-:W-:Y:S01]  /*0f20*/  BSSY.RECONVERGENT B6, `(.L_x_2434) ;  /* 0x00000df000067945 */ /* 0x000fe20003800200 */
[----:B------:R-:W-:-:S04]  /*0f30*/  UPRMT UR4, UR39, 0x9910, URZ ;  /* 0x0000991027047896 */ /* 0x000fc800080000ff */
        /* <DEDUP_REMOVED lines=16> */
.L_x_2438:
[----:B------:R-:W2:Y:S02]  /*1040*/  LDG.E.U8 R4, desc[UR36][R4.64] ;  /* 0x0000002404047981 */ /* 0x000ea4000c1e1100 */
[----:B--2---:R-:W-:Y:S01]  /*1050*/  I2FP.F32.U32 R22, R4 ;  /* 0x0000000400167245 */ /* 0x004fe20000201000 */
[----:B------:R-:W-:Y:S06]  /*1060*/  BRA `(.L_x_2440) ;  /* 0x0000000c00287947 */ /* 0x000fec0003800000 */
.L_x_2437:
        /* <DEDUP_REMOVED lines=9> */
.L_x_2442:
[----:B------:R-:W2:Y:S02]  /*1100*/  LDG.E R4, desc[UR36][R4.64] ;  /* 0x0000002404047981 */ /* 0x000ea4000c1e1900 */
[----:B--2---:R-:W-:Y:S01]  /*1110*/  I2FP.F32.S32 R22, R4 ;  /* 0x0000000400167245 */ /* 0x004fe20000201400 */
[----:B------:R-:W-:Y:S06]  /*1120*/  BRA `(.L_x_2440) ;  /* 0x0000000800f87947 */ /* 0x000fec0003800000 */
.L_x_2441:
[----:B------:R-:W2:Y:S02]  /*1130*/  LDG.E.U16 R4, desc[UR36][R4.64] ;  /* 0x0000002404047981 */ /* 0x000ea4000c1e1500 */
[----:B--2---:R0:W2:Y:S01]  /*1140*/  I2F.S16 R22, R4 ;  /* 0x0000000400167306 */ /* 0x0040a20000101400 */
[----:B------:R-:W-:Y:S05]  /*1150*/  BRA `(.L_x_2440) ;  /* 0x0000000800ec7947 */ /* 0x000fea0003800000 */
.L_x_2436:
        /* <DEDUP_REMOVED lines=8> */
.L_x_2444:
[----:B------:R-:W2:Y:S02]  /*11e0*/  LDG.E.U16 R4, desc[UR36][R4.64] ;  /* 0x0000002404047981 */ /* 0x000ea4000c1e1500 */
[----:B--2---:R-:W-:Y:S01]  /*11f0*/  HADD2.F32 R22, -RZ, R4.H0_H0 ;  /* 0x20000004ff167230 */ /* 0x004fe20000004100 */
[----:B------:R-:W-:Y:S06]  /*1200*/  BRA `(.L_x_2440) ;  /* 0x0000000800c07947 */ /* 0x000fec0003800000 */
.L_x_2443:
        /* <DEDUP_REMOVED lines=8> */
.L_x_2446:
[----:B------:R-:W2:Y:S02]  /*1290*/  LDG.E.U16 R4, desc[UR36][R4.64] ;  /* 0x0000002404047981 */ /* 0x000ea4000c1e1500 */
[----:B--2---:R-:W-:Y:S01]  /*12a0*/  HADD2.F32 R22, -RZ, R4.H0_H0 ;  /* 0x20000004ff167230 */ /* 0x004fe20000004100 */
[----:B------:R-:W-:Y:S06]  /*12b0*/  BRA `(.L_x_2440) ;  /* 0x0000000800947947 */ /* 0x000fec0003800000 */
.L_x_2445:
[----:B------:R-:W2:Y:S01]  /*12c0*/  LDG.E.64 R4, desc[UR36][R4.64] ;  /* 0x0000002404047981 */ /* 0x000ea2000c1e1b00 */
[----:B------:R-:W-:Y:S01]  /*12d0*/  UMOV UR4, 0xf0000000 ;  /* 0xf000000000047882 */ /* 0x000fe20000000000 */
[----:B------:R-:W-:Y:S01]  /*12e0*/  UMOV UR5, 0x380fffff ;  /* 0x380fffff00057882 */ /* 0x000fe20000000000 */
[----:B--2---:R-:W0:Y:S01]  /*12f0*/  F2F.F32.F64 R22, R4 ;  /* 0x0000000400167310 */ /* 0x004e220000301000 */
[----:B------:R-:W-:-:S14]  /*1300*/  DSETP.GEU.AND P0, PT, |R4|, UR4, PT ;  /* 0x0000000404007e2a */ /* 0x000fdc000bf0e200 */
[----:B0-----:R-:W-:Y:S01]  /*1310*/  @!P0 FMUL R22, R22, 1.175494350822287508e-38 ;  /* 0x0080000016168820 */ /* 0x001fe20000400000 */
[----:B------:R-:W-:Y:S06]  /*1320*/  BRA `(.L_x_2440) ;  /* 0x0000000800787947 */ /* 0x000fec0003800000 */
.L_x_2435:
        /* <DEDUP_REMOVED lines=12> */
.L_x_2449:
[----:B------:R-:W2:Y:S01]  /*13f0*/  LDG.E.64 R4, desc[UR36][R4.64] ;  /* 0x0000002404047981 */ /* 0x000ea2000c1e1b00 */
[----:B------:R-:W-:Y:S01]  /*1400*/  UMOV UR4, 0xf0000000 ;  /* 0xf000000000047882 */ /* 0x000fe20000000000 */
[----:B------:R-:W-:Y:S01]  /*1410*/  UMOV UR5, 0x380fffff ;  /* 0x380fffff00057882 */ /* 0x000fe20000000000 */
[----:B--2---:R-:W0:Y:S01]  /*1420*/  F2F.F32.F64 R22, R4 ;  /* 0x0000000400167310 */ /* 0x004e220000301000 */
[----:B------:R-:W-:-:S14]  /*1430*/  DSETP.GEU.AND P0, PT, |R4|, UR4, PT ;  /* 0x0000000404007e2a */ /* 0x000fdc000bf0e200 */
[----:B0-----:R-:W-:Y:S01]  /*1440*/  @!P0 FMUL R22, R22, 1.175494350822287508e-38 ;  /* 0x0080000016168820 */ /* 0x001fe20000400000 */
[----:B------:R-:W-:Y:S06]  /*1450*/  BRA `(.L_x_2440) ;  /* 0x00000008002c7947 */ /* 0x000fec0003800000 */
.L_x_2448:
        /* <DEDUP_REMOVED lines=25> */
.L_x_2451:
        /* <DEDUP_REMOVED lines=11> */
[----:B------:R-:W-:Y:S01]  /*16a0*/  LOP3.LUT R22, R0, 0x80000000, R3, 0xf8, !PT ;  /* 0x8000000000167812 */ /* 0x000fe200078ef803 */
[----:B------:R-:W-:Y:S06]  /*16b0*/  BRA `(.L_x_2440) ;  /* 0x0000000400947947 */ /* 0x000fec0003800000 */
.L_x_2450:
[----:B------:R-:W2:Y:S02]  /*16c0*/  LDG.E.U16 R4, desc[UR36][R4.64] ;  /* 0x0000002404047981 */ /* 0x000ea4000c1e1500 */
[----:B--2---:R-:W-:Y:S01]  /*16d0*/  IMAD.U32 R22, R4, 0x10000, RZ ;  /* 0x0001000004167824 */ /* 0x004fe200078e00ff */
[----:B------:R-:W-:Y:S06]  /*16e0*/  BRA `(.L_x_2440) ;  /* 0x0000000400887947 */ /* 0x000fec0003800000 */
.L_x_2447:
        /* <DEDUP_REMOVED lines=11> */
.L_x_2454:
        /* <DEDUP_REMOVED lines=20> */
.L_x_2456:
[----:B------:R-:W-:Y:S05]  /*18e0*/  BSYNC.RECONVERGENT B0 ;  /* 0x0000000000007941 */ /* 0x000fea0003800200 */
.L_x_2455:
[----:B------:R-:W-:Y:S01]  /*18f0*/  IMAD.SHL.U32 R0, R0, 0x100000, RZ ;  /* 0x0010000000007824 */ /* 0x000fe200078e00ff */
[----:B------:R-:W-:-:S04]  /*1900*/  LEA R3, R3, 0x3b800000, 0x17 ;  /* 0x3b80000003037811 */ /* 0x000fc800078eb8ff */
[----:B------:R-:W-:Y:S01]  /*1910*/  LOP3.LUT R22, R3, R0, R7, 0xfe, !PT ;  /* 0x0000000003167212 */ /* 0x000fe200078efe07 */
[----:B------:R-:W-:Y:S06]  /*1920*/  BRA `(.L_x_2440) ;  /* 0x0000000000f87947 */ /* 0x000fec0003800000 */
.L_x_2453:
        /* <DEDUP_REMOVED lines=20> */
.L_x_2458:
[----:B------:R-:W-:Y:S05]  /*1a70*/  BSYNC.RECONVERGENT B0 ;  /* 0x0000000000007941 */ /* 0x000fea0003800200 */
.L_x_2457:
[----:B------:R-:W-:Y:S01]  /*1a80*/  IMAD.SHL.U32 R0, R0, 0x200000, RZ ;  /* 0x0020000000007824 */ /* 0x000fe200078e00ff */
[----:B------:R-:W-:-:S04]  /*1a90*/  LEA R3, R3, 0x37800000, 0x17 ;  /* 0x3780000003037811 */ /* 0x000fc800078eb8ff */
[----:B------:R-:W-:Y:S01]  /*1aa0*/  LOP3.LUT R22, R3, R0, R7, 0xfe, !PT ;  /* 0x0000000003167212 */ /* 0x000fe200078efe07 */
[----:B------:R-:W-:Y:S06]  /*1ab0*/  BRA `(.L_x_2440) ;  /* 0x0000000000947947 */ /* 0x000fec0003800000 */
.L_x_2452:
[----:B------:R-:W-:-:S09]  /*1ac0*/  UISETP.NE.AND UP0, UPT, UR4, 0x1c, UPT ;  /* 0x0000001c0400788c */ /* 0x000fd2000bf05270 */
[----:B------:R-:W-:Y:S05]  /*1ad0*/  BRA.U !UP0, `(.L_x_2459) ;  /* 0x0000000108847547 */ /* 0x000fea000b800000 */
[----:B------:R-:W-:-:S09]  /*1ae0*/  UISETP.NE.AND UP0, UPT, UR4, 0x1d, UPT ;  /* 0x0000001d0400788c */ /* 0x000fd2000bf05270 */
[----:B------:R-:W-:Y:S05]  /*1af0*/  BRA.U !UP0, `(.L_x_2460) ;  /* 0x0000000108707547 */ /* 0x000fea000b800000 */
[----:B------:R-:W-:-:S09]  /*1b00*/  UISETP.NE.AND UP0, UPT, UR4, 0x2c, UPT ;  /* 0x0000002c0400788c */ /* 0x000fd2000bf05270 */
[----:B------:R-:W-:Y:S05]  /*1b10*/  BRA.U !UP0, `(.L_x_2461) ;  /* 0x0000000108487547 */ /* 0x000fea000b800000 */
.L_x_2439:
[----:B------:R-:W-:Y:S01]  /*1b20*/  MOV R14, 0x0 ;  /* 0x00000000000e7802 */ /* 0x000fe20000000f00 */
[----:B------:R-:W0:Y:S01]  /*1b30*/  LDCU.64 UR4, c[0x4][0x128] ;  /* 0x01002500ff0477ac */ /* 0x000e220008000a00 */
[----:B------:R-:W-:Y:S02]  /*1b40*/  IMAD.MOV.U32 R8, RZ, RZ, 0x4e ;  /* 0x0000004eff087424 */ /* 0x000fe400078e00ff */
[----:B------:R-:W-:Y:S01]  /*1b50*/  IMAD.MOV.U32 R12, RZ, RZ, 0x1 ;  /* 0x00000001ff0c7424 */ /* 0x000fe200078e00ff */
[----:B------:R-:W2:Y:S01]  /*1b60*/  LDCU.64 UR6, c[0x4][0x130] ;  /* 0x01002600ff0677ac */ /* 0x000ea20008000a00 */
[----:B------:R-:W4:Y:S01]  /*1b70*/  LDC.64 R14, c[0x4][R14] ;  /* 0x010000000e0e7b82 */ /* 0x000f220000000a00 */
[----:B------:R-:W-:Y:S01]  /*1b80*/  IMAD.MOV.U32 R13, RZ, RZ, RZ ;  /* 0x000000ffff0d7224 */ /* 0x000fe200078e00ff */
[----:B------:R-:W1:Y:S01]  /*1b90*/  LDCU.64 UR8, c[0x4][0x18] ;  /* 0x01000300ff0877ac */ /* 0x000e620008000a00 */
[----:B0-----:R-:W-:Y:S02]  /*1ba0*/  IMAD.U32 R4, RZ, RZ, UR4 ;  /* 0x00000004ff047e24 */ /* 0x001fe4000f8e00ff */
[----:B------:R-:W-:-:S02]  /*1bb0*/  IMAD.U32 R5, RZ, RZ, UR5 ;  /* 0x00000005ff057e24 */ /* 0x000fc4000f8e00ff */
[----:B--2---:R-:W-:Y:S02]  /*1bc0*/  IMAD.U32 R6, RZ, RZ, UR6 ;  /* 0x00000006ff067e24 */ /* 0x004fe4000f8e00ff */
[----:B------:R-:W-:Y:S02]  /*1bd0*/  IMAD.U32 R7, RZ, RZ, UR7 ;  /* 0x00000007ff077e24 */ /* 0x000fe4000f8e00ff */
[----:B-1----:R-:W-:Y:S02]  /*1be0*/  IMAD.U32 R10, RZ, RZ, UR8 ;  /* 0x00000008ff0a7e24 */ /* 0x002fe4000f8e00ff */
[----:B------:R-:W-:-:S07]  /*1bf0*/  IMAD.U32 R11, RZ, RZ, UR9 ;  /* 0x00000009ff0b7e24 */ /* 0x000fce000f8e00ff */
[----:B------:R-:W-:-:S07]  /*1c00*/  LEPC R20, `(.L_x_2462) ;  /* 0x000000001014794e */ /* 0x000fce0000000000 */
[----:B---345:R-:W-:Y:S05]  /*1c10*/  CALL.ABS.NOINC R14 ;  /* 0x000000000e007343 */ /* 0x038fea0003c00000 */
.L_x_2462:
[----:B------:R-:W-:Y:S01]  /*1c20*/  IMAD.MOV.U32 R22, RZ, RZ, RZ ;  /* 0x000000ffff167224 */ /* 0x000fe200078e00ff */
[----:B------:R-:W-:Y:S06]  /*1c30*/  BRA `(.L_x_2440) ;  /* 0x0000000000347947 */ /* 0x000fec0003800000 */
.L_x_2461:
        /* <DEDUP_REMOVED lines=8> */
.L_x_2460:
[----:B------:R-:W2:Y:S02]  /*1cc0*/  LDG.E.64 R22, desc[UR36][R4.64] ;  /* 0x0000002404167981 */ /* 0x000ea4000c1e1b00 */
[----:B--2---:R0:W2:Y:S01]  /*1cd0*/  I2F.U64 R22, R22 ;  /* 0x0000001600167312 */ /* 0x0040a20000301000 */
[----:B------:R-:W-:Y:S05]  /*1ce0*/  BRA `(.L_x_2440) ;  /* 0x0000000000087947 */ /* 0x000fea0003800000 */
.L_x_2459:
[----:B------:R-:W2:Y:S02]  /*1cf0*/  LDG.E R4, desc[UR36][R4.64] ;  /* 0x0000002404047981 */ /* 0x000ea4000c1e1900 */
[----:B--2---:R-:W-:-:S07]  /*1d00*/  I2FP.F32.U32 R22, R4 ;  /* 0x0000000400167245 */ /* 0x004fce0000201000 */
.L_x_2440:
[----:B------:R-:W-:Y:S05]  /*1d10*/  BSYNC.RECONVERGENT B6 ;  /* 0x0000000000067941 */ /* 0x000fea0003800200 */
.L_x_2434:
[----:B------:R-:W-:-:S07]  /*1d20*/  VIADD R16, R19, 0x80 ;  /* 0x0000008013107836 */ /* 0x000fce0000000000 */
.L_x_2404:
[----:B------:R-:W-:Y:S05]  /*1d30*/  BSYNC.RECONVERGENT B7 ;  /* 0x0000000000077941 */ /* 0x000fea0003800200 */
.L_x_2403:
[----:B------:R-:W-:Y:S01]  /*1d40*/  ISETP.GE.AND P0, PT, R16, R17, PT ;  /* 0x000000111000720c */ /* 0x000fe20003f06270 */
[----:B------:R-:W-:Y:S01]  /*1d50*/  BSSY.RECONVERGENT B7, `(.L_x_2463) ;  /* 0x00001ca000077945 */ /* 0x000fe20003800200 */
[----:B------:R-:W-:Y:S02]  /*1d60*/  IMAD.MOV.U32 R28, RZ, RZ, RZ ;  /* 0x000000ffff1c7224 */ /* 0x000fe400078e00ff */
[----:B------:R-:W-:-:S09]  /*1d70*/  IMAD.MOV.U32 R24, RZ, RZ, RZ ;  /* 0x000000ffff187224 */ /* 0x000fd200078e00ff */
[----:B------:R-:W-:Y:S05]  /*1d80*/  @P0 BRA `(.L_x_2464) ;  /* 0x0000001c00180947 */ /* 0x000fea0003800000 */
[----:B0---4-:R-:W0:Y:S01]  /*1d90*/  LDC.64 R4, c[0x0][0x3a8] ;  /* 0x0000ea00ff047b82 */ /* 0x011e220000000a00 */
[----:B------:R-:W4:Y:S01]  /*1da0*/  LDCU UR5, c[0x0][0x3c0] ;  /* 0x00007800ff0577ac */ /* 0x000f220008000800 */
[----:B------:R-:W-:Y:S01]  /*1db0*/  IMAD R18, R2, 0x200, R16 ;  /* 0x0000020002127824 */ /* 0x000fe200078e0210 */
[----:B------:R-:W-:Y:S01]  /*1dc0*/  BSSY.RECONVERGENT B6, `(.L_x_2465) ;  /* 0x00000df000067945 */ /* 0x000fe20003800200 */
[----:B------:R-:W-:-:S04]  /*1dd0*/  UPRMT UR4, UR38, 0x9910, URZ ;  /* 0x0000991026047896 */ /* 0x000fc800080000ff */
[----:B------:R-:W-:Y:S01]  /*1de0*/  UISETP.GT.AND UP0, UPT, UR4, 0x9, UPT ;  /* 0x000000090400788c */ /* 0x000fe2000bf04270 */
[----:B----4-:R-:W-:-:S05]  /*1df0*/  IMAD R3, R18, UR5, RZ ;  /* 0x0000000512037c24 */ /* 0x010fca000f8e02ff */
        /* <DEDUP_REMOVED lines=11> */
[----:B------:R-:W4:Y:S02]  /*1eb0*/  LDG.E.S8 R4, desc[UR36][R4.64] ;  /* 0x0000002404047981 */ /* 0x000f24000c1e1300 */
[----:B----4-:R0:W4:Y:S01]  /*1ec0*/  I2F.S16 R28, R4 ;  /* 0x00000004001c7306 */ /* 0x0101220000101400 */
[----:B------:R-:W-:Y:S05]  /*1ed0*/  BRA `(.L_x_2471) ;  /* 0x0000000c00347947 */ /* 0x000fea0003800000 */
.L_x_2469:
[----:B------:R-:W4:Y:S02]  /*1ee0*/  LDG.E.U8 R4, desc[UR36][R4.64] ;  /* 0x0000002404047981 */ /* 0x000f24000c1e1100 */
[----:B----4-:R-:W-:Y:S01]  /*1ef0*/  I2FP.F32.U32 R28, R4 ;  /* 0x00000004001c7245 */ /* 0x010fe20000201000 */
[----:B------:R-:W-:Y:S06]  /*1f00*/  BRA `(.L_x_2471) ;  /* 0x0000000c00287947 */ /* 0x000fec0003800000 */
.L_x_2468:
[----:B------:R-:W-:-:S09]  /*1f10*/  UISETP.NE.AND UP0, UPT, UR4, 0x2, UPT ;  /* 0x000000020400788c */ /* 0x000fd2000bf05270 */
[----:B------:R-:W-:Y:S05]  /*1f20*/  BRA.U !UP0, `(.L_x_2472) ;  /* 0x0000000108287547 */ /* 0x000fea000b800000 */
[----:B------:R-:W-:-:S09]  /*1f30*/  UISETP.NE.AND UP0, UPT, UR4, 0x3, UPT ;  /* 0x000000030400788c */ /* 0x000fd2000bf05270 */
[----:B------:R-:W-:Y:S05]  /*1f40*/  BRA.U !UP0, `(.L_x_2473) ;  /* 0x0000000108147547 */ /* 0x000fea000b800000 */
[----:B------:R-:W-:-:S09]  /*1f50*/  UISETP.NE.AND UP0, UPT, UR4, 0x4, UPT ;  /* 0x000000040400788c */ /* 0x000fd2000bf05270 */
[----:B------:R-:W-:Y:S05]  /*1f60*/  BRA.U UP0, `(.L_x_2470) ;  /* 0x0000000900b47547 */ /* 0x000fea000b800000 */
[----:B------:R-:W4:Y:S02]  /*1f70*/  LDG.E.64 R4, desc[UR36][R4.64] ;  /* 0x0000002404047981 */ /* 0x000f24000c1e1b00 */
[----:B----4-:R0:W4:Y:S01]  /*1f80*/  I2F.S64 R28, R4 ;  /* 0x00000004001c7312 */ /* 0x0101220000301400 */
[----:B------:R-:W-:Y:S05]  /*1f90*/  BRA `(.L_x_2471) ;  /* 0x0000000c00047947 */ /* 0x000fea0003800000 */
.L_x_2473:
[----:B------:R-:W4:Y:S02]  /*1fa0*/  LDG.E R4, desc[UR36][R4.64] ;  /* 0x0000002404047981 */ /* 0x000f24000c1e1900 */
[----:B----4-:R-:W-:Y:S01]  /*1fb0*/  I2FP.F32.S32 R28, R4 ;  /* 0x00000004001c7245 */ /* 0x010fe20000201400 */
[----:B------:R-:W-:Y:S06]  /*1fc0*/  BRA `(.L_x_2471) ;  /* 0x0000000800f87947 */ /* 0x000fec0003800000 */
.L_x_2472:
[----:B------:R-:W4:Y:S02]  /*1fd0*/  LDG.E.U16 R4, desc[UR36][R4.64] ;  /* 0x0000002404047981 */ /* 0x000f24000c1e1500 */
[----:B----4-:R0:W4:Y:S01]  /*1fe0*/  I2F.S16 R28, R4 ;  /* 0x00000004001c7306 */ /* 0x0101220000101400 */
[----:B------:R-:W-:Y:S05]  /*1ff0*/  BRA `(.L_x_2471) ;  /* 0x0000000800ec7947 */ /* 0x000fea0003800000 */
.L_x_2467:
        /* <DEDUP_REMOVED lines=8> */
.L_x_2475:
[----:B------:R-:W4:Y:S02]  /*2080*/  LDG.E.U16 R4, desc[UR36][R4.64] ;  /* 0x0000002404047981 */ /* 0x000f24000c1e1500 */
[----:B----4-:R-:W-:Y:S01]  /*2090*/  HADD2.F32 R28, -RZ, R4.H0_H0 ;  /* 0x20000004ff1c7230 */ /* 0x010fe20000004100 */
[----:B------:R-:W-:Y:S06]  /*20a0*/  BRA `(.L_x_2471) ;  /* 0x0000000800c07947 */ /* 0x000fec0003800000 */
.L_x_2474:
        /* <DEDUP_REMOVED lines=8> */
.L_x_2477:
[----:B------:R-:W4:Y:S02]  /*2130*/  LDG.E.U16 R4, desc[UR36][R4.64] ;  /* 0x0000002404047981 */ /* 0x000f24000c1e1500 */
[----:B----4-:R-:W-:Y:S01]  /*2140*/  HADD2.F32 R28, -RZ, R4.H0_H0 ;  /* 0x20000004ff1c7230 */ /* 0x010fe20000004100 */
[----:B------:R-:W-:Y:S06]  /*2150*/  BRA `(.L_x_2471) ;  /* 0x0000000800947947 */ /* 0x000fec0003800000 */
.L_x_2476:
[----:B------:R-:W4:Y:S01]  /*2160*/  LDG.E.64 R4, desc[UR36][R4.64] ;  /* 0x0000002404047981 */ /* 0x000f22000c1e1b00 */
[----:B------:R-:W-:Y:S01]  /*2170*/  UMOV UR4, 0xf0000000 ;  /* 0xf000000000047882 */ /* 0x000fe20000000000 */
[----:B------:R-:W-:Y:S01]  /*2180*/  UMOV UR5, 0x380fffff ;  /* 0x380fffff00057882 */ /* 0x000fe20000000000 */
[----:B----4-:R-:W0:Y:S01]  /*2190*/  F2F.F32.F64 R28, R4 ;  /* 0x00000004001c7310 */ /* 0x010e220000301000 */
[----:B------:R-:W-:-:S14]  /*21a0*/  DSETP.GEU.AND P0, PT, |R4|, UR4, PT ;  /* 0x0000000404007e2a */ /* 0x000fdc000bf0e200 */
[----:B0-----:R-:W-:Y:S01]  /*21b0*/  @!P0 FMUL R28, R28, 1.175494350822287508e-38 ;  /* 0x008000001c1c8820 */ /* 0x001fe20000400000 */
[----:B------:R-:W-:Y:S06]  /*21c0*/  BRA `(.L_x_2471) ;  /* 0x0000000800787947 */ /* 0x000fec0003800000 */
.L_x_2466:
        /* <DEDUP_REMOVED lines=8> */
[----:B------:R-:W4:Y:S02]  /*2250*/  LDG.E.U8 R4, desc[UR36][R4.64] ;  /* 0x0000002404047981 */ /* 0x000f24000c1e1100 */
[----:B----4-:R-:W-:-:S04]  /*2260*/  ISETP.NE.AND P0, PT, R4, RZ, PT ;  /* 0x000000ff0400720c */ /* 0x010fc80003f05270 */
[----:B------:R-:W-:Y:S01]  /*2270*/  FSEL R28, RZ, 1, !P0 ;  /* 0x3f800000ff1c7808 */ /* 0x000fe20004000000 */
[----:B------:R-:W-:Y:S08]  /*2280*/  BRA `(.L_x_2471) ;  /* 0x0000000800487947 */ /* 0x000ff00003800000 */
.L_x_2480:
[----:B------:R-:W4:Y:S01]  /*2290*/  LDG.E.64 R4, desc[UR36][R4.64] ;  /* 0x0000002404047981 */ /* 0x000f22000c1e1b00 */
[----:B------:R-:W-:Y:S01]  /*22a0*/  UMOV UR4, 0xf0000000 ;  /* 0xf000000000047882 */ /* 0x000fe20000000000 */
[----:B------:R-:W-:Y:S01]  /*22b0*/  UMOV UR5, 0x380fffff ;  /* 0x380fffff00057882 */ /* 0x000fe20000000000 */
[----:B----4-:R-:W0:Y:S01]  /*22c0*/  F2F.F32.F64 R28, R4 ;  /* 0x00000004001c7310 */ /* 0x010e220000301000 */
[----:B------:R-:W-:-:S14]  /*22d0*/  DSETP.GEU.AND P0, PT, |R4|, UR4, PT ;  /* 0x0000000404007e2a */ /* 0x000fdc000bf0e200 */
[----:B0-----:R-:W-:Y:S01]  /*22e0*/  @!P0 FMUL R28, R28, 1.175494350822287508e-38 ;  /* 0x008000001c1c8820 */ /* 0x001fe20000400000 */
[----:B------:R-:W-:Y:S06]  /*22f0*/  BRA `(.L_x_2471) ;  /* 0x00000008002c7947 */ /* 0x000fec0003800000 */
.L_x_2479:
[----:B------:R-:W-:-:S09]  /*2300*/  UISETP.NE.AND UP0, UPT, UR4, 0xf, UPT ;  /* 0x0000000f0400788c */ /* 0x000fd2000bf05270 */
[----:B------:R-:W-:Y:S05]  /*2310*/  BRA.U !UP0, `(.L_x_2481) ;  /* 0x0000000108907547 */ /* 0x000fea000b800000 */
[----:B------:R-:W-:-:S09]  /*2320*/  UISETP.NE.AND UP0, UPT, UR4, 0x17, UPT ;  /* 0x000000170400788c */ /* 0x000fd2000bf05270 */
[----:B------:R-:W-:Y:S05]  /*2330*/  BRA.U !UP0, `(.L_x_2482) ;  /* 0x0000000108547547 */ /* 0x000fea000b800000 */
[----:B------:R-:W-:-:S09]  /*2340*/  UISETP.NE.AND UP0, UPT, UR4, 0x18, UPT ;  /* 0x000000180400788c */ /* 0x000fd2000bf05270 */
[----:B------:R-:W-:Y:S05]  /*2350*/  BRA.U UP0, `(.L_x_2470) ;  /* 0x0000000500b87547 */ /* 0x000fea000b800000 */
[----:B------:R-:W4:Y:S01]  /*2360*/  LDG.E.U8 R28, desc[UR36][R4.64] ;  /* 0x00000024041c7981 */ /* 0x000f22000c1e1100 */
[----:B------:R-:W-:Y:S02]  /*2370*/  IMAD.MOV.U32 R6, RZ, RZ, 0x1f ;  /* 0x0000001fff067424 */ /* 0x000fe400078e00ff */
[----:B----4-:R-:W-:-:S05]  /*2380*/  IMAD.SHL.U32 R28, R28, 0x1000000, RZ ;  /* 0x010000001c1c7824 */ /* 0x010fca00078e00ff */
        /* <DEDUP_REMOVED lines=16> */
.L_x_2482:
[----:B------:R-:W4:Y:S02]  /*2490*/  LDG.E.U8 R4, desc[UR36][R4.64] ;  /* 0x0000002404047981 */ /* 0x000f24000c1e1100 */
[C---:B----4-:R-:W-:Y:S02]  /*24a0*/  IMAD.SHL.U32 R0, R4.reuse, 0x2000000, RZ ;  /* 0x0200000004007824 */ /* 0x050fe400078e00ff */
        /* <DEDUP_REMOVED lines=9> */
[----:B------:R-:W-:Y:S01]  /*2540*/  LOP3.LUT R28, R0, 0x80000000, R3, 0xf8, !PT ;  /* 0x80000000001c7812 */ /* 0x000fe200078ef803 */
[----:B------:R-:W-:Y:S06]  /*2550*/  BRA `(.L_x_2471) ;  /* 0x0000000400947947 */ /* 0x000fec0003800000 */
.L_x_2481:
[----:B------:R-:W4:Y:S02]  /*2560*/  LDG.E.U16 R4, desc[UR36][R4.64] ;  /* 0x0000002404047981 */ /* 0x000f24000c1e1500 */
[----:B----4-:R-:W-:Y:S01]  /*2570*/  IMAD.U32 R28, R4, 0x10000, RZ ;  /* 0x00010000041c7824 */ /* 0x010fe200078e00ff */
[----:B------:R-:W-:Y:S06]  /*2580*/  BRA `(.L_x_2471) ;  /* 0x0000000400887947 */ /* 0x000fec0003800000 */
.L_x_2478:
        /* <DEDUP_REMOVED lines=8> */
[----:B------:R-:W4:Y:S02]  /*2610*/  LDG.E.U16 R4, desc[UR36][R4.64] ;  /* 0x0000002404047981 */ /* 0x000f24000c1e1500 */
[----:B----4-:R-:W-:Y:S01]  /*2620*/  I2FP.F32.U32 R28, R4 ;  /* 0x00000004001c7245 */ /* 0x010fe20000201000 */
[----:B------:R-:W-:Y:S06]  /*2630*/  BRA `(.L_x_2471) ;  /* 0x00000004005c7947 */ /* 0x000fec0003800000 */
.L_x_2485:
[----:B------:R-:W4:Y:S01]  /*2640*/  LDG.E.U8 R4, desc[UR36][R4.64] ;  /* 0x0000002404047981 */ /* 0x000f22000c1e1100 */
[----:B------:R-:W-:Y:S01]  /*2650*/  IMAD.MOV.U32 R28, RZ, RZ, RZ ;  /* 0x000000ffff1c7224 */ /* 0x000fe200078e00ff */
[----:B----4-:R-:W-:-:S13]  /*2660*/  ISETP.NE.AND P0, PT, R4, RZ, PT ;  /* 0x000000ff0400720c */ /* 0x010fda0003f05270 */
        /* <DEDUP_REMOVED lines=17> */
.L_x_2487:
[----:B------:R-:W-:Y:S05]  /*2780*/  BSYNC.RECONVERGENT B0 ;  /* 0x0000000000007941 */ /* 0x000fea0003800200 */
.L_x_2486:
[----:B------:R-:W-:Y:S01]  /*2790*/  IMAD.SHL.U32 R0, R0, 0x100000, RZ ;  /* 0x0010000000007824 */ /* 0x000fe200078e00ff */
[----:B------:R-:W-:-:S04]  /*27a0*/  LEA R3, R3, 0x3b800000, 0x17 ;  /* 0x3b80000003037811 */ /* 0x000fc800078eb8ff */
[----:B------:R-:W-:Y:S01]  /*27b0*/  LOP3.LUT R28, R3, R0, R7, 0xfe, !PT ;  /* 0x00000000031c7212 */ /* 0x000fe200078efe07 */
[----:B------:R-:W-:Y:S06]  /*27c0*/  BRA `(.L_x_2471) ;  /* 0x0000000000f87947 */ /* 0x000fec0003800000 */
.L_x_2484:
        /* <DEDUP_REMOVED lines=20> */
.L_x_2489:
[----:B------:R-:W-:Y:S05]  /*2910*/  BSYNC.RECONVERGENT B0 ;  /* 0x0000000000007941 */ /* 0x000fea0003800200 */
.L_x_2488:
[----:B------:R-:W-:Y:S01]  /*2920*/  IMAD.SHL.U32 R0, R0, 0x200000, RZ ;  /* 0x0020000000007824 */ /* 0x000fe200078e00ff */
[----:B------:R-:W-:-:S04]  /*2930*/  LEA R3, R3, 0x37800000, 0x17 ;  /* 0x3780000003037811 */ /* 0x000fc800078eb8ff */
[----:B------:R-:W-:Y:S01]  /*2940*/  LOP3.LUT R28, R3, R0, R7, 0xfe, !PT ;  /* 0x00000000031c7212 */ /* 0x000fe200078efe07 */
[----:B------:R-:W-:Y:S06]  /*2950*/  BRA `(.L_x_2471) ;  /* 0x0000000000947947 */ /* 0x000fec0003800000 */
.L_x_2483:
[----:B------:R-:W-:-:S09]  /*2960*/  UISETP.NE.AND UP0, UPT, UR4, 0x1c, UPT ;  /* 0x0000001c0400788c */ /* 0x000fd2000bf05270 */
[----:B------:R-:W-:Y:S05]  /*2970*/  BRA.U !UP0, `(.L_x_2490) ;  /* 0x0000000108847547 */ /* 0x000fea000b800000 */
[----:B------:R-:W-:-:S09]  /*2980*/  UISETP.NE.AND UP0, UPT, UR4, 0x1d, UPT ;  /* 0x0000001d0400788c */ /* 0x000fd2000bf05270 */
[----:B------:R-:W-:Y:S05]  /*2990*/  BRA.U !UP0, `(.L_x_2491) ;  /* 0x0000000108707547 */ /* 0x000fea000b800000 */
[----:B------:R-:W-:-:S09]  /*29a0*/  UISETP.NE.AND UP0, UPT, UR4, 0x2c, UPT ;  /* 0x0000002c0400788c */ /* 0x000fd2000bf05270 */
[----:B------:R-:W-:Y:S05]  /*29b0*/  BRA.U UP0, `(.L_x_2470) ;  /* 0x0000000100207547 */ /* 0x000fea000b800000 */
[----:B------:R-:W4:Y:S01]  /*29c0*/  LDG.E.U8 R4, desc[UR36][R4.64] ;  /* 0x0000002404047981 */ /* 0x000f22000c1e1100 */
[----:B------:R-:W-:Y:S01]  /*29d0*/  IMAD.MOV.U32 R28, RZ, RZ, 0x400000 ;  /* 0x00400000ff1c7424 */ /* 0x000fe200078e00ff */
[----:B----4-:R-:W-:-:S13]  /*29e0*/  ISETP.NE.AND P0, PT, R4, RZ, PT ;  /* 0x000000ff0400720c */ /* 0x010fda0003f05270 */
[----:B------:R-:W-:Y:S05]  /*29f0*/  @!P0 BRA `(.L_x_2471) ;  /* 0x00000000006c8947 */ /* 0x000fea0003800000 */
[----:B------:R-:W-:-:S13]  /*2a00*/  ISETP.NE.AND P0, PT, R4, 0xff, PT ;  /* 0x000000ff0400780c */ /* 0x000fda0003f05270 */
[----:B------:R-:W-:Y:S02]  /*2a10*/  @!P0 IMAD.MOV.U32 R28, RZ, RZ, 0x7f800001 ;  /* 0x7f800001ff1c8424 */ /* 0x000fe400078e00ff */
[----:B------:R-:W-:Y:S01]  /*2a20*/  @P0 IMAD.SHL.U32 R28, R4, 0x800000, RZ ;  /* 0x00800000041c0824 */ /* 0x000fe200078e00ff */
[----:B------:R-:W-:Y:S06]  /*2a30*/  BRA `(.L_x_2471) ;  /* 0x00000000005c7947 */ /* 0x000fec0003800000 */
.L_x_2470:
[----:B------:R-:W-:Y:S01]  /*2a40*/  MOV R14, 0x0 ;  /* 0x00000000000e7802 */ /* 0x000fe20000000f00 */
[----:B------:R-:W0:Y:S01]  /*2a50*/  LDCU.64 UR4, c[0x4][0x128] ;  /* 0x01002500ff0477ac */ /* 0x000e220008000a00 */
[----:B------:R-:W-:Y:S02]  /*2a60*/  IMAD.MOV.U32 R8, RZ, RZ, 0x4e ;  /* 0x0000004eff087424 */ /* 0x000fe400078e00ff */
[----:B------:R-:W-:Y:S01]  /*2a70*/  IMAD.MOV.U32 R12, RZ, RZ, 0x1 ;  /* 0x00000001ff0c7424 */ /* 0x000fe200078e00ff */
[----:B------:R-:W4:Y:S01]  /*2a80*/  LDCU.64 UR6, c[0x4][0x130] ;  /* 0x01002600ff0677ac */ /* 0x000f220008000a00 */
[----:B------:R-:W1:Y:S01]  /*2a90*/  LDC.64 R14, c[0x4][R14] ;  /* 0x010000000e0e7b82 */ /* 0x000e620000000a00 */
[----:B------:R-:W-:Y:S01]  /*2aa0*/  IMAD.MOV.U32 R13, RZ, RZ, RZ ;  /* 0x000000ffff0d7224 */ /* 0x000fe200078e00ff */
[----:B------:R-:W2:Y:S01]  /*2ab0*/  LDCU.64 UR8, c[0x4][0x18] ;  /* 0x01000300ff0877ac */ /* 0x000ea20008000a00 */
[----:B0-----:R-:W-:Y:S02]  /*2ac0*/  IMAD.U32 R4, RZ, RZ, UR4 ;  /* 0x00000004ff047e24 */ /* 0x001fe4000f8e00ff */
[----:B------:R-:W-:-:S02]  /*2ad0*/  IMAD.U32 R5, RZ, RZ, UR5 ;  /* 0x00000005ff057e24 */ /* 0x000fc4000f8e00ff */
[----:B----4-:R-:W-:Y:S02]  /*2ae0*/  IMAD.U32 R6, RZ, RZ, UR6 ;  /* 0x00000006ff067e24 */ /* 0x010fe4000f8e00ff */
[----:B------:R-:W-:Y:S02]  /*2af0*/  IMAD.U32 R7, RZ, RZ, UR7 ;  /* 0x00000007ff077e24 */ /* 0x000fe4000f8e00ff */
[----:B--2---:R-:W-:Y:S02]  /*2b00*/  IMAD.U32 R10, RZ, RZ, UR8 ;  /* 0x00000008ff0a7e24 */ /* 0x004fe4000f8e00ff */
[----:B------:R-:W-:-:S07]  /*2b10*/  IMAD.U32 R11, RZ, RZ, UR9 ;  /* 0x00000009ff0b7e24 */ /* 0x000fce000f8e00ff */
[----:B------:R-:W-:-:S07]  /*2b20*/  LEPC R20, `(.L_x_2492) ;  /* 0x000000001014794e */ /* 0x000fce0000000000 */
[----:B-1-3-5:R-:W-:Y:S05]  /*2b30*/  CALL.ABS.NOINC R14 ;  /* 0x000000000e007343 */ /* 0x02afea0003c00000 */
.L_x_2492:
[----:B------:R-:W-:Y:S01]  /*2b40*/  IMAD.MOV.U32 R28, RZ, RZ, RZ ;  /* 0x000000ffff1c7224 */ /* 0x000fe200078e00ff */
[----:B------:R-:W-:Y:S06]  /*2b50*/  BRA `(.L_x_2471) ;  /* 0x0000000000147947 */ /* 0x000fec0003800000 */
.L_x_2491:
[----:B------:R-:W4:Y:S02]  /*2b60*/  LDG.E.64 R4, desc[UR36][R4.64] ;  /* 0x0000002404047981 */ /* 0x000f24000c1e1b00 */
[----:B----4-:R0:W4:Y:S01]  /*2b70*/  I2F.U64 R28, R4 ;  /* 0x00000004001c7312 */ /* 0x0101220000301000 */
[----:B------:R-:W-:Y:S05]  /*2b80*/  BRA `(.L_x_2471) ;  /* 0x0000000000087947 */ /* 0x000fea0003800000 */
.L_x_2490:
[----:B------:R-:W4:Y:S02]  /*2b90*/  LDG.E R4, desc[UR36][R4.64] ;  /* 0x0000002404047981 */ /* 0x000f24000c1e1900 */
[----:B----4-:R-:W-:-:S07]  /*2ba0*/  I2FP.F32.U32 R28, R4 ;  /* 0x00000004001c7245 */ /* 0x010fce0000201000 */
.L_x_2471:
[----:B------:R-:W-:Y:S05]  /*2bb0*/  BSYNC.RECONVERGENT B6 ;  /* 0x0000000000067941 */ /* 0x000fea0003800200 */
.L_x_2465:
[----:B0-----:R-:W0:Y:S01]  /*2bc0*/  LDC.64 R4, c[0x0][0x3b0] ;  /* 0x0000ec00ff047b82 */ /* 0x001e220000000a00 */
[----:B------:R-:W1:Y:S01]  /*2bd0*/  LDCU UR5, c[0x0][0x3c4] ;  /* 0x00007880ff0577ac */ /* 0x000e620008000800 */
        /* <DEDUP_REMOVED lines=18> */
.L_x_2497:
[----:B------:R-:W2:Y:S02]  /*2d00*/  LDG.E.U8 R4, desc[UR36][R4.64] ;  /* 0x0000002404047981 */ /* 0x000ea4000c1e1100 */
[----:B--2---:R-:W-:Y:S01]  /*2d10*/  I2FP.F32.U32 R24, R4 ;  /* 0x0000000400187245 */ /* 0x004fe20000201000 */
[----:B------:R-:W-:Y:S06]  /*2d20*/  BRA `(.L_x_2499) ;  /* 0x0000000c00287947 */ /* 0x000fec0003800000 */
.L_x_2496:
        /* <DEDUP_REMOVED lines=9> */
.L_x_2501:
[----:B------:R-:W2:Y:S02]  /*2dc0*/  LDG.E R4, desc[UR36][R4.64] ;  /* 0x0000002404047981 */ /* 0x000ea4000c1e1900 */
[----:B--2---:R-:W-:Y:S01]  /*2dd0*/  I2FP.F32.S32 R24, R4 ;  /* 0x0000000400187245 */ /* 0x004fe20000201400 */
[----:B------:R-:W-:Y:S06]  /*2de0*/  BRA `(.L_x_2499) ;  /* 0x0000000800f87947 */ /* 0x000fec0003800000 */
.L_x_2500:
[----:B------:R-:W2:Y:S02]  /*2df0*/  LDG.E.U16 R4, desc[UR36][R4.64] ;  /* 0x0000002404047981 */ /* 0x000ea4000c1e1500 */
[----:B--2---:R2:W0:Y:S01]  /*2e00*/  I2F.S16 R24, R4 ;  /* 0x0000000400187306 */ /* 0x0044220000101400 */
[----:B------:R-:W-:Y:S05]  /*2e10*/  BRA `(.L_x_2499) ;  /* 0x0000000800ec7947 */ /* 0x000fea0003800000 */
.L_x_2495:
        /* <DEDUP_REMOVED lines=8> */
.L_x_2503:
[----:B------:R-:W2:Y:S02]  /*2ea0*/  LDG.E.U16 R4, desc[UR36][R4.64] ;  /* 0x0000002404047981 */ /* 0x000ea4000c1e1500 */
[----:B--2---:R-:W-:Y:S01]  /*2eb0*/  HADD2.F32 R24, -RZ, R4.H0_H0 ;  /* 0x20000004ff187230 */ /* 0x004fe20000004100 */
[----:B------:R-:W-:Y:S06]  /*2ec0*/  BRA `(.L_x_2499) ;  /* 0x0000000800c07947 */ /* 0x000fec0003800000 */
.L_x_2502:
        /* <DEDUP_REMOVED lines=8> */
.L_x_2505:
[----:B------:R-:W2:Y:S02]  /*2f50*/  LDG.E.U16 R4, desc[UR36][R4.64] ;  /* 0x0000002404047981 */ /* 0x000ea4000c1e1500 */
[----:B--2---:R-:W-:Y:S01]  /*2f60*/  HADD2.F32 R24, -RZ, R4.H0_H0 ;  /* 0x20000004ff187230 */ /* 0x004fe20000004100 */
[----:B------:R-:W-:Y:S06]  /*2f70*/  BRA `(.L_x_2499) ;  /* 0x0000000800947947 */ /* 0x000fec0003800000 */
.L_x_2504:
[----:B------:R-:W2:Y:S01]  /*2f80*/  LDG.E.64 R4, desc[UR36][R4.64] ;  /* 0x0000002404047981 */ /* 0x000ea2000c1e1b00 */
[----:B------:R-:W-:Y:S01]  /*2f90*/  UMOV UR4, 0xf0000000 ;  /* 0xf000000000047882 */ /* 0x000fe20000000000 */
[----:B------:R-:W-:Y:S01]  /*2fa0*/  UMOV UR5, 0x380fffff ;  /* 0x380fffff00057882 */ /* 0x000fe20000000000 */
[----:B--2---:R-:W0:Y:S01]  /*2fb0*/  F2F.F32.F64 R24, R4 ;  /* 0x0000000400187310 */ /* 0x004e220000301000 */
[----:B------:R-:W-:-:S14]  /*2fc0*/  DSETP.GEU.AND P0, PT, |R4|, UR4, PT ;  /* 0x0000000404007e2a */ /* 0x000fdc000bf0e200 */
[----:B0-----:R-:W-:Y:S01]  /*2fd0*/  @!P0 FMUL R24, R24, 1.175494350822287508e-38 ;  /* 0x0080000018188820 */ /* 0x001fe20000400000 */
[----:B------:R-:W-:Y:S06]  /*2fe0*/  BRA `(.L_x_2499) ;  /* 0x0000000800787947 */ /* 0x000fec0003800000 */
.L_x_2494:
        /* <DEDUP_REMOVED lines=12> */
.L_x_2508:
[----:B------:R-:W2:Y:S01]  /*30b0*/  LDG.E.64 R4, desc[UR36][R4.64] ;  /* 0x0000002404047981 */ /* 0x000ea2000c1e1b00 */
[----:B------:R-:W-:Y:S01]  /*30c0*/  UMOV UR4, 0xf0000000 ;  /* 0xf000000000047882 */ /* 0x000fe20000000000 */
[----:B------:R-:W-:Y:S01]  /*30d0*/  UMOV UR5, 0x380fffff ;  /* 0x380fffff00057882 */ /* 0x000fe20000000000 */
[----:B--2---:R-:W0:Y:S01]  /*30e0*/  F2F.F32.F64 R24, R4 ;  /* 0x0000000400187310 */ /* 0x004e220000301000 */
[----:B------:R-:W-:-:S14]  /*30f0*/  DSETP.GEU.AND P0, PT, |R4|, UR4, PT ;  /* 0x0000000404007e2a */ /* 0x000fdc000bf0e200 */
[----:B0-----:R-:W-:Y:S01]  /*3100*/  @!P0 FMUL R24, R24, 1.175494350822287508e-38 ;  /* 0x0080000018188820 */ /* 0x001fe20000400000 */
[----:B------:R-:W-:Y:S06]  /*3110*/  BRA `(.L_x_2499) ;  /* 0x00000008002c7947 */ /* 0x000fec0003800000 */
.L_x_2507:
        /* <DEDUP_REMOVED lines=25> */
.L_x_2510:
        /* <DEDUP_REMOVED lines=13> */
.L_x_2509:
[----:B------:R-:W2:Y:S02]  /*3380*/  LDG.E.U16 R4, desc[UR36][R4.64] ;  /* 0x0000002404047981 */ /* 0x000ea4000c1e1500 */
[----:B--2---:R-:W-:Y:S01]  /*3390*/  IMAD.U32 R24, R4, 0x10000, RZ ;  /* 0x0001000004187824 */ /* 0x004fe200078e00ff */
[----:B------:R-:W-:Y:S06]  /*33a0*/  BRA `(.L_x_2499) ;  /* 0x0000000400887947 */ /* 0x000fec0003800000 */
.L_x_2506:
        /* <DEDUP_REMOVED lines=11> */
.L_x_2513:
        /* <DEDUP_REMOVED lines=20> */
.L_x_2515:
[----:B------:R-:W-:Y:S05]  /*35a0*/  BSYNC.RECONVERGENT B0 ;  /* 0x0000000000007941 */ /* 0x000fea0003800200 */
.L_x_2514:
[----:B------:R-:W-:Y:S01]  /*35b0*/  IMAD.SHL.U32 R0, R0, 0x100000, RZ ;  /* 0x0010000000007824 */ /* 0x000fe200078e00ff */
[----:B------:R-:W-:-:S04]  /*35c0*/  LEA R3, R3, 0x3b800000, 0x17 ;  /* 0x3b80000003037811 */ /* 0x000fc800078eb8ff */
[----:B------:R-:W-:Y:S01]  /*35d0*/  LOP3.LUT R24, R3, R0, R7, 0xfe, !PT ;  /* 0x0000000003187212 */ /* 0x000fe200078efe07 */
[----:B------:R-:W-:Y:S06]  /*35e0*/  BRA `(.L_x_2499) ;  /* 0x0000000000f87947 */ /* 0x000fec0003800000 */
.L_x_2512:
        /* <DEDUP_REMOVED lines=20> */
.L_x_2517:
[----:B------:R-:W-:Y:S05]  /*3730*/  BSYNC.RECONVERGENT B0 ;  /* 0x0000000000007941 */ /* 0x000fea0003800200 */
.L_x_2516:
[----:B------:R-:W-:Y:S01]  /*3740*/  IMAD.SHL.U32 R0, R0, 0x200000, RZ ;  /* 0x0020000000007824 */ /* 0x000fe200078e00ff */
[----:B------:R-:W-:-:S04]  /*3750*/  LEA R3, R3, 0x37800000, 0x17 ;  /* 0x3780000003037811 */ /* 0x000fc800078eb8ff */
[----:B------:R-:W-:Y:S01]  /*3760*/  LOP3.LUT R24, R3, R0, R7, 0xfe, !PT ;  /* 0x0000000003187212 */ /* 0x000fe200078efe07 */
[----:B------:R-:W-:Y:S06]  /*3770*/  BRA `(.L_x_2499) ;  /* 0x0000000000947947 */ /* 0x000fec0003800000 */
.L_x_2511:
        /* <DEDUP_REMOVED lines=14> */
.L_x_2498:
        /* <DEDUP_REMOVED lines=15> */
[----:B--2-45:R-:W-:Y:S05]  /*3950*/  CALL.ABS.NOINC R14 ;  /* 0x000000000e007343 */ /* 0x034fea0003c00000 */
.L_x_2520:
[----:B------:R-:W-:Y:S01]  /*3960*/  IMAD.MOV.U32 R24, RZ, RZ, RZ ;  /* 0x000000ffff187224 */ /* 0x000fe200078e00ff */
[----:B------:R-:W-:Y:S06]  /*3970*/  BRA `(.L_x_2499) ;  /* 0x0000000000147947 */ /* 0x000fec0003800000 */
.L_x_2519:
[----:B------:R-:W2:Y:S02]  /*3980*/  LDG.E.64 R24, desc[UR36][R4.64] ;  /* 0x0000002404187981 */ /* 0x000ea4000c1e1b00 */
[----:B--2---:R0:W1:Y:S01]  /*3990*/  I2F.U64 R24, R24 ;  /* 0x0000001800187312 */ /* 0x0040620000301000 */
[----:B------:R-:W-:Y:S05]  /*39a0*/  BRA `(.L_x_2499) ;  /* 0x0000000000087947 */ /* 0x000fea0003800000 */
.L_x_2518:
[----:B------:R-:W2:Y:S02]  /*39b0*/  LDG.E R4, desc[UR36][R4.64] ;  /* 0x0000002404047981 */ /* 0x000ea4000c1e1900 */
[----:B--2---:R-:W-:-:S07]  /*39c0*/  I2FP.F32.U32 R24, R4 ;  /* 0x0000000400187245 */ /* 0x004fce0000201000 */
.L_x_2499:
[----:B------:R-:W-:Y:S05]  /*39d0*/  BSYNC.RECONVERGENT B6 ;  /* 0x0000000000067941 */ /* 0x000fea0003800200 */
.L_x_2493:
[----:B------:R-:W-:-:S07]  /*39e0*/  VIADD R16, R16, 0x80 ;  /* 0x0000008010107836 */ /* 0x000fce0000000000 */
.L_x_2464:
[----:B------:R-:W-:Y:S05]  /*39f0*/  BSYNC.RECONVERGENT B7 ;  /* 0x0000000000077941 */ /* 0x000fea0003800200 */
.L_x_2463:
[----:B------:R-:W-:Y:S01]  /*3a00*/  ISETP.GE.AND P0, PT, R16, R17, PT ;  /* 0x000000111000720c */ /* 0x000fe20003f06270 */
[----:B------:R-:W-:Y:S01]  /*3a10*/  BSSY.RECONVERGENT B7, `(.L_x_2521) ;  /* 0x00001c9000077945 */ /* 0x000fe20003800200 */
[----:B------:R-:W-:Y:S02]  /*3a20*/  IMAD.MOV.U32 R18, RZ, RZ, RZ ;  /* 0x000000ffff127224 */ /* 0x000fe400078e00ff */
[----:B------:R-:W-:-:S09]  /*3a30*/  IMAD.MOV.U32 R27, RZ, RZ, RZ ;  /* 0x000000ffff1b7224 */ /* 0x000fd200078e00ff */
[----:B------:R-:W-:Y:S05]  /*3a40*/  @P0 BRA `(.L_x_2522) ;  /* 0x0000001c00140947 */ /* 0x000fea0003800000 */
[----:B0-2-4-:R-:W0:Y:S01]  /*3a50*/  LDC.64 R4, c[0x0][0x3a8] ;  /* 0x0000ea00ff047b82 */ /* 0x015e220000000a00 */
[----:B------:R-:W2:Y:S01]  /*3a60*/  LDCU UR5, c[0x0][0x3c0] ;  /* 0x00007800ff0577ac */ /* 0x000ea20008000800 */
[----:B------:R-:W-:Y:S01]  /*3a70*/  IMAD R23, R2, 0x200, R16 ;  /* 0x0000020002177824 */ /* 0x000fe200078e0210 */
        /* <DEDUP_REMOVED lines=18> */
.L_x_2527:
[----:B------:R-:W2:Y:S02]  /*3ba0*/  LDG.E.U8 R4, desc[UR36][R4.64] ;  /* 0x0000002404047981 */ /* 0x000ea4000c1e1100 */
[----:B--2---:R-:W-:Y:S01]  /*3bb0*/  I2FP.F32.U32 R18, R4 ;  /* 0x0000000400127245 */ /* 0x004fe20000201000 */
[----:B------:R-:W-:Y:S06]  /*3bc0*/  BRA `(.L_x_2529) ;  /* 0x0000000c00287947 */ /* 0x000fec0003800000 */
.L_x_2526:
        /* <DEDUP_REMOVED lines=9> */
.L_x_2531:
[----:B------:R-:W2:Y:S02]  /*3c60*/  LDG.E R4, desc[UR36][R4.64] ;  /* 0x0000002404047981 */ /* 0x000ea4000c1e1900 */
[----:B--2---:R-:W-:Y:S01]  /*3c70*/  I2FP.F32.S32 R18, R4 ;  /* 0x0000000400127245 */ /* 0x004fe20000201400 */
[----:B------:R-:W-:Y:S06]  /*3c80*/  BRA `(.L_x_2529) ;  /* 0x0000000800f87947 */ /* 0x000fec0003800000 */
.L_x_2530:
[----:B------:R-:W2:Y:S02]  /*3c90*/  LDG.E.U16 R4, desc[UR36][R4.64] ;  /* 0x0000002404047981 */ /* 0x000ea4000c1e1500 */
[----:B--2---:R0:W2:Y:S01]  /*3ca0*/  I2F.S16 R18, R4 ;  /* 0x0000000400127306 */ /* 0x0040a20000101400 */
[----:B------:R-:W-:Y:S05]  /*3cb0*/  BRA `(.L_x_2529) ;  /* 0x0000000800ec7947 */ /* 0x000fea0003800000 */
.L_x_2525:
        /* <DEDUP_REMOVED lines=8> */
.L_x_2533:
[----:B------:R-:W2:Y:S02]  /*3d40*/  LDG.E.U16 R4, desc[UR36][R4.64] ;  /* 0x0000002404047981 */ /* 0x000ea4000c1e1500 */
[----:B--2---:R-:W-:Y:S01]  /*3d50*/  HADD2.F32 R18, -RZ, R4.H0_H0 ;  /* 0x20000004ff127230 */ /* 0x004fe20000004100 */
[----:B------:R-:W-:Y:S06]  /*3d60*/  BRA `(.L_x_2529) ;  /* 0x0000000800c07947 */ /* 0x000fec0003800000 */
.L_x_2532:
        /* <DEDUP_REMOVED lines=8> */
.L_x_2535:
[----:B------:R-:W2:Y:S02]  /*3df0*/  LDG.E.U16 R4, desc[UR36][R4.64] ;  /* 0x0000002404047981 */ /* 0x000ea4000c1e1500 */
[----:B--2---:R-:W-:Y:S01]  /*3e00*/  HADD2.F32 R18, -RZ, R4.H0_H0 ;  /* 0x20000004ff127230 */ /* 0x004fe20000004100 */
[----:B------:R-:W-:Y:S06]  /*3e10*/  BRA `(.L_x_2529) ;  /* 0x0000000800947947 */ /* 0x000fec0003800000 */
.L_x_2534:
[----:B------:R-:W2:Y:S01]  /*3e20*/  LDG.E.64 R4, desc[UR36][R4.64] ;  /* 0x0000002404047981 */ /* 0x000ea2000c1e1b00 */
[----:B------:R-:W-:Y:S01]  /*3e30*/  UMOV UR4, 0xf0000000 ;  /* 0xf000000000047882 */ /* 0x000fe20000000000 */
[----:B------:R-:W-:Y:S01]  /*3e40*/  UMOV UR5, 0x380fffff ;  /* 0x380fffff00057882 */ /* 0x000fe20000000000 */
[----:B--2---:R-:W0:Y:S01]  /*3e50*/  F2F.F32.F64 R18, R4 ;  /* 0x0000000400127310 */ /* 0x004e220000301000 */
[----:B------:R-:W-:-:S14]  /*3e60*/  DSETP.GEU.AND P0, PT, |R4|, UR4, PT ;  /* 0x0000000404007e2a */ /* 0x000fdc000bf0e200 */
[----:B0-----:R-:W-:Y:S01]  /*3e70*/  @!P0 FMUL R18, R18, 1.175494350822287508e-38 ;  /* 0x0080000012128820 */ /* 0x001fe20000400000 */
[----:B------:R-:W-:Y:S06]  /*3e80*/  BRA `(.L_x_2529) ;  /* 0x0000000800787947 */ /* 0x000fec0003800000 */
.L_x_2524:
        /* <DEDUP_REMOVED lines=12> */
.L_x_2538:
[----:B------:R-:W2:Y:S01]  /*3f50*/  LDG.E.64 R4, desc[UR36][R4.64] ;  /* 0x0000002404047981 */ /* 0x000ea2000c1e1b00 */
[----:B------:R-:W-:Y:S01]  /*3f60*/  UMOV UR4, 0xf0000000 ;  /* 0xf000000000047882 */ /* 0x000fe20000000000 */
[----:B------:R-:W-:Y:S01]  /*3f70*/  UMOV UR5, 0x380fffff ;  /* 0x380fffff00057882 */ /* 0x000fe20000000000 */
[----:B--2---:R-:W0:Y:S01]  /*3f80*/  F2F.F32.F64 R18, R4 ;  /* 0x0000000400127310 */ /* 0x004e220000301000 */
[----:B------:R-:W-:-:S14]  /*3f90*/  DSETP.GEU.AND P0, PT, |R4|, UR4, PT ;  /* 0x0000000404007e2a */ /* 0x000fdc000bf0e200 */
[----:B0-----:R-:W-:Y:S01]  /*3fa0*/  @!P0 FMUL R18, R18, 1.175494350822287508e-38 ;  /* 0x0080000012128820 */ /* 0x001fe20000400000 */
[----:B------:R-:W-:Y:S06]  /*3fb0*/  BRA `(.L_x_2529) ;  /* 0x00000008002c7947 */ /* 0x000fec0003800000 */
.L_x_2537:
        /* <DEDUP_REMOVED lines=25> */
.L_x_2540:
        /* <DEDUP_REMOVED lines=13> */
.L_x_2539:
[----:B------:R-:W2:Y:S02]  /*4220*/  LDG.E.U16 R4, desc[UR36][R4.64] ;  /* 0x0000002404047981 */ /* 0x000ea4000c1e1500 */
[----:B--2---:R-:W-:Y:S01]  /*4230*/  IMAD.U32 R18, R4, 0x10000, RZ ;  /* 0x0001000004127824 */ /* 0x004fe200078e00ff */
[----:B------:R-:W-:Y:S06]  /*4240*/  BRA `(.L_x_2529) ;  /* 0x0000000400887947 */ /* 0x000fec0003800000 */
.L_x_2536:
        /* <DEDUP_REMOVED lines=11> */
.L_x_2543:
        /* <DEDUP_REMOVED lines=20> */
.L_x_2545:
[----:B------:R-:W-:Y:S05]  /*4440*/  BSYNC.RECONVERGENT B0 ;  /* 0x0000000000007941 */ /* 0x000fea0003800200 */
.L_x_2544:
[----:B------:R-:W-:Y:S01]  /*4450*/  IMAD.SHL.U32 R0, R0, 0x100000, RZ ;  /* 0x0010000000007824 */ /* 0x000fe200078e00ff */
[----:B------:R-:W-:-:S04]  /*4460*/  LEA R3, R3, 0x3b800000, 0x17 ;  /* 0x3b80000003037811 */ /* 0x000fc800078eb8ff */
[----:B------:R-:W-:Y:S01]  /*4470*/  LOP3.LUT R18, R3, R0, R7, 0xfe, !PT ;  /* 0x0000000003127212 */ /* 0x000fe200078efe07 */
[----:B------:R-:W-:Y:S06]  /*4480*/  BRA `(.L_x_2529) ;  /* 0x0000000000f87947 */ /* 0x000fec0003800000 */
.L_x_2542:
        /* <DEDUP_REMOVED lines=20> */
.L_x_2547:
[----:B------:R-:W-:Y:S05]  /*45d0*/  BSYNC.RECONVERGENT B0 ;  /* 0x0000000000007941 */ /* 0x000fea0003800200 */
.L_x_2546:
[----:B------:R-:W-:Y:S01]  /*45e0*/  IMAD.SHL.U32 R0, R0, 0x200000, RZ ;  /* 0x0020000000007824 */ /* 0x000fe200078e00ff */
[----:B------:R-:W-:-:S04]  /*45f0*/  LEA R3, R3, 0x37800000, 0x17 ;  /* 0x3780000003037811 */ /* 0x000fc800078eb8ff */
[----:B------:R-:W-:Y:S01]  /*4600*/  LOP3.LUT R18, R3, R0, R7, 0xfe, !PT ;  /* 0x0000000003127212 */ /* 0x000fe200078efe07 */
[----:B------:R-:W-:Y:S06]  /*4610*/  BRA `(.L_x_2529) ;  /* 0x0000000000947947 */ /* 0x000fec0003800000 */
.L_x_2541:
        /* <DEDUP_REMOVED lines=14> */
.L_x_2528:
        /* <DEDUP_REMOVED lines=16> */
.L_x_2550:
[----:B------:R-:W-:Y:S01]  /*4800*/  IMAD.MOV.U32 R18, RZ, RZ, RZ ;  /* 0x000000ffff127224 */ /* 0x000fe200078e00ff */
[----:B------:R-:W-:Y:S06]  /*4810*/  BRA `(.L_x_2529) ;  /* 0x0000000000147947 */ /* 0x000fec0003800000 */
.L_x_2549:
[----:B------:R-:W2:Y:S02]  /*4820*/  LDG.E.64 R4, desc[UR36][R4.64] ;  /* 0x0000002404047981 */ /* 0x000ea4000c1e1b00 */
[----:B--2---:R0:W2:Y:S01]  /*4830*/  I2F.U64 R18, R4 ;  /* 0x0000000400127312 */ /* 0x0040a20000301000 */
[----:B------:R-:W-:Y:S05]  /*4840*/  BRA `(.L_x_2529) ;  /* 0x0000000000087947 */ /* 0x000fea0003800000 */
.L_x_2548:
[----:B------:R-:W2:Y:S02]  /*4850*/  LDG.E R4, desc[UR36][R4.64] ;  /* 0x0000002404047981 */ /* 0x000ea4000c1e1900 */
[----:B--2---:R-:W-:-:S07]  /*4860*/  I2FP.F32.U32 R18, R4 ;  /* 0x0000000400127245 */ /* 0x004fce0000201000 */
.L_x_2529:
[----:B------:R-:W-:Y:S05]  /*4870*/  BSYNC.RECONVERGENT B6 ;  /* 0x0000000000067941 */ /* 0x000fea0003800200 */
.L_x_2523:
[----:B0---4-:R-:W0:Y:S01]  /*4880*/  LDC.64 R4, c[0x0][0x3b0] ;  /* 0x0000ec00ff047b82 */ /* 0x011e220000000a00 */
[----:B------:R-:W4:Y:S01]  /*4890*/  LDCU UR5, c[0x0][0x3c4] ;  /* 0x00007880ff0577ac */ /* 0x000f220008000800 */
        /* <DEDUP_REMOVED lines=18> */
.L_x_2555:
[----:B------:R-:W4:Y:S02]  /*49c0*/  LDG.E.U8 R4, desc[UR36][R4.64] ;  /* 0x0000002404047981 */ /* 0x000f24000c1e1100 */
[----:B----4-:R-:W-:Y:S01]  /*49d0*/  I2FP.F32.U32 R27, R4 ;  /* 0x00000004001b7245 */ /* 0x010fe20000201000 */
[----:B------:R-:W-:Y:S06]  /*49e0*/  BRA `(.L_x_2557) ;  /* 0x0000000c00247947 */ /* 0x000fec0003800000 */
.L_x_2554:
        /* <DEDUP_REMOVED lines=9> */
.L_x_2559:
[----:B------:R-:W4:Y:S02]  /*4a80*/  LDG.E R4, desc[UR36][R4.64] ;  /* 0x0000002404047981 */ /* 0x000f24000c1e1900 */
[----:B----4-:R-:W-:Y:S01]  /*4a90*/  I2FP.F32.S32 R27, R4 ;  /* 0x00000004001b7245 */ /* 0x010fe20000201400 */
[----:B------:R-:W-:Y:S06]  /*4aa0*/  BRA `(.L_x_2557) ;  /* 0x0000000800f47947 */ /* 0x000fec0003800000 */
.L_x_2558:
[----:B------:R-:W4:Y:S02]  /*4ab0*/  LDG.E.U16 R4, desc[UR36][R4.64] ;  /* 0x0000002404047981 */ /* 0x000f24000c1e1500 */
[----:B----4-:R0:W4:Y:S01]  /*4ac0*/  I2F.S16 R27, R4 ;  /* 0x00000004001b7306 */ /* 0x0101220000101400 */
[----:B------:R-:W-:Y:S05]  /*4ad0*/  BRA `(.L_x_2557) ;  /* 0x0000000800e87947 */ /* 0x000fea0003800000 */
.L_x_2553:
        /* <DEDUP_REMOVED lines=8> */
.L_x_2561:
[----:B------:R-:W4:Y:S02]  /*4b60*/  LDG.E.U16 R4, desc[UR36][R4.64] ;  /* 0x0000002404047981 */ /* 0x000f24000c1e1500 */
[----:B----4-:R-:W-:Y:S01]  /*4b70*/  HADD2.F32 R27, -RZ, R4.H0_H0 ;  /* 0x20000004ff1b7230 */ /* 0x010fe20000004100 */
[----:B------:R-:W-:Y:S06]  /*4b80*/  BRA `(.L_x_2557) ;  /* 0x0000000800bc7947 */ /* 0x000fec0003800000 */
.L_x_2560:
        /* <DEDUP_REMOVED lines=8> */
.L_x_2563:
[----:B------:R-:W4:Y:S02]  /*4c10*/  LDG.E.U16 R4, desc[UR36][R4.64] ;  /* 0x0000002404047981 */ /* 0x000f24000c1e1500 */
[----:B----4-:R-:W-:Y:S01]  /*4c20*/  HADD2.F32 R27, -RZ, R4.H0_H0 ;  /* 0x20000004ff1b7230 */ /* 0x010fe20000004100 */
[----:B------:R-:W-:Y:S06]  /*4c30*/  BRA `(.L_x_2557) ;  /* 0x0000000800907947 */ /* 0x000fec0003800000 */
.L_x_2562:
[----:B------:R-:W4:Y:S01]  /*4c40*/  LDG.E.64 R4, desc[UR36][R4.64] ;  /* 0x0000002404047981 */ /* 0x000f22000c1e1b00 */
[----:B------:R-:W-:Y:S01]  /*4c50*/  UMOV UR4, 0xf0000000 ;  /* 0xf000000000047882 */ /* 0x000fe20000000000 */
[----:B------:R-:W-:Y:S01]  /*4c60*/  UMOV UR5, 0x380fffff ;  /* 0x380fffff00057882 */ /* 0x000fe20000000000 */
[----:B----4-:R-:W0:Y:S01]  /*4c70*/  F2F.F32.F64 R27, R4 ;  /* 0x00000004001b7310 */ /* 0x010e220000301000 */
[----:B------:R-:W-:-:S14]  /*4c80*/  DSETP.GEU.AND P0, PT, |R4|, UR4, PT ;  /* 0x0000000404007e2a */ /* 0x000fdc000bf0e200 */
[----:B0-----:R-:W-:Y:S01]  /*4c90*/  @!P0 FMUL R27, R27, 1.175494350822287508e-38 ;  /* 0x008000001b1b8820 */ /* 0x001fe20000400000 */
[----:B------:R-:W-:Y:S06]  /*4ca0*/  BRA `(.L_x_2557) ;  /* 0x0000000800747947 */ /* 0x000fec0003800000 */
.L_x_2552:
        /* <DEDUP_REMOVED lines=12> */
.L_x_2566:
[----:B------:R-:W4:Y:S01]  /*4d70*/  LDG.E.64 R4, desc[UR36][R4.64] ;  /* 0x0000002404047981 */ /* 0x000f22000c1e1b00 */
[----:B------:R-:W-:Y:S01]  /*4d80*/  UMOV UR4, 0xf0000000 ;  /* 0xf000000000047882 */ /* 0x000fe20000000000 */
[----:B------:R-:W-:Y:S01]  /*4d90*/  UMOV UR5, 0x380fffff ;  /* 0x380fffff00057882 */ /* 0x000fe20000000000 */
[----:B----4-:R-:W0:Y:S01]  /*4da0*/  F2F.F32.F64 R27, R4 ;  /* 0x00000004001b7310 */ /* 0x010e220000301000 */
[----:B------:R-:W-:-:S14]  /*4db0*/  DSETP.GEU.AND P0, PT, |R4|, UR4, PT ;  /* 0x0000000404007e2a */ /* 0x000fdc000bf0e200 */
[----:B0-----:R-:W-:Y:S01]  /*4dc0*/  @!P0 FMUL R27, R27, 1.175494350822287508e-38 ;  /* 0x008000001b1b8820 */ /* 0x001fe20000400000 */
[----:B------:R-:W-:Y:S06]  /*4dd0*/  BRA `(.L_x_2557) ;  /* 0x0000000800287947 */ /* 0x000fec0003800000 */
.L_x_2565:
        /* <DEDUP_REMOVED lines=25> */
.L_x_2568:
[----:B------:R-:W4:Y:S02]  /*4f70*/  LDG.E.U8 R4, desc[UR36][R4.64] ;  /* 0x0000002404047981 */ /* 0x000f24000c1e1100 */
[C---:B----4-:R-:W-:Y:S02]  /*4f80*/  IMAD.SHL.U32 R0, R4.reuse, 0x2000000, RZ ;  /* 0x0200000004007824 */ /* 0x050fe400078e00ff */
[----:B------:R-:W-:-:S03]  /*4f90*/  IMAD.SHL.U32 R6, R4, 0x100, RZ ;  /* 0x0000010004067824 */ /* 0x000fc600078e00ff */
[----:B------:R-:W-:Y:S02]  /*4fa0*/  ISETP.GE.U32.AND P0, PT, R0, 0x8000000, PT ;  /* 0x080000000000780c */ /* 0x000fe40003f06070 */
[----:B------:R-:W-:-:S11]  /*4fb0*/  PRMT R27, R6, 0x9910, RZ ;  /* 0x00009910061b7816 */ /* 0x000fd600000000ff */
[----:B------:R-:W-:Y:S02]  /*4fc0*/  @!P0 LOP3.LUT R3, R6, 0x7f00, RZ, 0xc0, !PT ;  /* 0x00007f0006038812 */ /* 0x000fe400078ec0ff */
[----:B------:R-:W-:Y:S02]  /*4fd0*/  @P0 LEA.HI R0, R0, 0x70000000, RZ, 0x1c ;  /* 0x7000000000000811 */ /* 0x000fe400078fe0ff */
[----:B------:R-:W-:-:S03]  /*4fe0*/  @!P0 LOP3.LUT R3, R3, 0x3f000000, RZ, 0xfc, !PT ;  /* 0x3f00000003038812 */ /* 0x000fc600078efcff */
[----:B------:R-:W-:Y:S02]  /*4ff0*/  @P0 FMUL.FTZ R0, R0, 1.9259299443872358531e-34 ;  /* 0x0780000000000820 */ /* 0x000fe40000410000 */
[----:B------:R-:W-:-:S05]  /*5000*/  @!P0 FADD.FTZ R0, R3, -0.5 ;  /* 0xbf00000003008421 */ /* 0x000fca0000010000 */
[----:B------:R-:W-:Y:S01]  /*5010*/  LOP3.LUT R27, R0, 0x80000000, R27, 0xf8, !PT ;  /* 0x80000000001b7812 */ /* 0x000fe200078ef81b */
[----:B------:R-:W-:Y:S06]  /*5020*/  BRA `(.L_x_2557) ;  /* 0x0000000400947947 */ /* 0x000fec0003800000 */
.L_x_2567:
[----:B------:R-:W4:Y:S02]  /*5030*/  LDG.E.U16 R4, desc[UR36][R4.64] ;  /* 0x0000002404047981 */ /* 0x000f24000c1e1500 */
[----:B----4-:R-:W-:Y:S01]  /*5040*/  IMAD.U32 R27, R4, 0x10000, RZ ;  /* 0x00010000041b7824 */ /* 0x010fe200078e00ff */
[----:B------:R-:W-:Y:S06]  /*5050*/  BRA `(.L_x_2557) ;  /* 0x0000000400887947 */ /* 0x000fec0003800000 */
.L_x_2564:
        /* <DEDUP_REMOVED lines=11> */
.L_x_2571:
        /* <DEDUP_REMOVED lines=20> */
.L_x_2573:
[----:B------:R-:W-:Y:S05]  /*5250*/  BSYNC.RECONVERGENT B0 ;  /* 0x0000000000007941 */ /* 0x000fea0003800200 */
.L_x_2572:
[----:B------:R-:W-:Y:S01]  /*5260*/  IMAD.SHL.U32 R0, R0, 0x100000, RZ ;  /* 0x0010000000007824 */ /* 0x000fe200078e00ff */
[----:B------:R-:W-:-:S04]  /*5270*/  LEA R3, R3, 0x3b800000, 0x17 ;  /* 0x3b80000003037811 */ /* 0x000fc800078eb8ff */
[----:B------:R-:W-:Y:S01]  /*5280*/  LOP3.LUT R27, R3, R0, R27, 0xfe, !PT ;  /* 0x00000000031b7212 */ /* 0x000fe200078efe1b */
[----:B------:R-:W-:Y:S06]  /*5290*/  BRA `(.L_x_2557) ;  /* 0x0000000000f87947 */ /* 0x000fec0003800000 */
.L_x_2570:
        /* <DEDUP_REMOVED lines=20> */
.L_x_2575:
[----:B------:R-:W-:Y:S05]  /*53e0*/  BSYNC.RECONVERGENT B0 ;  /* 0x0000000000007941 */ /* 0x000fea0003800200 */
.L_x_2574:
[----:B------:R-:W-:Y:S01]  /*53f0*/  IMAD.SHL.U32 R0, R0, 0x200000, RZ ;  /* 0x0020000000007824 */ /* 0x000fe200078e00ff */
[----:B------:R-:W-:-:S04]  /*5400*/  LEA R3, R3, 0x37800000, 0x17 ;  /* 0x3780000003037811 */ /* 0x000fc800078eb8ff */
[----:B------:R-:W-:Y:S01]  /*5410*/  LOP3.LUT R27, R3, R0, R27, 0xfe, !PT ;  /* 0x00000000031b7212 */ /* 0x000fe200078efe1b */
[----:B------:R-:W-:Y:S06]  /*5420*/  BRA `(.L_x_2557) ;  /* 0x0000000000947947 */ /* 0x000fec0003800000 */
.L_x_2569:
        /* <DEDUP_REMOVED lines=14> */
.L_x_2556:
        /* <DEDUP_REMOVED lines=16> */
.L_x_2578:
[----:B------:R-:W-:Y:S01]  /*5610*/  IMAD.MOV.U32 R27, RZ, RZ, RZ ;  /* 0x000000ffff1b7224 */ /* 0x000fe200078e00ff */
[----:B------:R-:W-:Y:S06]  /*5620*/  BRA `(.L_x_2557) ;  /* 0x0000000000147947 */ /* 0x000fec0003800000 */
.L_x_2577:
[----:B------:R-:W4:Y:S02]  /*5630*/  LDG.E.64 R4, desc[UR36][R4.64] ;  /* 0x0000002404047981 */ /* 0x000f24000c1e1b00 */
[----:B----4-:R0:W4:Y:S01]  /*5640*/  I2F.U64 R27, R4 ;  /* 0x00000004001b7312 */ /* 0x0101220000301000 */
[----:B------:R-:W-:Y:S05]  /*5650*/  BRA `(.L_x_2557) ;  /* 0x0000000000087947 */ /* 0x000fea0003800000 */
.L_x_2576:
[----:B------:R-:W4:Y:S02]  /*5660*/  LDG.E R4, desc[UR36][R4.64] ;  /* 0x0000002404047981 */ /* 0x000f24000c1e1900 */
[----:B----4-:R-:W-:-:S07]  /*5670*/  I2FP.F32.U32 R27, R4 ;  /* 0x00000004001b7245 */ /* 0x010fce0000201000 */
.L_x_2557:
[----:B------:R-:W-:Y:S05]  /*5680*/  BSYNC.RECONVERGENT B6 ;  /* 0x0000000000067941 */ /* 0x000fea0003800200 */
.L_x_2551:
[----:B------:R-:W-:-:S07]  /*5690*/  VIADD R16, R16, 0x80 ;  /* 0x0000008010107836 */ /* 0x000fce0000000000 */
.L_x_2522:
[----:B------:R-:W-:Y:S05]  /*56a0*/  BSYNC.RECONVERGENT B7 ;  /* 0x0000000000077941 */ /* 0x000fea0003800200 */
.L_x_2521:
[----:B------:R-:W-:Y:S01]  /*56b0*/  ISETP.GE.AND P0, PT, R16, R17, PT ;  /* 0x000000111000720c */ /* 0x000fe20003f06270 */
[----:B------:R-:W-:Y:S01]  /*56c0*/  BSSY.RECONVERGENT B7, `(.L_x_2579) ;  /* 0x00001c3000077945 */ /* 0x000fe20003800200 */
[----:B0-----:R-:W-:Y:S02]  /*56d0*/  IMAD.MOV.U32 R23, RZ, RZ, RZ ;  /* 0x000000ffff177224 */ /* 0x001fe400078e00ff */
[----:B------:R-:W-:-:S09]  /*56e0*/  IMAD.MOV.U32 R25, RZ, RZ, RZ ;  /* 0x000000ffff197224 */ /* 0x000fd200078e00ff */
[----:B------:R-:W-:Y:S05]  /*56f0*/  @P0 BRA `(.L_x_2580) ;  /* 0x0000001800fc0947 */ /* 0x000fea0003800000 */
[----:B--2-4-:R-:W0:Y:S01]  /*5700*/  LDC.64 R4, c[0x0][0x3a8] ;  /* 0x0000ea00ff047b82 */ /* 0x014e220000000a00 */
        /* <DEDUP_REMOVED lines=20> */
.L_x_2585:
[----:B------:R-:W2:Y:S02]  /*5850*/  LDG.E.U8 R4, desc[UR36][R4.64] ;  /* 0x0000002404047981 */ /* 0x000ea4000c1e1100 */
[----:B--2---:R-:W-:Y:S01]  /*5860*/  I2FP.F32.U32 R25, R4 ;  /* 0x0000000400197245 */ /* 0x004fe20000201000 */
[----:B------:R-:W-:Y:S06]  /*5870*/  BRA `(.L_x_2587) ;  /* 0x0000000c00247947 */ /* 0x000fec0003800000 */
.L_x_2584:
        /* <DEDUP_REMOVED lines=9> */
.L_x_2589:
[----:B------:R-:W2:Y:S02]  /*5910*/  LDG.E R4, desc[UR36][R4.64] ;  /* 0x0000002404047981 */ /* 0x000ea4000c1e1900 */
[----:B--2---:R-:W-:Y:S01]  /*5920*/  I2FP.F32.S32 R25, R4 ;  /* 0x0000000400197245 */ /* 0x004fe20000201400 */
[----:B------:R-:W-:Y:S06]  /*5930*/  BRA `(.L_x_2587) ;  /* 0x0000000800f47947 */ /* 0x000fec0003800000 */
.L_x_2588:
[----:B------:R-:W2:Y:S02]  /*5940*/  LDG.E.U16 R4, desc[UR36][R4.64] ;  /* 0x0000002404047981 */ /* 0x000ea4000c1e1500 */
[----:B--2---:R0:W2:Y:S01]  /*5950*/  I2F.S16 R25, R4 ;  /* 0x0000000400197306 */ /* 0x0040a20000101400 */
[----:B------:R-:W-:Y:S05]  /*5960*/  BRA `(.L_x_2587) ;  /* 0x0000000800e87947 */ /* 0x000fea0003800000 */
.L_x_2583:
        /* <DEDUP_REMOVED lines=8> */
.L_x_2591:
[----:B------:R-:W2:Y:S02]  /*59f0*/  LDG.E.U16 R4, desc[UR36][R4.64] ;  /* 0x0000002404047981 */ /* 0x000ea4000c1e1500 */
[----:B--2---:R-:W-:Y:S01]  /*5a00*/  HADD2.F32 R25, -RZ, R4.H0_H0 ;  /* 0x20000004ff197230 */ /* 0x004fe20000004100 */
[----:B------:R-:W-:Y:S06]  /*5a10*/  BRA `(.L_x_2587) ;  /* 0x0000000800bc7947 */ /* 0x000fec0003800000 */
.L_x_2590:
        /* <DEDUP_REMOVED lines=8> */
.L_x_2593:
[----:B------:R-:W2:Y:S02]  /*5aa0*/  LDG.E.U16 R4, desc[UR36][R4.64] ;  /* 0x0000002404047981 */ /* 0x000ea4000c1e1500 */
[----:B--2---:R-:W-:Y:S01]  /*5ab0*/  HADD2.F32 R25, -RZ, R4.H0_H0 ;  /* 0x20000004ff197230 */ /* 0x004fe20000004100 */
[----:B------:R-:W-:Y:S06]  /*5ac0*/  BRA `(.L_x_2587) ;  /* 0x0000000800907947 */ /* 0x000fec0003800000 */
.L_x_2592:
[----:B------:R-:W2:Y:S01]  /*5ad0*/  LDG.E.64 R4, desc[UR36][R4.64] ;  /* 0x0000002404047981 */ /* 0x000ea2000c1e1b00 */
[----:B------:R-:W-:Y:S01]  /*5ae0*/  UMOV UR4, 0xf0000000 ;  /* 0xf000000000047882 */ /* 0x000fe20000000000 */
[----:B------:R-:W-:Y:S01]  /*5af0*/  UMOV UR5, 0x380fffff ;  /* 0x380fffff00057882 */ /* 0x000fe20000000000 */
[----:B--2---:R-:W0:Y:S01]  /*5b00*/  F2F.F32.F64 R25, R4 ;  /* 0x0000000400197310 */ /* 0x004e220000301000 */
[----:B------:R-:W-:-:S14]  /*5b10*/  DSETP.GEU.AND P0, PT, |R4|, UR4, PT ;  /* 0x0000000404007e2a */ /* 0x000fdc000bf0e200 */
[----:B0-----:R-:W-:Y:S01]  /*5b20*/  @!P0 FMUL R25, R25, 1.175494350822287508e-38 ;  /* 0x0080000019198820 */ /* 0x001fe20000400000 */
[----:B------:R-:W-:Y:S06]  /*5b30*/  BRA `(.L_x_2587) ;  /* 0x0000000800747947 */ /* 0x000fec0003800000 */
.L_x_2582:
        /* <DEDUP_REMOVED lines=12> */
.L_x_2596:
[----:B------:R-:W2:Y:S01]  /*5c00*/  LDG.E.64 R4, desc[UR36][R4.64] ;  /* 0x0000002404047981 */ /* 0x000ea2000c1e1b00 */
[----:B------:R-:W-:Y:S01]  /*5c10*/  UMOV UR4, 0xf0000000 ;  /* 0xf000000000047882 */ /* 0x000fe20000000000 */
[----:B------:R-:W-:Y:S01]  /*5c20*/  UMOV UR5, 0x380fffff ;  /* 0x380fffff00057882 */ /* 0x000fe20000000000 */
[----:B--2---:R-:W0:Y:S01]  /*5c30*/  F2F.F32.F64 R25, R4 ;  /* 0x0000000400197310 */ /* 0x004e220000301000 */
[----:B------:R-:W-:-:S14]  /*5c40*/  DSETP.GEU.AND P0, PT, |R4|, UR4, PT ;  /* 0x0000000404007e2a */ /* 0x000fdc000bf0e200 */
[----:B0-----:R-:W-:Y:S01]  /*5c50*/  @!P0 FMUL R25, R25, 1.175494350822287508e-38 ;  /* 0x0080000019198820 */ /* 0x001fe20000400000 */
[----:B------:R-:W-:Y:S06]  /*5c60*/  BRA `(.L_x_2587) ;  /* 0x0000000800287947 */ /* 0x000fec0003800000 */
.L_x_2595:
        /* <DEDUP_REMOVED lines=25> */
.L_x_2598:
[----:B------:R-:W2:Y:S02]  /*5e00*/  LDG.E.U8 R4, desc[UR36][R4.64] ;  /* 0x0000002404047981 */ /* 0x000ea4000c1e1100 */
[C---:B--2---:R-:W-:Y:S02]  /*5e10*/  IMAD.SHL.U32 R0, R4.reuse, 0x2000000, RZ ;  /* 0x0200000004007824 */ /* 0x044fe400078e00ff */
        /* <DEDUP_REMOVED lines=10> */
.L_x_2597:
[----:B------:R-:W2:Y:S02]  /*5ec0*/  LDG.E.U16 R4, desc[UR36][R4.64] ;  /* 0x0000002404047981 */ /* 0x000ea4000c1e1500 */
[----:B--2---:R-:W-:Y:S01]  /*5ed0*/  IMAD.U32 R25, R4, 0x10000, RZ ;  /* 0x0001000004197824 */ /* 0x004fe200078e00ff */
[----:B------:R-:W-:Y:S06]  /*5ee0*/  BRA `(.L_x_2587) ;  /* 0x0000000400887947 */ /* 0x000fec0003800000 */
.L_x_2594:
        /* <DEDUP_REMOVED lines=11> */
.L_x_2601:
        /* <DEDUP_REMOVED lines=20> */
.L_x_2603:
[----:B------:R-:W-:Y:S05]  /*60e0*/  BSYNC.RECONVERGENT B0 ;  /* 0x0000000000007941 */ /* 0x000fea0003800200 */
.L_x_2602:
[----:B------:R-:W-:Y:S01]  /*60f0*/  IMAD.SHL.U32 R0, R0, 0x100000, RZ ;  /* 0x0010000000007824 */ /* 0x000fe200078e00ff */
[----:B------:R-:W-:-:S04]  /*6100*/  LEA R3, R3, 0x3b800000, 0x17 ;  /* 0x3b80000003037811 */ /* 0x000fc800078eb8ff */
[----:B------:R-:W-:Y:S01]  /*6110*/  LOP3.LUT R25, R3, R0, R25, 0xfe, !PT ;  /* 0x0000000003197212 */ /* 0x000fe200078efe19 */
[----:B------:R-:W-:Y:S06]  /*6120*/  BRA `(.L_x_2587) ;  /* 0x0000000000f87947 */ /* 0x000fec0003800000 */
.L_x_2600:
        /* <DEDUP_REMOVED lines=20> */
.L_x_2605:
[----:B------:R-:W-:Y:S05]  /*6270*/  BSYNC.RECONVERGENT B0 ;  /* 0x0000000000007941 */ /* 0x000fea0003800200 */
.L_x_2604:
[----:B------:R-:W-:Y:S01]  /*6280*/  IMAD.SHL.U32 R0, R0, 0x200000, RZ ;  /* 0x0020000000007824 */ /* 0x000fe200078e00ff */
[----:B------:R-:W-:-:S04]  /*6290*/  LEA R3, R3, 0x37800000, 0x17 ;  /* 0x3780000003037811 */ /* 0x000fc800078eb8ff */
[----:B------:R-:W-:Y:S01]  /*62a0*/  LOP3.LUT R25, R3, R0, R25, 0xfe, !PT ;  /* 0x0000000003197212 */ /* 0x000fe200078efe19 */
[----:B------:R-:W-:Y:S06]  /*62b0*/  BRA `(.L_x_2587) ;  /* 0x0000000000947947 */ /* 0x000fec0003800000 */
.L_x_2599:
        /* <DEDUP_REMOVED lines=14> */
.L_x_2586:
        /* <DEDUP_REMOVED lines=16> */
.L_x_2608:
[----:B------:R-:W-:Y:S01]  /*64a0*/  IMAD.MOV.U32 R25, RZ, RZ, RZ ;  /* 0x000000ffff197224 */ /* 0x000fe200078e00ff */
[----:B------:R-:W-:Y:S06]  /*64b0*/  BRA `(.L_x_2587) ;  /* 0x0000000000147947 */ /* 0x000fec0003800000 */
.L_x_2607:
[----:B------:R-:W2:Y:S02]  /*64c0*/  LDG.E.64 R4, desc[UR36][R4.64] ;  /* 0x0000002404047981 */ /* 0x000ea4000c1e1b00 */
[----:B--2---:R0:W2:Y:S01]  /*64d0*/  I2F.U64 R25, R4 ;  /* 0x0000000400197312 */ /* 0x0040a20000301000 */
[----:B------:R-:W-:Y:S05]  /*64e0*/  BRA `(.L_x_2587) ;  /* 0x0000000000087947 */ /* 0x000fea0003800000 */
.L_x_2606:
[----:B------:R-:W2:Y:S02]  /*64f0*/  LDG.E R4, desc[UR36][R4.64] ;  /* 0x0000002404047981 */ /* 0x000ea4000c1e1900 */
[----:B--2---:R-:W-:-:S07]  /*6500*/  I2FP.F32.U32 R25, R4 ;  /* 0x0000000400197245 */ /* 0x004fce0000201000 */
.L_x_2587:
[----:B------:R-:W-:Y:S05]  /*6510*/  BSYNC.RECONVERGENT B6 ;  /* 0x0000000000067941 */ /* 0x000fea0003800200 */
.L_x_2581:
[----:B------:R-:W1:Y:S01]  /*6520*/  LDCU.U8 UR6, c[0x0][0x3bd] ;  /* 0x000077a0ff0677ac */ /* 0x000e620008000000 */
[----:B0---4-:R-:W0:Y:S01]  /*6530*/  LDC.64 R4, c[0x0][0x3b0] ;  /* 0x0000ec00ff047b82 */ /* 0x011e220000000a00 */
[----:B------:R-:W4:Y:S01]  /*6540*/  LDCU UR5, c[0x0][0x3c4] ;  /* 0x00007880ff0577ac */ /* 0x000f220008000800 */
[----:B-1----:R-:W-:-:S04]  /*6550*/  UPRMT UR4, UR6, 0x9910, URZ ;  /* 0x0000991006047896 */ /* 0x002fc800080000ff */
        /* <DEDUP_REMOVED lines=14> */
[----:B----4-:R0:W1:Y:S01]  /*6640*/  I2F.S16 R23, R4 ;  /* 0x0000000400177306 */ /* 0x0100620000101400 */
[----:B------:R-:W-:Y:S05]  /*6650*/  BRA `(.L_x_2580) ;  /* 0x0000000c00247947 */ /* 0x000fea0003800000 */
.L_x_2612:
[----:B------:R-:W4:Y:S02]  /*6660*/  LDG.E.U8 R4, desc[UR36][R4.64] ;  /* 0x0000002404047981 */ /* 0x000f24000c1e1100 */
[----:B----4-:R-:W-:Y:S01]  /*6670*/  I2FP.F32.U32 R23, R4 ;  /* 0x0000000400177245 */ /* 0x010fe20000201000 */
[----:B------:R-:W-:Y:S06]  /*6680*/  BRA `(.L_x_2580) ;  /* 0x0000000c00187947 */ /* 0x000fec0003800000 */
.L_x_2611:
[----:B------:R-:W-:-:S09]  /*6690*/  UISETP.NE.AND UP0, UPT, UR4, 0x2, UPT ;  /* 0x000000020400788c */ /* 0x000fd2000bf05270 */
[----:B------:R-:W-:Y:S05]  /*66a0*/  BRA.U !UP0, `(.L_x_2614) ;  /* 0x0000000108287547 */ /* 0x000fea000b800000 */
[----:B------:R-:W-:-:S09]  /*66b0*/  UISETP.NE.AND UP0, UPT, UR4, 0x3, UPT ;  /* 0x000000030400788c */ /* 0x000fd2000bf05270 */
[----:B------:R-:W-:Y:S05]  /*66c0*/  BRA.U !UP0, `(.L_x_2615) ;  /* 0x0000000108147547 */ /* 0x000fea000b800000 */
[----:B------:R-:W-:-:S09]  /*66d0*/  UISETP.NE.AND UP0, UPT, UR4, 0x4, UPT ;  /* 0x000000040400788c */ /* 0x000fd2000bf05270 */
[----:B------:R-:W-:Y:S05]  /*66e0*/  BRA.U UP0, `(.L_x_2613) ;  /* 0x0000000900a87547 */ /* 0x000fea000b800000 */
[----:B------:R-:W4:Y:S02]  /*66f0*/  LDG.E.64 R4, desc[UR36][R4.64] ;  /* 0x0000002404047981 */ /* 0x000f24000c1e1b00 */
[----:B----4-:R0:W1:Y:S01]  /*6700*/  I2F.S64 R23, R4 ;  /* 0x0000000400177312 */ /* 0x0100620000301400 */
[----:B------:R-:W-:Y:S05]  /*6710*/  BRA `(.L_x_2580) ;  /* 0x0000000800f47947 */ /* 0x000fea0003800000 */
.L_x_2615:
[----:B------:R-:W4:Y:S02]  /*6720*/  LDG.E R4, desc[UR36][R4.64] ;  /* 0x0000002404047981 */ /* 0x000f24000c1e1900 */
[----:B----4-:R-:W-:Y:S01]  /*6730*/  I2FP.F32.S32 R23, R4 ;  /* 0x0000000400177245 */ /* 0x010fe20000201400 */
[----:B------:R-:W-:Y:S06]  /*6740*/  BRA `(.L_x_2580) ;  /* 0x0000000800e87947 */ /* 0x000fec0003800000 */
.L_x_2614:
[----:B------:R-:W4:Y:S02]  /*6750*/  LDG.E.U16 R4, desc[UR36][R4.64] ;  /* 0x0000002404047981 */ /* 0x000f24000c1e1500 */
[----:B----4-:R0:W1:Y:S01]  /*6760*/  I2F.S16 R23, R4 ;  /* 0x0000000400177306 */ /* 0x0100620000101400 */
[----:B------:R-:W-:Y:S05]  /*6770*/  BRA `(.L_x_2580) ;  /* 0x0000000800dc7947 */ /* 0x000fea0003800000 */
.L_x_2610:
        /* <DEDUP_REMOVED lines=8> */
.L_x_2617:
[----:B------:R-:W4:Y:S02]  /*6800*/  LDG.E.U16 R4, desc[UR36][R4.64] ;  /* 0x0000002404047981 */ /* 0x000f24000c1e1500 */
[----:B----4-:R-:W-:Y:S01]  /*6810*/  HADD2.F32 R23, -RZ, R4.H0_H0 ;  /* 0x20000004ff177230 */ /* 0x010fe20000004100 */
[----:B------:R-:W-:Y:S06]  /*6820*/  BRA `(.L_x_2580) ;  /* 0x0000000800b07947 */ /* 0x000fec0003800000 */
.L_x_2616:
        /* <DEDUP_REMOVED lines=8> */
.L_x_2619:
[----:B------:R-:W4:Y:S02]  /*68b0*/  LDG.E.U16 R4, desc[UR36][R4.64] ;  /* 0x0000002404047981 */ /* 0x000f24000c1e1500 */
[----:B----4-:R-:W-:Y:S01]  /*68c0*/  HADD2.F32 R23, -RZ, R4.H0_H0 ;  /* 0x20000004ff177230 */ /* 0x010fe20000004100 */
[----:B------:R-:W-:Y:S06]  /*68d0*/  BRA `(.L_x_2580) ;  /* 0x0000000800847947 */ /* 0x000fec0003800000 */
.L_x_2618:
[----:B------:R-:W4:Y:S01]  /*68e0*/  LDG.E.64 R4, desc[UR36][R4.64] ;  /* 0x0000002404047981 */ /* 0x000f22000c1e1b00 */
[----:B------:R-:W-:Y:S01]  /*68f0*/  UMOV UR4, 0xf0000000 ;  /* 0xf000000000047882 */ /* 0x000fe20000000000 */
[----:B------:R-:W-:Y:S01]  /*6900*/  UMOV UR5, 0x380fffff ;  /* 0x380fffff00057882 */ /* 0x000fe20000000000 */
[----:B----4-:R-:W0:Y:S01]  /*6910*/  F2F.F32.F64 R23, R4 ;  /* 0x0000000400177310 */ /* 0x010e220000301000 */
[----:B------:R-:W-:-:S14]  /*6920*/  DSETP.GEU.AND P0, PT, |R4|, UR4, PT ;  /* 0x0000000404007e2a */ /* 0x000fdc000bf0e200 */
[----:B0-----:R-:W-:Y:S01]  /*6930*/  @!P0 FMUL R23, R23, 1.175494350822287508e-38 ;  /* 0x0080000017178820 */ /* 0x001fe20000400000 */
[----:B------:R-:W-:Y:S06]  /*6940*/  BRA `(.L_x_2580) ;  /* 0x0000000800687947 */ /* 0x000fec0003800000 */
.L_x_2609:
        /* <DEDUP_REMOVED lines=12> */
.L_x_2622:
[----:B------:R-:W4:Y:S01]  /*6a10*/  LDG.E.64 R4, desc[UR36][R4.64] ;  /* 0x0000002404047981 */ /* 0x000f22000c1e1b00 */
[----:B------:R-:W-:Y:S01]  /*6a20*/  UMOV UR4, 0xf0000000 ;  /* 0xf000000000047882 */ /* 0x000fe20000000000 */
[----:B------:R-:W-:Y:S01]  /*6a30*/  UMOV UR5, 0x380fffff ;  /* 0x380fffff00057882 */ /* 0x000fe20000000000 */
[----:B----4-:R-:W0:Y:S01]  /*6a40*/  F2F.F32.F64 R23, R4 ;  /* 0x0000000400177310 */ /* 0x010e220000301000 */
[----:B------:R-:W-:-:S14]  /*6a50*/  DSETP.GEU.AND P0, PT, |R4|, UR4, PT ;  /* 0x0000000404007e2a */ /* 0x000fdc000bf0e200 */
[----:B0-----:R-:W-:Y:S01]  /*6a60*/  @!P0 FMUL R23, R23, 1.175494350822287508e-38 ;  /* 0x0080000017178820 */ /* 0x001fe20000400000 */
[----:B------:R-:W-:Y:S06]  /*6a70*/  BRA `(.L_x_2580) ;  /* 0x00000008001c7947 */ /* 0x000fec0003800000 */
.L_x_2621:
        /* <DEDUP_REMOVED lines=25> */
.L_x_2624:
        /* <DEDUP_REMOVED lines=12> */
.L_x_2623:
[----:B------:R-:W4:Y:S02]  /*6cd0*/  LDG.E.U16 R4, desc[UR36][R4.64] ;  /* 0x0000002404047981 */ /* 0x000f24000c1e1500 */
[----:B----4-:R-:W-:Y:S01]  /*6ce0*/  IMAD.U32 R23, R4, 0x10000, RZ ;  /* 0x0001000004177824 */ /* 0x010fe200078e00ff */
[----:B------:R-:W-:Y:S06]  /*6cf0*/  BRA `(.L_x_2580) ;  /* 0x00000004007c7947 */ /* 0x000fec0003800000 */
.L_x_2620:
        /* <DEDUP_REMOVED lines=11> */
.L_x_2627:
[----:B------:R-:W4:Y:S02]  /*6db0*/  LDG.E.U8 R4, desc[UR36][R4.64] ;  /* 0x0000002404047981 */ /* 0x000f24000c1e1100 */
        /* <DEDUP_REMOVED lines=18> */
.L_x_2629:
[----:B------:R-:W-:Y:S05]  /*6ee0*/  BSYNC.RECONVERGENT B0 ;  /* 0x0000000000007941 */ /* 0x000fea0003800200 */
.L_x_2628:
[----:B------:R-:W-:Y:S01]  /*6ef0*/  IMAD.SHL.U32 R0, R0, 0x100000, RZ ;  /* 0x0010000000007824 */ /* 0x000fe200078e00ff */
[----:B------:R-:W-:-:S04]  /*6f00*/  LEA R3, R3, 0x3b800000, 0x17 ;  /* 0x3b80000003037811 */ /* 0x000fc800078eb8ff */
[----:B------:R-:W-:Y:S01]  /*6f10*/  LOP3.LUT R23, R3, R0, R23, 0xfe, !PT ;  /* 0x0000000003177212 */ /* 0x000fe200078efe17 */
[----:B------:R-:W-:Y:S06]  /*6f20*/  BRA `(.L_x_2580) ;  /* 0x0000000000f07947 */ /* 0x000fec0003800000 */
.L_x_2626:
        /* <DEDUP_REMOVED lines=19> */
.L_x_2631:
[----:B------:R-:W-:Y:S05]  /*7060*/  BSYNC.RECONVERGENT B0 ;  /* 0x0000000000007941 */ /* 0x000fea0003800200 */
.L_x_2630:
[----:B------:R-:W-:Y:S01]  /*7070*/  IMAD.SHL.U32 R0, R0, 0x200000, RZ ;  /* 0x0020000000007824 */ /* 0x000fe200078e00ff */
[----:B------:R-:W-:-:S04]  /*7080*/  LEA R3, R3, 0x37800000, 0x17 ;  /* 0x3780000003037811 */ /* 0x000fc800078eb8ff */
[----:B------:R-:W-:Y:S01]  /*7090*/  LOP3.LUT R23, R3, R0, R23, 0xfe, !PT ;  /* 0x0000000003177212 */ /* 0x000fe200078efe17 */
[----:B------:R-:W-:Y:S06]  /*70a0*/  BRA `(.L_x_2580) ;  /* 0x0000000000907947 */ /* 0x000fec0003800000 */
.L_x_2625:
        /* <DEDUP_REMOVED lines=14> */
.L_x_2613:
[----:B------:R-:W-:Y:S01]  /*7190*/  MOV R14, 0x0 ;  /* 0x00000000000e7802 */ /* 0x000fe20000000f00 */
[----:B------:R-:W0:Y:S01]  /*71a0*/  LDCU.64 UR4, c[0x4][0x128] ;  /* 0x01002500ff0477ac */ /* 0x000e220008000a00 */
[----:B------:R-:W-:Y:S02]  /*71b0*/  IMAD.MOV.U32 R8, RZ, RZ, 0x4e ;  /* 0x0000004eff087424 */ /* 0x000fe400078e00ff */
[----:B------:R-:W-:Y:S01]  /*71c0*/  IMAD.MOV.U32 R12, RZ, RZ, 0x1 ;  /* 0x00000001ff0c7424 */ /* 0x000fe200078e00ff */
[----:B------:R-:W1:Y:S01]  /*71d0*/  LDCU.64 UR6, c[0x4][0x130] ;  /* 0x01002600ff0677ac */ /* 0x000e620008000a00 */
[----:B------:R-:W4:Y:S01]  /*71e0*/  LDC.64 R14, c[0x4][R14] ;  /* 0x010000000e0e7b82 */ /* 0x000f220000000a00 */
[----:B------:R-:W-:Y:S01]  /*71f0*/  IMAD.MOV.U32 R13, RZ, RZ, RZ ;  /* 0x000000ffff0d7224 */ /* 0x000fe200078e00ff */
[----:B------:R-:W2:Y:S01]  /*7200*/  LDCU.64 UR8, c[0x4][0x18] ;  /* 0x01000300ff0877ac */ /* 0x000ea20008000a00 */
[----:B0-----:R-:W-:Y:S02]  /*7210*/  IMAD.U32 R4, RZ, RZ, UR4 ;  /* 0x00000004ff047e24 */ /* 0x001fe4000f8e00ff */
[----:B------:R-:W-:-:S02]  /*7220*/  IMAD.U32 R5, RZ, RZ, UR5 ;  /* 0x00000005ff057e24 */ /* 0x000fc4000f8e00ff */
[----:B-1----:R-:W-:Y:S02]  /*7230*/  IMAD.U32 R6, RZ, RZ, UR6 ;  /* 0x00000006ff067e24 */ /* 0x002fe4000f8e00ff */
[----:B------:R-:W-:Y:S02]  /*7240*/  IMAD.U32 R7, RZ, RZ, UR7 ;  /* 0x00000007ff077e24 */ /* 0x000fe4000f8e00ff */
[----:B--2---:R-:W-:Y:S02]  /*7250*/  IMAD.U32 R10, RZ, RZ, UR8 ;  /* 0x00000008ff0a7e24 */ /* 0x004fe4000f8e00ff */
[----:B------:R-:W-:-:S07]  /*7260*/  IMAD.U32 R11, RZ, RZ, UR9 ;  /* 0x00000009ff0b7e24 */ /* 0x000fce000f8e00ff */
[----:B------:R-:W-:-:S07]  /*7270*/  LEPC R20, `(.L_x_2634) ;  /* 0x000000001014794e */ /* 0x000fce0000000000 */
[----:B---345:R-:W-:Y:S05]  /*7280*/  CALL.ABS.NOINC R14 ;  /* 0x000000000e007343 */ /* 0x038fea0003c00000 */
.L_x_2634:
[----:B------:R-:W-:Y:S05]  /*7290*/  BRA `(.L_x_2580) ;  /* 0x0000000000147947 */ /* 0x000fea0003800000 */
.L_x_2633:
[----:B------:R-:W4:Y:S02]  /*72a0*/  LDG.E.64 R4, desc[UR36][R4.64] ;  /* 0x0000002404047981 */ /* 0x000f24000c1e1b00 */
[----:B----4-:R0:W1:Y:S01]  /*72b0*/  I2F.U64 R23, R4 ;  /* 0x0000000400177312 */ /* 0x0100620000301000 */
[----:B------:R-:W-:Y:S05]  /*72c0*/  BRA `(.L_x_2580) ;  /* 0x0000000000087947 */ /* 0x000fea0003800000 */
.L_x_2632:
[----:B------:R-:W4:Y:S02]  /*72d0*/  LDG.E R4, desc[UR36][R4.64] ;  /* 0x0000002404047981 */ /* 0x000f24000c1e1900 */
[----:B----4-:R-:W-:-:S07]  /*72e0*/  I2FP.F32.U32 R23, R4 ;  /* 0x0000000400177245 */ /* 0x010fce0000201000 */
.L_x_2580:
[----:B------:R-:W-:Y:S05]  /*72f0*/  BSYNC.RECONVERGENT B7 ;  /* 0x0000000000077941 */ /* 0x000fea0003800200 */
.L_x_2579:
[----:B------:R-:W1:Y:S01]  /*7300*/  LDC.U8 R16, c[0x0][0x3c8] ;  /* 0x0000f200ff107b82 */ /* 0x000e620000000000 */
[CC--:B------:R-:W-:Y:S01]  /*7310*/  ISETP.GE.AND P2, PT, R19.reuse, R17.reuse, PT ;  /* 0x000000111300720c */ /* 0x0c0fe20003f46270 */
[C---:B------:R-:W-:Y:S01]  /*7320*/  VIADD R0, R19.reuse, 0x100 ;  /* 0x0000010013007836 */ /* 0x040fe20000000000 */
[----:B------:R-:W-:Y:S01]  /*7330*/  BSSY.RECONVERGENT B0, `(.L_x_2635) ;  /* 0x000000f000007945 */ /* 0x000fe20003800200 */
[C---:B0-2-4-:R-:W-:Y:S02]  /*7340*/  VIADD R4, R19.reuse, 0x180 ;  /* 0x0000018013047836 */ /* 0x055fe40000000000 */
[----:B------:R-:W-:Y:S01]  /*7350*/  VIADD R26, R19, 0x80 ;  /* 0x00000080131a7836 */ /* 0x000fe20000000000 */
[-C--:B------:R-:W-:Y:S02]  /*7360*/  ISETP.GE.AND P0, PT, R0, R17.reuse, PT ;  /* 0x000000110000720c */ /* 0x080fe40003f06270 */
[-C--:B------:R-:W-:Y:S02]  /*7370*/  ISETP.GE.AND P1, PT, R4, R17.reuse, PT ;  /* 0x000000110400720c */ /* 0x080fe40003f26270 */
[----:B------:R-:W-:-:S03]  /*7380*/  ISETP.GE.AND P3, PT, R26, R17, PT ;  /* 0x000000111a00720c */ /* 0x000fc60003f66270 */
[----:B------:R-:W-:Y:S10]  /*7390*/  @P2 BRA `(.L_x_2636) ;  /* 0x0000000000202947 */ /* 0x000ff40003800000 */
[----:B-----5:R-:W-:Y:S01]  /*73a0*/  FSETP.GTU.FTZ.AND P4, PT, R22, -3, PT ;  /* 0xc04000001600780b */ /* 0x020fe20003f9c000 */
[----:B------:R-:W-:-:S12]  /*73b0*/  IMAD.MOV.U32 R4, RZ, RZ, RZ ;  /* 0x000000ffff047224 */ /* 0x000fd800078e00ff */
[----:B------:R-:W-:Y:S05]  /*73c0*/  @!P4 BRA `(.L_x_2636) ;  /* 0x000000000014c947 */ /* 0x000fea0003800000 */
[----:B------:R-:W-:Y:S01]  /*73d0*/  FSETP.GEU.FTZ.AND P4, PT, R22, 3, PT ;  /* 0x404000001600780b */ /* 0x000fe20003f9e000 */
[----:B-1-3--:R-:W-:-:S12]  /*73e0*/  IMAD.MOV.U32 R4, RZ, RZ, R29 ;  /* 0x000000ffff047224 */ /* 0x00afd800078e001d */
[----:B------:R-:W-:-:S04]  /*73f0*/  @!P4 IMAD.MOV.U32 R3, RZ, RZ, 0x3eaaaaab ;  /* 0x3eaaaaabff03c424 */ /* 0x000fc800078e00ff */
[----:B------:R-:W-:-:S04]  /*7400*/  @!P4 FFMA.FTZ R22, R22, R3, 0.5 ;  /* 0x3f0000001616c423 */ /* 0x000fc80000010003 */
[----:B------:R-:W-:-:S07]  /*7410*/  @!P4 FMUL.FTZ R4, R22, R29 ;  /* 0x0000001d1604c220 */ /* 0x000fce0000410000 */
.L_x_2636:
[----:B------:R-:W-:Y:S05]  /*7420*/  BSYNC.RECONVERGENT B0 ;  /* 0x0000000000007941 */ /* 0x000fea0003800200 */
.L_x_2635:
[----:B------:R-:W-:Y:S04]  /*7430*/  BSSY.RECONVERGENT B0, `(.L_x_2637) ;  /* 0x000000a000007945 */ /* 0x000fe80003800200 */
[----:B------:R-:W-:Y:S05]  /*7440*/  @P3 BRA `(.L_x_2638) ;  /* 0x0000000000203947 */ /* 0x000fea0003800000 */
[----:B-1---5:R-:W-:Y:S01]  /*7450*/  FSETP.GTU.FTZ.AND P3, PT, R24, -3, PT ;  /* 0xc04000001800780b */ /* 0x022fe20003f7c000 */
[----:B------:R-:W-:-:S12]  /*7460*/  IMAD.MOV.U32 R22, RZ, RZ, RZ ;  /* 0x000000ffff167224 */ /* 0x000fd800078e00ff */
[----:B------:R-:W-:Y:S05]  /*7470*/  @!P3 BRA `(.L_x_2638) ;  /* 0x000000000014b947 */ /* 0x000fea0003800000 */
[----:B------:R-:W-:Y:S01]  /*7480*/  FSETP.GEU.FTZ.AND P3, PT, R24, 3, PT ;  /* 0x404000001800780b */ /* 0x000fe20003f7e000 */
[----:B------:R-:W-:-:S12]  /*7490*/  IMAD.MOV.U32 R22, RZ, RZ, R28 ;  /* 0x000000ffff167224 */ /* 0x000fd800078e001c */
[----:B------:R-:W-:-:S04]  /*74a0*/  @!P3 IMAD.MOV.U32 R3, RZ, RZ, 0x3eaaaaab ;  /* 0x3eaaaaabff03b424 */ /* 0x000fc800078e00ff */
[----:B------:R-:W-:-:S04]  /*74b0*/  @!P3 FFMA.FTZ R3, R24, R3, 0.5 ;  /* 0x3f0000001803b423 */ /* 0x000fc80000010003 */
[----:B------:R-:W-:-:S07]  /*74c0*/  @!P3 FMUL.FTZ R22, R3, R28 ;  /* 0x0000001c0316b220 */ /* 0x000fce0000410000 */
.L_x_2638:
[----:B------:R-:W-:Y:S05]  /*74d0*/  BSYNC.RECONVERGENT B0 ;  /* 0x0000000000007941 */ /* 0x000fea0003800200 */
.L_x_2637:
[----:B------:R-:W-:Y:S04]  /*74e0*/  BSSY.RECONVERGENT B0, `(.L_x_2639) ;  /* 0x000000a000007945 */ /* 0x000fe80003800200 */
[----:B------:R-:W-:Y:S05]  /*74f0*/  @P0 BRA `(.L_x_2640) ;  /* 0x0000000000200947 */ /* 0x000fea0003800000 */
[----:B-----5:R-:W-:Y:S01]  /*7500*/  FSETP.GTU.FTZ.AND P0, PT, R27, -3, PT ;  /* 0xc04000001b00780b */ /* 0x020fe20003f1c000 */
[----:B-1----:R-:W-:-:S12]  /*7510*/  IMAD.MOV.U32 R24, RZ, RZ, RZ ;  /* 0x000000ffff187224 */ /* 0x002fd800078e00ff */
[----:B------:R-:W-:Y:S05]  /*7520*/  @!P0 BRA `(.L_x_2640) ;  /* 0x0000000000148947 */ /* 0x000fea0003800000 */
[----:B------:R-:W-:Y:S01]  /*7530*/  FSETP.GEU.FTZ.AND P0, PT, R27, 3, PT ;  /* 0x404000001b00780b */ /* 0x000fe20003f1e000 */
[----:B------:R-:W-:-:S12]  /*7540*/  IMAD.MOV.U32 R24, RZ, RZ, R18 ;  /* 0x000000ffff187224 */ /* 0x000fd800078e0012 */
[----:B------:R-:W-:-:S04]  /*7550*/  @!P0 IMAD.MOV.U32 R0, RZ, RZ, 0x3eaaaaab ;  /* 0x3eaaaaabff008424 */ /* 0x000fc800078e00ff */
[----:B------:R-:W-:-:S04]  /*7560*/  @!P0 FFMA.FTZ R27, R27, R0, 0.5 ;  /* 0x3f0000001b1b8423 */ /* 0x000fc80000010000 */
[----:B------:R-:W-:-:S07]  /*7570*/  @!P0 FMUL.FTZ R24, R27, R18 ;  /* 0x000000121b188220 */ /* 0x000fce0000410000 */
.L_x_2640:
[----:B------:R-:W-:Y:S05]  /*7580*/  BSYNC.RECONVERGENT B0 ;  /* 0x0000000000007941 */ /* 0x000fea0003800200 */
.L_x_2639:
        /* <DEDUP_REMOVED lines=10> */
.L_x_2642:
[----:B------:R-:W-:Y:S05]  /*7630*/  BSYNC.RECONVERGENT B0 ;  /* 0x0000000000007941 */ /* 0x000fea0003800200 */
.L_x_2641:
[----:B------:R-:W-:Y:S04]  /*7640*/  BSSY.RECONVERGENT B6, `(.L_x_2643) ;  /* 0x00000fc000067945 */ /* 0x000fe80003800200 */
[----:B------:R-:W-:Y:S05]  /*7650*/  @P2 BRA `(.L_x_2644) ;  /* 0x0000000c00e82947 */ /* 0x000fea0003800000 */
[----:B------:R-:W0:Y:S01]  /*7660*/  LDCU UR4, c[0x0][0x3cc] ;  /* 0x00007980ff0477ac */ /* 0x000e220008000800 */
[----:B------:R-:W2:Y:S01]  /*7670*/  LDC.64 R8, c[0x0][0x3a0] ;  /* 0x0000e800ff087b82 */ /* 0x000ea20000000a00 */
[----:B------:R-:W-:Y:S01]  /*7680*/  IMAD R0, R2, 0x200, R19 ;  /* 0x0000020002007824 */ /* 0x000fe200078e0213 */
[----:B-1----:R-:W-:-:S03]  /*7690*/  PRMT R5, R16, 0x9910, RZ ;  /* 0x0000991010057816 */ /* 0x002fc600000000ff */
[----:B0-----:R-:W-:Y:S02]  /*76a0*/  IMAD R3, R0, UR4, RZ ;  /* 0x0000000400037c24 */ /* 0x001fe4000f8e02ff */
[----:B------:R-:W-:-:S05]  /*76b0*/  IMAD.MOV.U32 R0, RZ, RZ, R5 ;  /* 0x000000ffff007224 */ /* 0x000fca00078e0005 */
[----:B------:R-:W-:Y:S02]  /*76c0*/  ISETP.GT.AND P0, PT, R0, 0x9, PT ;  /* 0x000000090000780c */ /* 0x000fe40003f04270 */
[----:B--2---:R-:W-:-:S05]  /*76d0*/  IADD3 R8, P1, PT, R3, R8, RZ ;  /* 0x0000000803087210 */ /* 0x004fca0007f3e0ff */
        /* <DEDUP_REMOVED lines=10> */
[----:B------:R-:W0:Y:S01]  /*7780*/  F2I.FTZ.TRUNC.NTZ R3, R4 ;  /* 0x0000000400037305 */ /* 0x000e22000021f100 */
[----:B------:R-:W-:Y:S01]  /*7790*/  IMAD.MOV.U32 R19, RZ, RZ, R26 ;  /* 0x000000ffff137224 */ /* 0x000fe200078e001a */
[----:B0-----:R0:W-:Y:S01]  /*77a0*/  STG.E.U8 desc[UR36][R8.64], R3 ;  /* 0x0000000308007986 */ /* 0x0011e2000c101124 */
[----:B------:R-:W-:Y:S05]  /*77b0*/  BRA `(.L_x_2644) ;  /* 0x0000000c00907947 */ /* 0x000fea0003800000 */
.L_x_2648:
[----:B------:R-:W0:Y:S01]  /*77c0*/  F2I.S64.TRUNC R4, R4 ;  /* 0x0000000400047311 */ /* 0x000e22000020d900 */
[----:B------:R-:W-:Y:S02]  /*77d0*/  IMAD.MOV.U32 R19, RZ, RZ, R26 ;  /* 0x000000ffff137224 */ /* 0x000fe400078e001a */
[----:B0-----:R-:W-:-:S05]  /*77e0*/  IMAD.MOV.U32 R3, RZ, RZ, R4 ;  /* 0x000000ffff037224 */ /* 0x001fca00078e0004 */
[----:B------:R0:W-:Y:S01]  /*77f0*/  STG.E.U8 desc[UR36][R8.64], R3 ;  /* 0x0000000308007986 */ /* 0x0001e2000c101124 */
[----:B------:R-:W-:Y:S05]  /*7800*/  BRA `(.L_x_2644) ;  /* 0x0000000c007c7947 */ /* 0x000fea0003800000 */
.L_x_2647:
[----:B------:R-:W-:-:S13]  /*7810*/  ISETP.NE.AND P0, PT, R0, 0x2, PT ;  /* 0x000000020000780c */ /* 0x000fda0003f05270 */
[----:B------:R-:W-:Y:S05]  /*7820*/  @!P0 BRA `(.L_x_2650) ;  /* 0x0000000000308947 */ /* 0x000fea0003800000 */
[----:B------:R-:W-:-:S13]  /*7830*/  ISETP.NE.AND P0, PT, R0, 0x3, PT ;  /* 0x000000030000780c */ /* 0x000fda0003f05270 */
[----:B------:R-:W-:Y:S05]  /*7840*/  @!P0 BRA `(.L_x_2651) ;  /* 0x0000000000188947 */ /* 0x000fea0003800000 */
[----:B------:R-:W-:-:S13]  /*7850*/  ISETP.NE.AND P0, PT, R0, 0x4, PT ;  /* 0x000000040000780c */ /* 0x000fda0003f05270 */
[----:B------:R-:W-:Y:S05]  /*7860*/  @P0 BRA `(.L_x_2649) ;  /* 0x0000000800c00947 */ /* 0x000fea0003800000 */
[----:B------:R-:W0:Y:S01]  /*7870*/  F2I.S64.TRUNC R4, R4 ;  /* 0x0000000400047311 */ /* 0x000e22000020d900 */
[----:B------:R-:W-:Y:S01]  /*7880*/  IMAD.MOV.U32 R19, RZ, RZ, R26 ;  /* 0x000000ffff137224 */ /* 0x000fe200078e001a */
[----:B0-----:R0:W-:Y:S01]  /*7890*/  STG.E.64 desc[UR36][R8.64], R4 ;  /* 0x0000000408007986 */ /* 0x0011e2000c101b24 */
[----:B------:R-:W-:Y:S05]  /*78a0*/  BRA `(.L_x_2644) ;  /* 0x0000000c00547947 */ /* 0x000fea0003800000 */
.L_x_2651:
[----:B------:R-:W0:Y:S01]  /*78b0*/  F2I.FTZ.TRUNC.NTZ R3, R4 ;  /* 0x0000000400037305 */ /* 0x000e22000021f100 */
[----:B------:R-:W-:Y:S01]  /*78c0*/  IMAD.MOV.U32 R19, RZ, RZ, R26 ;  /* 0x000000ffff137224 */ /* 0x000fe200078e001a */
[----:B0-----:R0:W-:Y:S01]  /*78d0*/  STG.E desc[UR36][R8.64], R3 ;  /* 0x0000000308007986 */ /* 0x0011e2000c101924 */
[----:B------:R-:W-:Y:S05]  /*78e0*/  BRA `(.L_x_2644) ;  /* 0x0000000c00447947 */ /* 0x000fea0003800000 */
.L_x_2650:
[----:B------:R-:W0:Y:S01]  /*78f0*/  F2I.FTZ.TRUNC.NTZ R3, R4 ;  /* 0x0000000400037305 */ /* 0x000e22000021f100 */
[----:B------:R-:W-:Y:S01]  /*7900*/  IMAD.MOV.U32 R19, RZ, RZ, R26 ;  /* 0x000000ffff137224 */ /* 0x000fe200078e001a */
[----:B0-----:R0:W-:Y:S01]  /*7910*/  STG.E.U16 desc[UR36][R8.64], R3 ;  /* 0x0000000308007986 */ /* 0x0011e2000c101524 */
[----:B------:R-:W-:Y:S05]  /*7920*/  BRA `(.L_x_2644) ;  /* 0x0000000c00347947 */ /* 0x000fea0003800000 */
.L_x_2646:
[----:B------:R-:W-:-:S13]  /*7930*/  ISETP.GT.AND P0, PT, R0, 0x6, PT ;  /* 0x000000060000780c */ /* 0x000fda0003f04270 */
[----:B------:R-:W-:Y:S05]  /*7940*/  @P0 BRA `(.L_x_2652) ;  /* 0x00000000002c0947 */ /* 0x000fea0003800000 */
[----:B------:R-:W-:-:S13]  /*7950*/  ISETP.NE.AND P0, PT, R0, 0x5, PT ;  /* 0x000000050000780c */ /* 0x000fda0003f05270 */
[----:B------:R-:W-:Y:S05]  /*7960*/  @!P0 BRA `(.L_x_2653) ;  /* 0x0000000000148947 */ /* 0x000fea0003800000 */
[----:B------:R-:W-:-:S13]  /*7970*/  ISETP.NE.AND P0, PT, R0, 0x6, PT ;  /* 0x000000060000780c */ /* 0x000fda0003f05270 */
[----:B------:R-:W-:Y:S05]  /*7980*/  @P0 BRA `(.L_x_2649) ;  /* 0x0000000800780947 */ /* 0x000fea0003800000 */
[----:B------:R0:W-:Y:S01]  /*7990*/  STG.E desc[UR36][R8.64], R4 ;  /* 0x0000000408007986 */ /* 0x0001e2000c101924 */
[----:B------:R-:W-:Y:S01]  /*79a0*/  IMAD.MOV.U32 R19, RZ, RZ, R26 ;  /* 0x000000ffff137224 */ /* 0x000fe200078e001a */
[----:B------:R-:W-:Y:S06]  /*79b0*/  BRA `(.L_x_2644) ;  /* 0x0000000c00107947 */ /* 0x000fec0003800000 */
.L_x_2653:
[----:B------:R-:W-:Y:S01]  /*79c0*/  F2FP.F16.F32.PACK_AB R4, RZ, R4 ;  /* 0x00000004ff04723e */ /* 0x000fe200000000ff */
[----:B------:R-:W-:-:S04]  /*79d0*/  IMAD.MOV.U32 R19, RZ, RZ, R26 ;  /* 0x000000ffff137224 */ /* 0x000fc800078e001a */
[----:B------:R0:W-:Y:S01]  /*79e0*/  STG.E.U16 desc[UR36][R8.64], R4 ;  /* 0x0000000408007986 */ /* 0x0001e2000c101524 */
[----:B------:R-:W-:Y:S05]  /*79f0*/  BRA `(.L_x_2644) ;  /* 0x0000000c00007947 */ /* 0x000fea0003800000 */
.L_x_2652:
[----:B------:R-:W-:-:S13]  /*7a00*/  ISETP.NE.AND P0, PT, R0, 0x7, PT ;  /* 0x000000070000780c */ /* 0x000fda0003f05270 */
[----:B------:R-:W-:Y:S05]  /*7a10*/  @!P0 BRA `(.L_x_2654) ;  /* 0x0000000000348947 */ /* 0x000fea0003800000 */
[----:B------:R-:W-:-:S13]  /*7a20*/  ISETP.NE.AND P0, PT, R0, 0x8, PT ;  /* 0x000000080000780c */ /* 0x000fda0003f05270 */
[----:B------:R-:W-:Y:S05]  /*7a30*/  @!P0 BRA `(.L_x_2655) ;  /* 0x0000000000188947 */ /* 0x000fea0003800000 */
[----:B------:R-:W-:-:S13]  /*7a40*/  ISETP.NE.AND P0, PT, R0, 0x9, PT ;  /* 0x000000090000780c */ /* 0x000fda0003f05270 */
[----:B------:R-:W-:Y:S05]  /*7a50*/  @P0 BRA `(.L_x_2649) ;  /* 0x0000000800440947 */ /* 0x000fea0003800000 */
[----:B------:R-:W-:Y:S02]  /*7a60*/  IMAD.MOV.U32 R5, RZ, RZ, RZ ;  /* 0x000000ffff057224 */ /* 0x000fe400078e00ff */
[----:B------:R-:W-:-:S03]  /*7a70*/  IMAD.MOV.U32 R19, RZ, RZ, R26 ;  /* 0x000000ffff137224 */ /* 0x000fc600078e001a */
[----:B------:R2:W-:Y:S01]  /*7a80*/  STG.E.64 desc[UR36][R8.64], R4 ;  /* 0x0000000408007986 */ /* 0x0005e2000c101b24 */
[----:B------:R-:W-:Y:S05]  /*7a90*/  BRA `(.L_x_2644) ;  /* 0x0000000800d87947 */ /* 0x000fea0003800000 */
.L_x_2655:
[----:B------:R-:W-:Y:S01]  /*7aa0*/  F2FP.F16.F32.PACK_AB R3, RZ, R4 ;  /* 0x00000004ff03723e */ /* 0x000fe200000000ff */
[----:B------:R-:W-:-:S03]  /*7ab0*/  IMAD.MOV.U32 R19, RZ, RZ, R26 ;  /* 0x000000ffff137224 */ /* 0x000fc600078e001a */
[----:B------:R-:W-:-:S05]  /*7ac0*/  PRMT R3, R3, 0x5410, RZ ;  /* 0x0000541003037816 */ /* 0x000fca00000000ff */
[----:B------:R4:W-:Y:S01]  /*7ad0*/  STG.E desc[UR36][R8.64], R3 ;  /* 0x0000000308007986 */ /* 0x0009e2000c101924 */
[----:B------:R-:W-:Y:S05]  /*7ae0*/  BRA `(.L_x_2644) ;  /* 0x0000000800c47947 */ /* 0x000fea0003800000 */
.L_x_2654:
[----:B------:R-:W-:Y:S01]  /*7af0*/  FMUL.FTZ R4, R4, 1 ;  /* 0x3f80000004047820 */ /* 0x000fe20000410000 */
[----:B------:R-:W-:-:S05]  /*7b00*/  IMAD.MOV.U32 R19, RZ, RZ, R26 ;  /* 0x000000ffff137224 */ /* 0x000fca00078e001a */
[----:B------:R-:W0:Y:S02]  /*7b10*/  F2F.F64.F32 R4, R4 ;  /* 0x0000000400047310 */ /* 0x000e240000201800 */
[----:B0-----:R0:W-:Y:S01]  /*7b20*/  STG.E.64 desc[UR36][R8.64], R4 ;  /* 0x0000000408007986 */ /* 0x0011e2000c101b24 */
[----:B------:R-:W-:Y:S05]  /*7b30*/  BRA `(.L_x_2644) ;  /* 0x0000000800b07947 */ /* 0x000fea0003800000 */
.L_x_2645:
        /* <DEDUP_REMOVED lines=8> */
[----:B------:R-:W-:Y:S01]  /*7bc0*/  FSETP.NEU.FTZ.AND P0, PT, R4, RZ, PT ;  /* 0x000000ff0400720b */ /* 0x000fe20003f1d000 */
[----:B------:R-:W-:-:S03]  /*7bd0*/  IMAD.MOV.U32 R19, RZ, RZ, R26 ;  /* 0x000000ffff137224 */ /* 0x000fc600078e001a */
[----:B------:R-:W-:-:S05]  /*7be0*/  SEL R3, RZ, 0x1, !P0 ;  /* 0x00000001ff037807 */ /* 0x000fca0004000000 */
[----:B------:R0:W-:Y:S01]  /*7bf0*/  STG.E.U8 desc[UR36][R8.64], R3 ;  /* 0x0000000308007986 */ /* 0x0001e2000c101124 */
[----:B------:R-:W-:Y:S05]  /*7c00*/  BRA `(.L_x_2644) ;  /* 0x00000008007c7947 */ /* 0x000fea0003800000 */
.L_x_2658:
[----:B------:R-:W-:Y:S01]  /*7c10*/  FMUL.FTZ R4, R4, 1 ;  /* 0x3f80000004047820 */ /* 0x000fe20000410000 */
[----:B------:R-:W-:Y:S01]  /*7c20*/  CS2R R6, SRZ ;  /* 0x0000000000067805 */ /* 0x000fe2000001ff00 */
[----:B------:R-:W-:-:S04]  /*7c30*/  IMAD.MOV.U32 R19, RZ, RZ, R26 ;  /* 0x000000ffff137224 */ /* 0x000fc800078e001a */
[----:B------:R-:W0:Y:S02]  /*7c40*/  F2F.F64.F32 R4, R4 ;  /* 0x0000000400047310 */ /* 0x000e240000201800 */
[----:B0-----:R0:W-:Y:S01]  /*7c50*/  STG.E.128 desc[UR36][R8.64], R4 ;  /* 0x0000000408007986 */ /* 0x0011e2000c101d24 */
[----:B------:R-:W-:Y:S05]  /*7c60*/  BRA `(.L_x_2644) ;  /* 0x0000000800647947 */ /* 0x000fea0003800000 */
.L_x_2657:
[----:B------:R-:W-:-:S13]  /*7c70*/  ISETP.NE.AND P0, PT, R0, 0xf, PT ;  /* 0x0000000f0000780c */ /* 0x000fda0003f05270 */
[----:B------:R-:W-:Y:S05]  /*7c80*/  @!P0 BRA `(.L_x_2659) ;  /* 0x0000000000a08947 */ /* 0x000fea0003800000 */
[----:B------:R-:W-:-:S13]  /*7c90*/  ISETP.NE.AND P0, PT, R0, 0x17, PT ;  /* 0x000000170000780c */ /* 0x000fda0003f05270 */
[----:B------:R-:W-:Y:S05]  /*7ca0*/  @!P0 BRA `(.L_x_2660) ;  /* 0x00000000004c8947 */ /* 0x000fea0003800000 */
[----:B------:R-:W-:-:S13]  /*7cb0*/  ISETP.NE.AND P0, PT, R0, 0x18, PT ;  /* 0x000000180000780c */ /* 0x000fda0003f05270 */
[----:B------:R-:W-:Y:S05]  /*7cc0*/  @P0 BRA `(.L_x_2649) ;  /* 0x0000000400a80947 */ /* 0x000fea0003800000 */
        /* <DEDUP_REMOVED lines=12> */
.L_x_2662:
[----:B------:R-:W-:Y:S05]  /*7d90*/  BSYNC.RECONVERGENT B0 ;  /* 0x0000000000007941 */ /* 0x000fea0003800200 */
.L_x_2661:
[----:B------:R-:W-:Y:S01]  /*7da0*/  LOP3.LUT R5, R0, 0x80, R5, 0xf8, !PT ;  /* 0x0000008000057812 */ /* 0x000fe200078ef805 */
[----:B------:R-:W-:-:S04]  /*7db0*/  IMAD.MOV.U32 R19, RZ, RZ, R26 ;  /* 0x000000ffff137224 */ /* 0x000fc800078e001a */
[----:B------:R0:W-:Y:S01]  /*7dc0*/  STG.E.U8 desc[UR36][R8.64], R5 ;  /* 0x0000000508007986 */ /* 0x0001e2000c101124 */
[----:B------:R-:W-:Y:S05]  /*7dd0*/  BRA `(.L_x_2644) ;  /* 0x0000000800087947 */ /* 0x000fea0003800000 */
.L_x_2660:
[----:B------:R-:W-:Y:S01]  /*7de0*/  LOP3.LUT R5, R4, 0x7fffffff, RZ, 0xc0, !PT ;  /* 0x7fffffff04057812 */ /* 0x000fe200078ec0ff */
[----:B------:R-:W-:Y:S01]  /*7df0*/  BSSY.RECONVERGENT B0, `(.L_x_2663) ;  /* 0x000000d000007945 */ /* 0x000fe20003800200 */
        /* <DEDUP_REMOVED lines=12> */
.L_x_2664:
[----:B------:R-:W-:Y:S05]  /*7ec0*/  BSYNC.RECONVERGENT B0 ;  /* 0x0000000000007941 */ /* 0x000fea0003800200 */
.L_x_2663:
[----:B------:R-:W-:Y:S01]  /*7ed0*/  LOP3.LUT R3, R0, 0x80, R7, 0xf8, !PT ;  /* 0x0000008000037812 */ /* 0x000fe200078ef807 */
[----:B------:R-:W-:-:S04]  /*7ee0*/  IMAD.MOV.U32 R19, RZ, RZ, R26 ;  /* 0x000000ffff137224 */ /* 0x000fc800078e001a */
[----:B------:R0:W-:Y:S01]  /*7ef0*/  STG.E.U8 desc[UR36][R8.64], R3 ;  /* 0x0000000308007986 */ /* 0x0001e2000c101124 */
[----:B------:R-:W-:Y:S05]  /*7f00*/  BRA `(.L_x_2644) ;  /* 0x0000000400bc7947 */ /* 0x000fea0003800000 */
.L_x_2659:
[----:B------:R-:W-:Y:S01]  /*7f10*/  F2FP.BF16.F32.PACK_AB R4, RZ, R4 ;  /* 0x00000004ff04723e */ /* 0x000fe200000010ff */
[----:B------:R-:W-:-:S04]  /*7f20*/  IMAD.MOV.U32 R19, RZ, RZ, R26 ;  /* 0x000000ffff137224 */ /* 0x000fc800078e001a */
[----:B------:R0:W-:Y:S01]  /*7f30*/  STG.E.U16 desc[UR36][R8.64], R4 ;  /* 0x0000000408007986 */ /* 0x0001e2000c101524 */
[----:B------:R-:W-:Y:S05]  /*7f40*/  BRA `(.L_x_2644) ;  /* 0x0000000400ac7947 */ /* 0x000fea0003800000 */
.L_x_2656:
        /* <DEDUP_REMOVED lines=8> */
[----:B------:R-:W0:Y:S01]  /*7fd0*/  F2I.FTZ.U32.TRUNC.NTZ R3, R4 ;  /* 0x0000000400037305 */ /* 0x000e22000021f000 */
[----:B------:R-:W-:Y:S01]  /*7fe0*/  IMAD.MOV.U32 R19, RZ, RZ, R26 ;  /* 0x000000ffff137224 */ /* 0x000fe200078e001a */
[----:B0-----:R0:W-:Y:S01]  /*7ff0*/  STG.E.U16 desc[UR36][R8.64], R3 ;  /* 0x0000000308007986 */ /* 0x0011e2000c101524 */
[----:B------:R-:W-:Y:S05]  /*8000*/  BRA `(.L_x_2644) ;  /* 0x00000004007c7947 */ /* 0x000fea0003800000 */
.L_x_2667:
        /* <DEDUP_REMOVED lines=12> */
.L_x_2670:
[----:B------:R-:W-:-:S04]  /*80d0*/  SHF.R.U32.HI R0, RZ, 0x14, R4 ;  /* 0x00000014ff007819 */ /* 0x000fc80000011604 */
[----:B------:R-:W-:-:S04]  /*80e0*/  LOP3.LUT R3, R0, 0x1, RZ, 0xc0, !PT ;  /* 0x0000000100037812 */ /* 0x000fc800078ec0ff */
[----:B------:R-:W-:-:S04]  /*80f0*/  IADD3 R0, PT, PT, R4, 0x487ffff, R3 ;  /* 0x0487ffff04007810 */ /* 0x000fc80007ffe003 */
[----:B------:R-:W-:-:S04]  /*8100*/  SHF.R.U32.HI R0, RZ, 0x14, R0 ;  /* 0x00000014ff007819 */ /* 0x000fc80000011600 */
[----:B------:R-:W-:-:S07]  /*8110*/  LOP3.LUT R3, R0, 0xff, RZ, 0xc0, !PT ;  /* 0x000000ff00037812 */ /* 0x000fce00078ec0ff */
.L_x_2671:
[----:B------:R-:W-:-:S04]  /*8120*/  SHF.R.U32.HI R4, RZ, 0x18, R4 ;  /* 0x00000018ff047819 */ /* 0x000fc80000011604 */
[----:B------:R-:W-:-:S04]  /*8130*/  LOP3.LUT R3, R3, 0x80, R4, 0xf8, !PT ;  /* 0x0000008003037812 */ /* 0x000fc800078ef804 */
[----:B------:R-:W-:-:S07]  /*8140*/  PRMT R0, R3, 0x7610, R0 ;  /* 0x0000761003007816 */ /* 0x000fce0000000000 */
.L_x_2669:
[----:B------:R-:W-:Y:S05]  /*8150*/  BSYNC.RECONVERGENT B0 ;  /* 0x0000000000007941 */ /* 0x000fea0003800200 */
.L_x_2668:
[----:B------:R0:W-:Y:S01]  /*8160*/  STG.E.U8 desc[UR36][R8.64], R0 ;  /* 0x0000000008007986 */ /* 0x0001e2000c101124 */
[----:B------:R-:W-:Y:S01]  /*8170*/  IMAD.MOV.U32 R19, RZ, RZ, R26 ;  /* 0x000000ffff137224 */ /* 0x000fe200078e001a */
[----:B------:R-:W-:Y:S06]  /*8180*/  BRA `(.L_x_2644) ;  /* 0x00000004001c7947 */ /* 0x000fec0003800000 */
.L_x_2666:
        /* <DEDUP_REMOVED lines=12> */
.L_x_2674:
[----:B------:R-:W-:-:S04]  /*8250*/  SHF.R.U32.HI R0, RZ, 0x15, R4 ;  /* 0x00000015ff007819 */ /* 0x000fc80000011604 */
[----:B------:R-:W-:-:S04]  /*8260*/  LOP3.LUT R3, R0, 0x1, RZ, 0xc0, !PT ;  /* 0x0000000100037812 */ /* 0x000fc800078ec0ff */
[----:B------:R-:W-:-:S04]  /*8270*/  IADD3 R0, PT, PT, R4, 0x88fffff, R3 ;  /* 0x088fffff04007810 */ /* 0x000fc80007ffe003 */
[----:B------:R-:W-:-:S04]  /*8280*/  SHF.R.U32.HI R0, RZ, 0x15, R0 ;  /* 0x00000015ff007819 */ /* 0x000fc80000011600 */
[----:B------:R-:W-:-:S07]  /*8290*/  LOP3.LUT R3, R0, 0xff, RZ, 0xc0, !PT ;  /* 0x000000ff00037812 */ /* 0x000fce00078ec0ff */
.L_x_2675:
[----:B------:R-:W-:-:S04]  /*82a0*/  SHF.R.U32.HI R4, RZ, 0x18, R4 ;  /* 0x00000018ff047819 */ /* 0x000fc80000011604 */
[----:B------:R-:W-:-:S04]  /*82b0*/  LOP3.LUT R3, R3, 0x80, R4, 0xf8, !PT ;  /* 0x0000008003037812 */ /* 0x000fc800078ef804 */
[----:B------:R-:W-:-:S07]  /*82c0*/  PRMT R0, R3, 0x7610, R0 ;  /* 0x0000761003007816 */ /* 0x000fce0000000000 */
.L_x_2673:
[----:B------:R-:W-:Y:S05]  /*82d0*/  BSYNC.RECONVERGENT B0 ;  /* 0x0000000000007941 */ /* 0x000fea0003800200 */
.L_x_2672:
[----:B------:R0:W-:Y:S01]  /*82e0*/  STG.E.U8 desc[UR36][R8.64], R0 ;  /* 0x0000000008007986 */ /* 0x0001e2000c101124 */
[----:B------:R-:W-:Y:S01]  /*82f0*/  IMAD.MOV.U32 R19, RZ, RZ, R26 ;  /* 0x000000ffff137224 */ /* 0x000fe200078e001a */
[----:B------:R-:W-:Y:S06]  /*8300*/  BRA `(.L_x_2644) ;  /* 0x0000000000bc7947 */ /* 0x000fec0003800000 */
.L_x_2665:
[----:B------:R-:W-:-:S13]  /*8310*/  ISETP.NE.AND P0, PT, R0, 0x1c, PT ;  /* 0x0000001c0000780c */ /* 0x000fda0003f05270 */
[----:B------:R-:W-:Y:S05]  /*8320*/  @!P0 BRA `(.L_x_2676) ;  /* 0x0000000000a88947 */ /* 0x000fea0003800000 */
[----:B------:R-:W-:-:S13]  /*8330*/  ISETP.NE.AND P0, PT, R0, 0x1d, PT ;  /* 0x0000001d0000780c */ /* 0x000fda0003f05270 */
[----:B------:R-:W-:Y:S05]  /*8340*/  @!P0 BRA `(.L_x_2677) ;  /* 0x0000000000908947 */ /* 0x000fea0003800000 */
[----:B------:R-:W-:-:S13]  /*8350*/  ISETP.NE.AND P0, PT, R0, 0x2c, PT ;  /* 0x0000002c0000780c */ /* 0x000fda0003f05270 */
[----:B------:R-:W-:Y:S05]  /*8360*/  @!P0 BRA `(.L_x_2678) ;  /* 0x0000000000488947 */ /* 0x000fea0003800000 */
.L_x_2649:
[----:B------:R-:W-:Y:S01]  /*8370*/  MOV R14, 0x0 ;  /* 0x00000000000e7802 */ /* 0x000fe20000000f00 */
[----:B------:R-:W0:Y:S01]  /*8380*/  LDCU.64 UR6, c[0x4][0x128] ;  /* 0x01002500ff0677ac */ /* 0x000e220008000a00 */
[----:B------:R-:W-:Y:S02]  /*8390*/  IMAD.MOV.U32 R8, RZ, RZ, 0x65 ;  /* 0x00000065ff087424 */ /* 0x000fe400078e00ff */
[----:B------:R-:W-:Y:S01]  /*83a0*/  IMAD.MOV.U32 R12, RZ, RZ, 0x1 ;  /* 0x00000001ff0c7424 */ /* 0x000fe200078e00ff */
[----:B------:R-:W1:Y:S01]  /*83b0*/  LDCU.64 UR8, c[0x4][0x130] ;  /* 0x01002600ff0877ac */ /* 0x000e620008000a00 */
[----:B------:R-:W2:Y:S01]  /*83c0*/  LDC.64 R14, c[0x4][R14] ;  /* 0x010000000e0e7b82 */ /* 0x000ea20000000a00 */
[----:B------:R-:W-:Y:S01]  /*83d0*/  IMAD.MOV.U32 R13, RZ, RZ, RZ ;  /* 0x000000ffff0d7224 */ /* 0x000fe200078e00ff */
[----:B------:R-:W4:Y:S01]  /*83e0*/  LDCU.64 UR4, c[0x4][0x20] ;  /* 0x01000400ff0477ac */ /* 0x000f220008000a00 */
[----:B0-----:R-:W-:Y:S02]  /*83f0*/  IMAD.U32 R4, RZ, RZ, UR6 ;  /* 0x00000006ff047e24 */ /* 0x001fe4000f8e00ff */
[----:B------:R-:W-:-:S02]  /*8400*/  IMAD.U32 R5, RZ, RZ, UR7 ;  /* 0x00000007ff057e24 */ /* 0x000fc4000f8e00ff */
[----:B-1----:R-:W-:Y:S02]  /*8410*/  IMAD.U32 R6, RZ, RZ, UR8 ;  /* 0x00000008ff067e24 */ /* 0x002fe4000f8e00ff */
[----:B------:R-:W-:Y:S02]  /*8420*/  IMAD.U32 R7, RZ, RZ, UR9 ;  /* 0x00000009ff077e24 */ /* 0x000fe4000f8e00ff */
[----:B----4-:R-:W-:Y:S02]  /*8430*/  IMAD.U32 R10, RZ, RZ, UR4 ;  /* 0x00000004ff0a7e24 */ /* 0x010fe4000f8e00ff */
[----:B------:R-:W-:-:S07]  /*8440*/  IMAD.U32 R11, RZ, RZ, UR5 ;  /* 0x00000005ff0b7e24 */ /* 0x000fce000f8e00ff */
[----:B------:R-:W-:-:S07]  /*8450*/  LEPC R20, `(.L_x_2679) ;  /* 0x000000001014794e */ /* 0x000fce0000000000 */
[----:B--23-5:R-:W-:Y:S05]  /*8460*/  CALL.ABS.NOINC R14 ;  /* 0x000000000e007343 */ /* 0x02cfea0003c00000 */
.L_x_2679:
[----:B------:R-:W-:Y:S01]  /*8470*/  IMAD.MOV.U32 R19, RZ, RZ, R26 ;  /* 0x000000ffff137224 */ /* 0x000fe200078e001a */
[----:B------:R-:W-:Y:S06]  /*8480*/  BRA `(.L_x_2644) ;  /* 0x00000000005c7947 */ /* 0x000fec0003800000 */
.L_x_2678:
[----:B------:R-:W-:Y:S01]  /*8490*/  SHF.R.U32.HI R5, RZ, 0x17, R4 ;  /* 0x00000017ff057819 */ /* 0x000fe20000011604 */
[----:B------:R-:W-:-:S03]  /*84a0*/  IMAD.MOV.U32 R19, RZ, RZ, R26 ;  /* 0x000000ffff137224 */ /* 0x000fc600078e001a */
        /* <DEDUP_REMOVED lines=14> */
.L_x_2677:
[----:B------:R-:W0:Y:S01]  /*8590*/  F2I.U64.TRUNC R4, R4 ;  /* 0x0000000400047311 */ /* 0x000e22000020d800 */
[----:B------:R-:W-:Y:S01]  /*85a0*/  IMAD.MOV.U32 R19, RZ, RZ, R26 ;  /* 0x000000ffff137224 */ /* 0x000fe200078e001a */
[----:B0-----:R0:W-:Y:S01]  /*85b0*/  STG.E.64 desc[UR36][R8.64], R4 ;  /* 0x0000000408007986 */ /* 0x0011e2000c101b24 */
[----:B------:R-:W-:Y:S05]  /*85c0*/  BRA `(.L_x_2644) ;  /* 0x00000000000c7947 */ /* 0x000fea0003800000 */
.L_x_2676:
[----:B------:R-:W0:Y:S01]  /*85d0*/  F2I.FTZ.U32.TRUNC.NTZ R3, R4 ;  /* 0x0000000400037305 */ /* 0x000e22000021f000 */
[----:B------:R-:W-:Y:S01]  /*85e0*/  IMAD.MOV.U32 R19, RZ, RZ, R26 ;  /* 0x000000ffff137224 */ /* 0x000fe200078e001a */
[----:B0-----:R0:W-:Y:S06]  /*85f0*/  STG.E desc[UR36][R8.64], R3 ;  /* 0x0000000308007986 */ /* 0x0011ec000c101924 */
.L_x_2644:
[----:B------:R-:W-:Y:S05]  /*8600*/  BSYNC.RECONVERGENT B6 ;  /* 0x0000000000067941 */ /* 0x000fea0003800200 */
.L_x_2643:
[----:B------:R-:W-:Y:S01]  /*8610*/  ISETP.GE.AND P0, PT, R19, R17, PT ;  /* 0x000000111300720c */ /* 0x000fe20003f06270 */
[----:B------:R-:W-:-:S12]  /*8620*/  BSSY.RECONVERGENT B6, `(.L_x_2680) ;  /* 0x00001cc000067945 */ /* 0x000fd80003800200 */
[----:B------:R-:W-:Y:S05]  /*8630*/  @P0 BRA `(.L_x_2681) ;  /* 0x0000001c00280947 */ /* 0x000fea0003800000 */
[----:B------:R-:W3:Y:S01]  /*8640*/  LDCU UR4, c[0x0][0x3cc] ;  /* 0x00007980ff0477ac */ /* 0x000ee20008000800 */
[----:B0-2-4-:R-:W0:Y:S01]  /*8650*/  LDC.64 R8, c[0x0][0x3a0] ;  /* 0x0000e800ff087b82 */ /* 0x015e220000000a00 */
[----:B------:R-:W-:Y:S01]  /*8660*/  IMAD R0, R2, 0x200, R19 ;  /* 0x0000020002007824 */ /* 0x000fe200078e0213 */
[----:B-1----:R-:W-:-:S03]  /*8670*/  PRMT R4, R16, 0x9910, RZ ;  /* 0x0000991010047816 */ /* 0x002fc600000000ff */
[----:B---3--:R-:W-:Y:S02]  /*8680*/  IMAD R3, R0, UR4, RZ ;  /* 0x0000000400037c24 */ /* 0x008fe4000f8e02ff */
        /* <DEDUP_REMOVED lines=13> */
[----:B-----5:R-:W0:Y:S02]  /*8760*/  F2I.FTZ.TRUNC.NTZ R3, R22 ;  /* 0x0000001600037305 */ /* 0x020e24000021f100 */
[----:B0-----:R3:W-:Y:S01]  /*8770*/  STG.E.U8 desc[UR36][R8.64], R3 ;  /* 0x0000000308007986 */ /* 0x0017e2000c101124 */
[----:B------:R-:W-:Y:S05]  /*8780*/  BRA `(.L_x_2687) ;  /* 0x0000000c00387947 */ /* 0x000fea0003800000 */
.L_x_2685:
[----:B-----5:R-:W0:Y:S02]  /*8790*/  F2I.S64.TRUNC R22, R22 ;  /* 0x0000001600167311 */ /* 0x020e24000020d900 */
[----:B0-----:R-:W-:-:S05]  /*87a0*/  IMAD.MOV.U32 R3, RZ, RZ, R22 ;  /* 0x000000ffff037224 */ /* 0x001fca00078e0016 */
[----:B------:R4:W-:Y:S01]  /*87b0*/  STG.E.U8 desc[UR36][R8.64], R3 ;  /* 0x0000000308007986 */ /* 0x0009e2000c101124 */
[----:B------:R-:W-:Y:S05]  /*87c0*/  BRA `(.L_x_2687) ;  /* 0x0000000c00287947 */ /* 0x000fea0003800000 */
.L_x_2684:
[----:B------:R-:W-:-:S13]  /*87d0*/  ISETP.NE.AND P0, PT, R0, 0x2, PT ;  /* 0x000000020000780c */ /* 0x000fda0003f05270 */
[----:B------:R-:W-:Y:S05]  /*87e0*/  @!P0 BRA `(.L_x_2688) ;  /* 0x0000000000288947 */ /* 0x000fea0003800000 */
[----:B------:R-:W-:-:S13]  /*87f0*/  ISETP.NE.AND P0, PT, R0, 0x3, PT ;  /* 0x000000030000780c */ /* 0x000fda0003f05270 */
[----:B------:R-:W-:Y:S05]  /*8800*/  @!P0 BRA `(.L_x_2689) ;  /* 0x0000000000148947 */ /* 0x000fea0003800000 */
[----:B------:R-:W-:-:S13]  /*8810*/  ISETP.NE.AND P0, PT, R0, 0x4, PT ;  /* 0x000000040000780c */ /* 0x000fda0003f05270 */
[----:B------:R-:W-:Y:S05]  /*8820*/  @P0 BRA `(.L_x_2686) ;  /* 0x0000000800380947 */ /* 0x000fea0003800000 */
[----:B-----5:R-:W0:Y:S02]  /*8830*/  F2I.S64.TRUNC R22, R22 ;  /* 0x0000001600167311 */ /* 0x020e24000020d900 */
[----:B0-----:R1:W-:Y:S01]  /*8840*/  STG.E.64 desc[UR36][R8.64], R22 ;  /* 0x0000001608007986 */ /* 0x0013e2000c101b24 */
[----:B------:R-:W-:Y:S05]  /*8850*/  BRA `(.L_x_2687) ;  /* 0x0000000c00047947 */ /* 0x000fea0003800000 */
.L_x_2689:
[----:B-----5:R-:W0:Y:S02]  /*8860*/  F2I.FTZ.TRUNC.NTZ R3, R22 ;  /* 0x0000001600037305 */ /* 0x020e24000021f100 */
[----:B0-----:R2:W-:Y:S01]  /*8870*/  STG.E desc[UR36][R8.64], R3 ;  /* 0x0000000308007986 */ /* 0x0015e2000c101924 */
[----:B------:R-:W-:Y:S05]  /*8880*/  BRA `(.L_x_2687) ;  /* 0x0000000800f87947 */ /* 0x000fea0003800000 */
.L_x_2688:
[----:B-----5:R-:W0:Y:S02]  /*8890*/  F2I.FTZ.TRUNC.NTZ R3, R22 ;  /* 0x0000001600037305 */ /* 0x020e24000021f100 */
[----:B0-----:R0:W-:Y:S01]  /*88a0*/  STG.E.U16 desc[UR36][R8.64], R3 ;  /* 0x0000000308007986 */ /* 0x0011e2000c101524 */
[----:B------:R-:W-:Y:S05]  /*88b0*/  BRA `(.L_x_2687) ;  /* 0x0000000800ec7947 */ /* 0x000fea0003800000 */
.L_x_2683:
[----:B------:R-:W-:-:S13]  /*88c0*/  ISETP.GT.AND P0, PT, R0, 0x6, PT ;  /* 0x000000060000780c */ /* 0x000fda0003f04270 */
[----:B------:R-:W-:Y:S05]  /*88d0*/  @P0 BRA `(.L_x_2690) ;  /* 0x0000000000240947 */ /* 0x000fea0003800000 */
[----:B------:R-:W-:-:S13]  /*88e0*/  ISETP.NE.AND P0, PT, R0, 0x5, PT ;  /* 0x000000050000780c */ /* 0x000fda0003f05270 */
[----:B------:R-:W-:Y:S05]  /*88f0*/  @!P0 BRA `(.L_x_2691) ;  /* 0x0000000000108947 */ /* 0x000fea0003800000 */
[----:B------:R-:W-:-:S13]  /*8900*/  ISETP.NE.AND P0, PT, R0, 0x6, PT ;  /* 0x000000060000780c */ /* 0x000fda0003f05270 */
[----:B------:R-:W-:Y:S05]  /*8910*/  @P0 BRA `(.L_x_2686) ;  /* 0x0000000400fc0947 */ /* 0x000fea0003800000 */
[----:B-----5:R0:W-:Y:S01]  /*8920*/  STG.E desc[UR36][R8.64], R22 ;  /* 0x0000001608007986 */ /* 0x0201e2000c101924 */
[----:B------:R-:W-:Y:S05]  /*8930*/  BRA `(.L_x_2687) ;  /* 0x0000000800cc7947 */ /* 0x000fea0003800000 */
.L_x_2691:
[----:B-----5:R-:W-:-:S05]  /*8940*/  F2FP.F16.F32.PACK_AB R22, RZ, R22 ;  /* 0x00000016ff16723e */ /* 0x020fca00000000ff */
[----:B------:R0:W-:Y:S01]  /*8950*/  STG.E.U16 desc[UR36][R8.64], R22 ;  /* 0x0000001608007986 */ /* 0x0001e2000c101524 */
[----:B------:R-:W-:Y:S05]  /*8960*/  BRA `(.L_x_2687) ;  /* 0x0000000800c07947 */ /* 0x000fea0003800000 */
.L_x_2690:
[----:B------:R-:W-:-:S13]  /*8970*/  ISETP.NE.AND P0, PT, R0, 0x7, PT ;  /* 0x000000070000780c */ /* 0x000fda0003f05270 */
[----:B------:R-:W-:Y:S05]  /*8980*/  @!P0 BRA `(.L_x_2692) ;  /* 0x00000000002c8947 */ /* 0x000fea0003800000 */
[----:B------:R-:W-:-:S13]  /*8990*/  ISETP.NE.AND P0, PT, R0, 0x8, PT ;  /* 0x000000080000780c */ /* 0x000fda0003f05270 */
[----:B------:R-:W-:Y:S05]  /*89a0*/  @!P0 BRA `(.L_x_2693) ;  /* 0x0000000000148947 */ /* 0x000fea0003800000 */
[----:B------:R-:W-:-:S13]  /*89b0*/  ISETP.NE.AND P0, PT, R0, 0x9, PT ;  /* 0x000000090000780c */ /* 0x000fda0003f05270 */
[----:B------:R-:W-:Y:S05]  /*89c0*/  @P0 BRA `(.L_x_2686) ;  /* 0x0000000400d00947 */ /* 0x000fea0003800000 */
[----:B-----5:R-:W-:-:S05]  /*89d0*/  IMAD.MOV.U32 R23, RZ, RZ, RZ ;  /* 0x000000ffff177224 */ /* 0x020fca00078e00ff */
[----:B------:R0:W-:Y:S01]  /*89e0*/  STG.E.64 desc[UR36][R8.64], R22 ;  /* 0x0000001608007986 */ /* 0x0001e2000c101b24 */
[----:B------:R-:W-:Y:S05]  /*89f0*/  BRA `(.L_x_2687) ;  /* 0x00000008009c7947 */ /* 0x000fea0003800000 */
.L_x_2693:
[----:B-----5:R-:W-:-:S04]  /*8a00*/  F2FP.F16.F32.PACK_AB R3, RZ, R22 ;  /* 0x00000016ff03723e */ /* 0x020fc800000000ff */
[----:B------:R-:W-:-:S05]  /*8a10*/  PRMT R3, R3, 0x5410, RZ ;  /* 0x0000541003037816 */ /* 0x000fca00000000ff */
[----:B------:R0:W-:Y:S01]  /*8a20*/  STG.E desc[UR36][R8.64], R3 ;  /* 0x0000000308007986 */ /* 0x0001e2000c101924 */
[----:B------:R-:W-:Y:S05]  /*8a30*/  BRA `(.L_x_2687) ;  /* 0x00000008008c7947 */ /* 0x000fea0003800000 */
.L_x_2692:
[----:B-----5:R-:W-:-:S06]  /*8a40*/  FMUL.FTZ R4, R22, 1 ;  /* 0x3f80000016047820 */ /* 0x020fcc0000410000 */
[----:B------:R-:W0:Y:S02]  /*8a50*/  F2F.F64.F32 R4, R4 ;  /* 0x0000000400047310 */ /* 0x000e240000201800 */
[----:B0-----:R0:W-:Y:S01]  /*8a60*/  STG.E.64 desc[UR36][R8.64], R4 ;  /* 0x0000000408007986 */ /* 0x0011e2000c101b24 */
[----:B------:R-:W-:Y:S05]  /*8a70*/  BRA `(.L_x_2687) ;  /* 0x00000008007c7947 */ /* 0x000fea0003800000 */
.L_x_2682:
        /* <DEDUP_REMOVED lines=10> */
[----:B-----5:R-:W0:Y:S02]  /*8b20*/  F2I.FTZ.U32.TRUNC.NTZ R3, R22 ;  /* 0x0000001600037305 */ /* 0x020e24000021f000 */
[----:B0-----:R0:W-:Y:S01]  /*8b30*/  STG.E.U16 desc[UR36][R8.64], R3 ;  /* 0x0000000308007986 */ /* 0x0011e2000c101524 */
[----:B------:R-:W-:Y:S05]  /*8b40*/  BRA `(.L_x_2687) ;  /* 0x0000000800487947 */ /* 0x000fea0003800000 */
.L_x_2697:
[----:B-----5:R-:W-:Y:S01]  /*8b50*/  LOP3.LUT R5, R22, 0x7fffffff, RZ, 0xc0, !PT ;  /* 0x7fffffff16057812 */ /* 0x020fe200078ec0ff */
        /* <DEDUP_REMOVED lines=15> */
.L_x_2700:
[----:B------:R-:W-:-:S04]  /*8c50*/  SHF.R.U32.HI R22, RZ, 0x18, R22 ;  /* 0x00000018ff167819 */ /* 0x000fc80000011616 */
[----:B------:R-:W-:-:S04]  /*8c60*/  LOP3.LUT R3, R3, 0x80, R22, 0xf8, !PT ;  /* 0x0000008003037812 */ /* 0x000fc800078ef816 */
[----:B------:R-:W-:-:S07]  /*8c70*/  PRMT R4, R3, 0x7610, R4 ;  /* 0x0000761003047816 */ /* 0x000fce0000000004 */
.L_x_2699:
[----:B------:R-:W-:Y:S05]  /*8c80*/  BSYNC.RECONVERGENT B0 ;  /* 0x0000000000007941 */ /* 0x000fea0003800200 */
.L_x_2698:
[----:B------:R0:W-:Y:S01]  /*8c90*/  STG.E.U8 desc[UR36][R8.64], R4 ;  /* 0x0000000408007986 */ /* 0x0001e2000c101124 */
[----:B------:R-:W-:Y:S05]  /*8ca0*/  BRA `(.L_x_2687) ;  /* 0x0000000400f07947 */ /* 0x000fea0003800000 */
.L_x_2696:
        /* <DEDUP_REMOVED lines=16> */
.L_x_2703:
[----:B------:R-:W-:-:S04]  /*8db0*/  SHF.R.U32.HI R22, RZ, 0x18, R22 ;  /* 0x00000018ff167819 */ /* 0x000fc80000011616 */
[----:B------:R-:W-:-:S04]  /*8dc0*/  LOP3.LUT R3, R3, 0x80, R22, 0xf8, !PT ;  /* 0x0000008003037812 */ /* 0x000fc800078ef816 */
[----:B------:R-:W-:-:S07]  /*8dd0*/  PRMT R4, R3, 0x7610, R4 ;  /* 0x0000761003047816 */ /* 0x000fce0000000004 */
.L_x_2702:
[----:B------:R-:W-:Y:S05]  /*8de0*/  BSYNC.RECONVERGENT B0 ;  /* 0x0000000000007941 */ /* 0x000fea0003800200 */
.L_x_2701:
[----:B------:R0:W-:Y:S01]  /*8df0*/  STG.E.U8 desc[UR36][R8.64], R4 ;  /* 0x0000000408007986 */ /* 0x0001e2000c101124 */
[----:B------:R-:W-:Y:S05]  /*8e00*/  BRA `(.L_x_2687) ;  /* 0x0000000400987947 */ /* 0x000fea0003800000 */
.L_x_2695:
[----:B------:R-:W-:-:S13]  /*8e10*/  ISETP.NE.AND P0, PT, R0, 0x1c, PT ;  /* 0x0000001c0000780c */ /* 0x000fda0003f05270 */
[----:B------:R-:W-:Y:S05]  /*8e20*/  @!P0 BRA `(.L_x_2704) ;  /* 0x0000000000588947 */ /* 0x000fea0003800000 */
[----:B------:R-:W-:-:S13]  /*8e30*/  ISETP.NE.AND P0, PT, R0, 0x1d, PT ;  /* 0x0000001d0000780c */ /* 0x000fda0003f05270 */
[----:B------:R-:W-:Y:S05]  /*8e40*/  @!P0 BRA `(.L_x_2705) ;  /* 0x0000000000448947 */ /* 0x000fea0003800000 */
[----:B------:R-:W-:-:S13]  /*8e50*/  ISETP.NE.AND P0, PT, R0, 0x2c, PT ;  /* 0x0000002c0000780c */ /* 0x000fda0003f05270 */
[----:B------:R-:W-:Y:S05]  /*8e60*/  @P0 BRA `(.L_x_2686) ;  /* 0x0000000000a80947 */ /* 0x000fea0003800000 */
[----:B-----5:R-:W-:-:S04]  /*8e70*/  SHF.R.U32.HI R4, RZ, 0x17, R22 ;  /* 0x00000017ff047819 */ /* 0x020fc80000011616 */
        /* <DEDUP_REMOVED lines=14> */
.L_x_2705:
[----:B-----5:R-:W0:Y:S02]  /*8f60*/  F2I.U64.TRUNC R22, R22 ;  /* 0x0000001600167311 */ /* 0x020e24000020d800 */
[----:B0-----:R0:W-:Y:S01]  /*8f70*/  STG.E.64 desc[UR36][R8.64], R22 ;  /* 0x0000001608007986 */ /* 0x0011e2000c101b24 */
[----:B------:R-:W-:Y:S05]  /*8f80*/  BRA `(.L_x_2687) ;  /* 0x0000000400387947 */ /* 0x000fea0003800000 */
.L_x_2704:
[----:B-----5:R-:W0:Y:S02]  /*8f90*/  F2I.FTZ.U32.TRUNC.NTZ R3, R22 ;  /* 0x0000001600037305 */ /* 0x020e24000021f000 */
[----:B0-----:R0:W-:Y:S01]  /*8fa0*/  STG.E desc[UR36][R8.64], R3 ;  /* 0x0000000308007986 */ /* 0x0011e2000c101924 */
[----:B------:R-:W-:Y:S05]  /*8fb0*/  BRA `(.L_x_2687) ;  /* 0x00000004002c7947 */ /* 0x000fea0003800000 */
.L_x_2694:
[----:B------:R-:W-:-:S13]  /*8fc0*/  ISETP.GT.AND P0, PT, R0, 0xe, PT ;  /* 0x0000000e0000780c */ /* 0x000fda0003f04270 */
[----:B------:R-:W-:Y:S05]  /*8fd0*/  @P0 BRA `(.L_x_2706) ;  /* 0x0000000000340947 */ /* 0x000fea0003800000 */
[----:B------:R-:W-:-:S13]  /*8fe0*/  ISETP.NE.AND P0, PT, R0, 0xa, PT ;  /* 0x0000000a0000780c */ /* 0x000fda0003f05270 */
[----:B------:R-:W-:Y:S05]  /*8ff0*/  @!P0 BRA `(.L_x_2707) ;  /* 0x0000000000188947 */ /* 0x000fea0003800000 */
[----:B------:R-:W-:-:S13]  /*9000*/  ISETP.NE.AND P0, PT, R0, 0xb, PT ;  /* 0x0000000b0000780c */ /* 0x000fda0003f05270 */
[----:B------:R-:W-:Y:S05]  /*9010*/  @P0 BRA `(.L_x_2686) ;  /* 0x00000000003c0947 */ /* 0x000fea0003800000 */
[----:B-----5:R-:W-:-:S04]  /*9020*/  FSETP.NEU.FTZ.AND P0, PT, R22, RZ, PT ;  /* 0x000000ff1600720b */ /* 0x020fc80003f1d000 */
[----:B------:R-:W-:-:S05]  /*9030*/  SEL R3, RZ, 0x1, !P0 ;  /* 0x00000001ff037807 */ /* 0x000fca0004000000 */
[----:B------:R0:W-:Y:S01]  /*9040*/  STG.E.U8 desc[UR36][R8.64], R3 ;  /* 0x0000000308007986 */ /* 0x0001e2000c101124 */
[----:B------:R-:W-:Y:S05]  /*9050*/  BRA `(.L_x_2687) ;  /* 0x0000000400047947 */ /* 0x000fea0003800000 */
.L_x_2707:
[----:B-----5:R-:W-:Y:S01]  /*9060*/  FMUL.FTZ R4, R22, 1 ;  /* 0x3f80000016047820 */ /* 0x020fe20000410000 */
[----:B------:R-:W-:-:S05]  /*9070*/  CS2R R6, SRZ ;  /* 0x0000000000067805 */ /* 0x000fca000001ff00 */
[----:B------:R-:W0:Y:S02]  /*9080*/  F2F.F64.F32 R4, R4 ;  /* 0x0000000400047310 */ /* 0x000e240000201800 */
[----:B0-----:R0:W-:Y:S01]  /*9090*/  STG.E.128 desc[UR36][R8.64], R4 ;  /* 0x0000000408007986 */ /* 0x0011e2000c101d24 */
[----:B------:R-:W-:Y:S05]  /*90a0*/  BRA `(.L_x_2687) ;  /* 0x0000000000f07947 */ /* 0x000fea0003800000 */
.L_x_2706:
[----:B------:R-:W-:-:S13]  /*90b0*/  ISETP.NE.AND P0, PT, R0, 0xf, PT ;  /* 0x0000000f0000780c */ /* 0x000fda0003f05270 */
[----:B------:R-:W-:Y:S05]  /*90c0*/  @!P0 BRA `(.L_x_2708) ;  /* 0x0000000000e08947 */ /* 0x000fea0003800000 */
[----:B------:R-:W-:-:S13]  /*90d0*/  ISETP.NE.AND P0, PT, R0, 0x17, PT ;  /* 0x000000170000780c */ /* 0x000fda0003f05270 */
[----:B------:R-:W-:Y:S05]  /*90e0*/  @!P0 BRA `(.L_x_2709) ;  /* 0x00000000008c8947 */ /* 0x000fea0003800000 */
[----:B------:R-:W-:-:S13]  /*90f0*/  ISETP.NE.AND P0, PT, R0, 0x18, PT ;  /* 0x000000180000780c */ /* 0x000fda0003f05270 */
[----:B------:R-:W-:Y:S05]  /*9100*/  @!P0 BRA `(.L_x_2710) ;  /* 0x0000000000448947 */ /* 0x000fea0003800000 */
.L_x_2686:
        /* <DEDUP_REMOVED lines=16> */
.L_x_2711:
[----:B------:R-:W-:Y:S05]  /*9210*/  BRA `(.L_x_2687) ;  /* 0x0000000000947947 */ /* 0x000fea0003800000 */
.L_x_2710:
[----:B-----5:R-:W-:Y:S01]  /*9220*/  LOP3.LUT R4, R22, 0x7fffffff, RZ, 0xc0, !PT ;  /* 0x7fffffff16047812 */ /* 0x020fe200078ec0ff */
        /* <DEDUP_REMOVED lines=11> */
.L_x_2713:
[----:B------:R-:W-:Y:S05]  /*92e0*/  BSYNC.RECONVERGENT B0 ;  /* 0x0000000000007941 */ /* 0x000fea0003800200 */
.L_x_2712:
[----:B------:R-:W-:-:S05]  /*92f0*/  LOP3.LUT R3, R0, 0x80, R5, 0xf8, !PT ;  /* 0x0000008000037812 */ /* 0x000fca00078ef805 */
[----:B------:R0:W-:Y:S01]  /*9300*/  STG.E.U8 desc[UR36][R8.64], R3 ;  /* 0x0000000308007986 */ /* 0x0001e2000c101124 */
[----:B------:R-:W-:Y:S05]  /*9310*/  BRA `(.L_x_2687) ;  /* 0x0000000000547947 */ /* 0x000fea0003800000 */
.L_x_2709:
[----:B-----5:R-:W-:Y:S01]  /*9320*/  LOP3.LUT R4, R22, 0x7fffffff, RZ, 0xc0, !PT ;  /* 0x7fffffff16047812 */ /* 0x020fe200078ec0ff */
        /* <DEDUP_REMOVED lines=10> */
.L_x_2715:
[----:B------:R-:W-:Y:S01]  /*93d0*/  IMAD.MOV.U32 R0, RZ, RZ, 0x7f ;  /* 0x0000007fff007424 */ /* 0x000fe200078e00ff */
[----:B------:R-:W-:-:S04]  /*93e0*/  ISETP.GT.U32.AND P0, PT, R4, 0x7f800000, PT ;  /* 0x7f8000000400780c */ /* 0x000fc80003f04070 */
[----:B------:R-:W-:-:S09]  /*93f0*/  SEL R0, R0, 0x7c, P0 ;  /* 0x0000007c00007807 */ /* 0x000fd20000000000 */
.L_x_2716:
[----:B------:R-:W-:Y:S05]  /*9400*/  BSYNC.RECONVERGENT B0 ;  /* 0x0000000000007941 */ /* 0x000fea0003800200 */
.L_x_2714:
[----:B------:R-:W-:-:S04]  /*9410*/  SHF.R.U32.HI R3, RZ, 0x18, R22 ;  /* 0x00000018ff037819 */ /* 0x000fc80000011616 */
[----:B------:R-:W-:-:S05]  /*9420*/  LOP3.LUT R3, R0, 0x80, R3, 0xf8, !PT ;  /* 0x0000008000037812 */ /* 0x000fca00078ef803 */
[----:B------:R0:W-:Y:S01]  /*9430*/  STG.E.U8 desc[UR36][R8.64], R3 ;  /* 0x0000000308007986 */ /* 0x0001e2000c101124 */
[----:B------:R-:W-:Y:S05]  /*9440*/  BRA `(.L_x_2687) ;  /* 0x0000000000087947 */ /* 0x000fea0003800000 */
.L_x_2708:
[----:B-----5:R-:W-:-:S05]  /*9450*/  F2FP.BF16.F32.PACK_AB R22, RZ, R22 ;  /* 0x00000016ff16723e */ /* 0x020fca00000010ff */
[----:B------:R0:W-:Y:S02]  /*9460*/  STG.E.U16 desc[UR36][R8.64], R22 ;  /* 0x0000001608007986 */ /* 0x0001e4000c101524 */
.L_x_2687:
        /* <DEDUP_REMOVED lines=21> */
[----:B------:R-:W0:Y:S02]  /*95c0*/  F2I.FTZ.TRUNC.NTZ R3, R24 ;  /* 0x0000001800037305 */ /* 0x000e24000021f100 */
[----:B0-----:R0:W-:Y:S01]  /*95d0*/  STG.E.U8 desc[UR36][R8.64], R3 ;  /* 0x0000000308007986 */ /* 0x0011e2000c101124 */
[----:B------:R-:W-:Y:S05]  /*95e0*/  BRA `(.L_x_2722) ;  /* 0x0000000c00387947 */ /* 0x000fea0003800000 */
.L_x_2720:
[----:B------:R-:W0:Y:S02]  /*95f0*/  F2I.S64.TRUNC R24, R24 ;  /* 0x0000001800187311 */ /* 0x000e24000020d900 */
[----:B0-----:R-:W-:-:S05]  /*9600*/  IMAD.MOV.U32 R3, RZ, RZ, R24 ;  /* 0x000000ffff037224 */ /* 0x001fca00078e0018 */
[----:B------:R0:W-:Y:S01]  /*9610*/  STG.E.U8 desc[UR36][R8.64], R3 ;  /* 0x0000000308007986 */ /* 0x0001e2000c101124 */
[----:B------:R-:W-:Y:S05]  /*9620*/  BRA `(.L_x_2722) ;  /* 0x0000000c00287947 */ /* 0x000fea0003800000 */
.L_x_2719:
[----:B------:R-:W-:-:S13]  /*9630*/  ISETP.NE.AND P0, PT, R0, 0x2, PT ;  /* 0x000000020000780c */ /* 0x000fda0003f05270 */
[----:B------:R-:W-:Y:S05]  /*9640*/  @!P0 BRA `(.L_x_2723) ;  /* 0x0000000000288947 */ /* 0x000fea0003800000 */
[----:B------:R-:W-:-:S13]  /*9650*/  ISETP.NE.AND P0, PT, R0, 0x3, PT ;  /* 0x000000030000780c */ /* 0x000fda0003f05270 */
[----:B------:R-:W-:Y:S05]  /*9660*/  @!P0 BRA `(.L_x_2724) ;  /* 0x0000000000148947 */ /* 0x000fea0003800000 */
[----:B------:R-:W-:-:S13]  /*9670*/  ISETP.NE.AND P0, PT, R0, 0x4, PT ;  /* 0x000000040000780c */ /* 0x000fda0003f05270 */
[----:B------:R-:W-:Y:S05]  /*9680*/  @P0 BRA `(.L_x_2721) ;  /* 0x0000000800380947 */ /* 0x000fea0003800000 */
[----:B------:R-:W0:Y:S02]  /*9690*/  F2I.S64.TRUNC R24, R24 ;  /* 0x0000001800187311 */ /* 0x000e24000020d900 */
[----:B0-----:R0:W-:Y:S01]  /*96a0*/  STG.E.64 desc[UR36][R8.64], R24 ;  /* 0x0000001808007986 */ /* 0x0011e2000c101b24 */
[----:B------:R-:W-:Y:S05]  /*96b0*/  BRA `(.L_x_2722) ;  /* 0x0000000c00047947 */ /* 0x000fea0003800000 */
.L_x_2724:
[----:B------:R-:W0:Y:S02]  /*96c0*/  F2I.FTZ.TRUNC.NTZ R3, R24 ;  /* 0x0000001800037305 */ /* 0x000e24000021f100 */
[----:B0-----:R0:W-:Y:S01]  /*96d0*/  STG.E desc[UR36][R8.64], R3 ;  /* 0x0000000308007986 */ /* 0x0011e2000c101924 */
[----:B------:R-:W-:Y:S05]  /*96e0*/  BRA `(.L_x_2722) ;  /* 0x0000000800f87947 */ /* 0x000fea0003800000 */
.L_x_2723:
[----:B------:R-:W0:Y:S02]  /*96f0*/  F2I.FTZ.TRUNC.NTZ R3, R24 ;  /* 0x0000001800037305 */ /* 0x000e24000021f100 */
[----:B0-----:R0:W-:Y:S01]  /*9700*/  STG.E.U16 desc[UR36][R8.64], R3 ;  /* 0x0000000308007986 */ /* 0x0011e2000c101524 */
[----:B------:R-:W-:Y:S05]  /*9710*/  BRA `(.L_x_2722) ;  /* 0x0000000800ec7947 */ /* 0x000fea0003800000 */
.L_x_2718:
[----:B------:R-:W-:-:S13]  /*9720*/  ISETP.GT.AND P0, PT, R0, 0x6, PT ;  /* 0x000000060000780c */ /* 0x000fda0003f04270 */
[----:B------:R-:W-:Y:S05]  /*9730*/  @P0 BRA `(.L_x_2725) ;  /* 0x0000000000240947 */ /* 0x000fea0003800000 */
[----:B------:R-:W-:-:S13]  /*9740*/  ISETP.NE.AND P0, PT, R0, 0x5, PT ;  /* 0x000000050000780c */ /* 0x000fda0003f05270 */
[----:B------:R-:W-:Y:S05]  /*9750*/  @!P0 BRA `(.L_x_2726) ;  /* 0x0000000000108947 */ /* 0x000fea0003800000 */
[----:B------:R-:W-:-:S13]  /*9760*/  ISETP.NE.AND P0, PT, R0, 0x6, PT ;  /* 0x000000060000780c */ /* 0x000fda0003f05270 */
[----:B------:R-:W-:Y:S05]  /*9770*/  @P0 BRA `(.L_x_2721) ;  /* 0x0000000400fc0947 */ /* 0x000fea0003800000 */
[----:B------:R0:W-:Y:S01]  /*9780*/  STG.E desc[UR36][R8.64], R24 ;  /* 0x0000001808007986 */ /* 0x0001e2000c101924 */
[----:B------:R-:W-:Y:S05]  /*9790*/  BRA `(.L_x_2722) ;  /* 0x0000000800cc7947 */ /* 0x000fea0003800000 */
.L_x_2726:
[----:B------:R-:W-:-:S05]  /*97a0*/  F2FP.F16.F32.PACK_AB R24, RZ, R24 ;  /* 0x00000018ff18723e */ /* 0x000fca00000000ff */
[----:B------:R0:W-:Y:S01]  /*97b0*/  STG.E.U16 desc[UR36][R8.64], R24 ;  /* 0x0000001808007986 */ /* 0x0001e2000c101524 */
[----:B------:R-:W-:Y:S05]  /*97c0*/  BRA `(.L_x_2722) ;  /* 0x0000000800c07947 */ /* 0x000fea0003800000 */
.L_x_2725:
[----:B------:R-:W-:-:S13]  /*97d0*/  ISETP.NE.AND P0, PT, R0, 0x7, PT ;  /* 0x000000070000780c */ /* 0x000fda0003f05270 */
[----:B------:R-:W-:Y:S05]  /*97e0*/  @!P0 BRA `(.L_x_2727) ;  /* 0x00000000002c8947 */ /* 0x000fea0003800000 */
[----:B------:R-:W-:-:S13]  /*97f0*/  ISETP.NE.AND P0, PT, R0, 0x8, PT ;  /* 0x000000080000780c */ /* 0x000fda0003f05270 */
[----:B------:R-:W-:Y:S05]  /*9800*/  @!P0 BRA `(.L_x_2728) ;  /* 0x0000000000148947 */ /* 0x000fea0003800000 */
[----:B------:R-:W-:-:S13]  /*9810*/  ISETP.NE.AND P0, PT, R0, 0x9, PT ;  /* 0x000000090000780c */ /* 0x000fda0003f05270 */
[----:B------:R-:W-:Y:S05]  /*9820*/  @P0 BRA `(.L_x_2721) ;  /* 0x0000000400d00947 */ /* 0x000fea0003800000 */
[----:B------:R-:W-:-:S05]  /*9830*/  IMAD.MOV.U32 R25, RZ, RZ, RZ ;  /* 0x000000ffff197224 */ /* 0x000fca00078e00ff */
[----:B------:R0:W-:Y:S01]  /*9840*/  STG.E.64 desc[UR36][R8.64], R24 ;  /* 0x0000001808007986 */ /* 0x0001e2000c101b24 */
[----:B------:R-:W-:Y:S05]  /*9850*/  BRA `(.L_x_2722) ;  /* 0x00000008009c7947 */ /* 0x000fea0003800000 */
.L_x_2728:
[----:B------:R-:W-:-:S04]  /*9860*/  F2FP.F16.F32.PACK_AB R3, RZ, R24 ;  /* 0x00000018ff03723e */ /* 0x000fc800000000ff */
[----:B------:R-:W-:-:S05]  /*9870*/  PRMT R3, R3, 0x5410, RZ ;  /* 0x0000541003037816 */ /* 0x000fca00000000ff */
[----:B------:R0:W-:Y:S01]  /*9880*/  STG.E desc[UR36][R8.64], R3 ;  /* 0x0000000308007986 */ /* 0x0001e2000c101924 */
[----:B------:R-:W-:Y:S05]  /*9890*/  BRA `(.L_x_2722) ;  /* 0x00000008008c7947 */ /* 0x000fea0003800000 */
.L_x_2727:
[----:B------:R-:W-:-:S06]  /*98a0*/  FMUL.FTZ R4, R24, 1 ;  /* 0x3f80000018047820 */ /* 0x000fcc0000410000 */
[----:B------:R-:W0:Y:S02]  /*98b0*/  F2F.F64.F32 R4, R4 ;  /* 0x0000000400047310 */ /* 0x000e240000201800 */
[----:B0-----:R0:W-:Y:S01]  /*98c0*/  STG.E.64 desc[UR36][R8.64], R4 ;  /* 0x0000000408007986 */ /* 0x0011e2000c101b24 */
[----:B------:R-:W-:Y:S05]  /*98d0*/  BRA `(.L_x_2722) ;  /* 0x00000008007c7947 */ /* 0x000fea0003800000 */
.L_x_2717:
        /* <DEDUP_REMOVED lines=10> */
[----:B------:R-:W0:Y:S02]  /*9980*/  F2I.FTZ.U32.TRUNC.NTZ R3, R24 ;  /* 0x0000001800037305 */ /* 0x000e24000021f000 */
[----:B0-----:R0:W-:Y:S01]  /*9990*/  STG.E.U16 desc[UR36][R8.64], R3 ;  /* 0x0000000308007986 */ /* 0x0011e2000c101524 */
[----:B------:R-:W-:Y:S05]  /*99a0*/  BRA `(.L_x_2722) ;  /* 0x0000000800487947 */ /* 0x000fea0003800000 */
.L_x_2732:
        /* <DEDUP_REMOVED lines=16> */
.L_x_2735:
[----:B------:R-:W-:-:S04]  /*9ab0*/  SHF.R.U32.HI R24, RZ, 0x18, R24 ;  /* 0x00000018ff187819 */ /* 0x000fc80000011618 */
[----:B------:R-:W-:-:S04]  /*9ac0*/  LOP3.LUT R3, R3, 0x80, R24, 0xf8, !PT ;  /* 0x0000008003037812 */ /* 0x000fc800078ef818 */
[----:B------:R-:W-:-:S07]  /*9ad0*/  PRMT R4, R3, 0x7610, R4 ;  /* 0x0000761003047816 */ /* 0x000fce0000000004 */
.L_x_2734:
[----:B------:R-:W-:Y:S05]  /*9ae0*/  BSYNC.RECONVERGENT B0 ;  /* 0x0000000000007941 */ /* 0x000fea0003800200 */
.L_x_2733:
[----:B------:R0:W-:Y:S01]  /*9af0*/  STG.E.U8 desc[UR36][R8.64], R4 ;  /* 0x0000000408007986 */ /* 0x0001e2000c101124 */
[----:B------:R-:W-:Y:S05]  /*9b00*/  BRA `(.L_x_2722) ;  /* 0x0000000400f07947 */ /* 0x000fea0003800000 */
.L_x_2731:
        /* <DEDUP_REMOVED lines=16> */
.L_x_2738:
[----:B------:R-:W-:-:S04]  /*9c10*/  SHF.R.U32.HI R24, RZ, 0x18, R24 ;  /* 0x00000018ff187819 */ /* 0x000fc80000011618 */
[----:B------:R-:W-:-:S04]  /*9c20*/  LOP3.LUT R3, R3, 0x80, R24, 0xf8, !PT ;  /* 0x0000008003037812 */ /* 0x000fc800078ef818 */
[----:B------:R-:W-:-:S07]  /*9c30*/  PRMT R4, R3, 0x7610, R4 ;  /* 0x0000761003047816 */ /* 0x000fce0000000004 */
.L_x_2737:
[----:B------:R-:W-:Y:S05]  /*9c40*/  BSYNC.RECONVERGENT B0 ;  /* 0x0000000000007941 */ /* 0x000fea0003800200 */
.L_x_2736:
[----:B------:R0:W-:Y:S01]  /*9c50*/  STG.E.U8 desc[UR36][R8.64], R4 ;  /* 0x0000000408007986 */ /* 0x0001e2000c101124 */
[----:B------:R-:W-:Y:S05]  /*9c60*/  BRA `(.L_x_2722) ;  /* 0x0000000400987947 */ /* 0x000fea0003800000 */
.L_x_2730:
[----:B------:R-:W-:-:S13]  /*9c70*/  ISETP.NE.AND P0, PT, R0, 0x1c, PT ;  /* 0x0000001c0000780c */ /* 0x000fda0003f05270 */
[----:B------:R-:W-:Y:S05]  /*9c80*/  @!P0 BRA `(.L_x_2739) ;  /* 0x0000000000588947 */ /* 0x000fea0003800000 */
[----:B------:R-:W-:-:S13]  /*9c90*/  ISETP.NE.AND P0, PT, R0, 0x1d, PT ;  /* 0x0000001d0000780c */ /* 0x000fda0003f05270 */
[----:B------:R-:W-:Y:S05]  /*9ca0*/  @!P0 BRA `(.L_x_2740) ;  /* 0x0000000000448947 */ /* 0x000fea0003800000 */
[----:B------:R-:W-:-:S13]  /*9cb0*/  ISETP.NE.AND P0, PT, R0, 0x2c, PT ;  /* 0x0000002c0000780c */ /* 0x000fda0003f05270 */
[----:B------:R-:W-:Y:S05]  /*9cc0*/  @P0 BRA `(.L_x_2721) ;  /* 0x0000000000a80947 */ /* 0x000fea0003800000 */
        /* <DEDUP_REMOVED lines=15> */
.L_x_2740:
[----:B------:R-:W0:Y:S02]  /*9dc0*/  F2I.U64.TRUNC R24, R24 ;  /* 0x0000001800187311 */ /* 0x000e24000020d800 */
[----:B0-----:R0:W-:Y:S01]  /*9dd0*/  STG.E.64 desc[UR36][R8.64], R24 ;  /* 0x0000001808007986 */ /* 0x0011e2000c101b24 */
[----:B------:R-:W-:Y:S05]  /*9de0*/  BRA `(.L_x_2722) ;  /* 0x0000000400387947 */ /* 0x000fea0003800000 */
.L_x_2739:
[----:B------:R-:W0:Y:S02]  /*9df0*/  F2I.FTZ.U32.TRUNC.NTZ R3, R24 ;  /* 0x0000001800037305 */ /* 0x000e24000021f000 */
[----:B0-----:R0:W-:Y:S01]  /*9e00*/  STG.E desc[UR36][R8.64], R3 ;  /* 0x0000000308007986 */ /* 0x0011e2000c101924 */
[----:B------:R-:W-:Y:S05]  /*9e10*/  BRA `(.L_x_2722) ;  /* 0x00000004002c7947 */ /* 0x000fea0003800000 */
.L_x_2729:
[----:B------:R-:W-:-:S13]  /*9e20*/  ISETP.GT.AND P0, PT, R0, 0xe, PT ;  /* 0x0000000e0000780c */ /* 0x000fda0003f04270 */
[----:B------:R-:W-:Y:S05]  /*9e30*/  @P0 BRA `(.L_x_2741) ;  /* 0x0000000000340947 */ /* 0x000fea0003800000 */
[----:B------:R-:W-:-:S13]  /*9e40*/  ISETP.NE.AND P0, PT, R0, 0xa, PT ;  /* 0x0000000a0000780c */ /* 0x000fda0003f05270 */
[----:B------:R-:W-:Y:S05]  /*9e50*/  @!P0 BRA `(.L_x_2742) ;  /* 0x0000000000188947 */ /* 0x000fea0003800000 */
[----:B------:R-:W-:-:S13]  /*9e60*/  ISETP.NE.AND P0, PT, R0, 0xb, PT ;  /* 0x0000000b0000780c */ /* 0x000fda0003f05270 */
[----:B------:R-:W-:Y:S05]  /*9e70*/  @P0 BRA `(.L_x_2721) ;  /* 0x00000000003c0947 */ /* 0x000fea0003800000 */
[----:B------:R-:W-:-:S04]  /*9e80*/  FSETP.NEU.FTZ.AND P0, PT, R24, RZ, PT ;  /* 0x000000ff1800720b */ /* 0x000fc80003f1d000 */
[----:B------:R-:W-:-:S05]  /*9e90*/  SEL R3, RZ, 0x1, !P0 ;  /* 0x00000001ff037807 */ /* 0x000fca0004000000 */
[----:B------:R3:W-:Y:S01]  /*9ea0*/  STG.E.U8 desc[UR36][R8.64], R3 ;  /* 0x0000000308007986 */ /* 0x0007e2000c101124 */
[----:B------:R-:W-:Y:S05]  /*9eb0*/  BRA `(.L_x_2722) ;  /* 0x0000000400047947 */ /* 0x000fea0003800000 */
.L_x_2742:
[----:B------:R-:W-:Y:S01]  /*9ec0*/  FMUL.FTZ R4, R24, 1 ;  /* 0x3f80000018047820 */ /* 0x000fe20000410000 */
[----:B------:R-:W-:-:S05]  /*9ed0*/  CS2R R6, SRZ ;  /* 0x0000000000067805 */ /* 0x000fca000001ff00 */
[----:B------:R-:W0:Y:S02]  /*9ee0*/  F2F.F64.F32 R4, R4 ;  /* 0x0000000400047310 */ /* 0x000e240000201800 */
[----:B0-----:R4:W-:Y:S01]  /*9ef0*/  STG.E.128 desc[UR36][R8.64], R4 ;  /* 0x0000000408007986 */ /* 0x0019e2000c101d24 */
[----:B------:R-:W-:Y:S05]  /*9f00*/  BRA `(.L_x_2722) ;  /* 0x0000000000f07947 */ /* 0x000fea0003800000 */
.L_x_2741:
[----:B------:R-:W-:-:S13]  /*9f10*/  ISETP.NE.AND P0, PT, R0, 0xf, PT ;  /* 0x0000000f0000780c */ /* 0x000fda0003f05270 */
[----:B------:R-:W-:Y:S05]  /*9f20*/  @!P0 BRA `(.L_x_2743) ;  /* 0x0000000000e08947 */ /* 0x000fea0003800000 */
[----:B------:R-:W-:-:S13]  /*9f30*/  ISETP.NE.AND P0, PT, R0, 0x17, PT ;  /* 0x000000170000780c */ /* 0x000fda0003f05270 */
[----:B------:R-:W-:Y:S05]  /*9f40*/  @!P0 BRA `(.L_x_2744) ;  /* 0x00000000008c8947 */ /* 0x000fea0003800000 */
[----:B------:R-:W-:-:S13]  /*9f50*/  ISETP.NE.AND P0, PT, R0, 0x18, PT ;  /* 0x000000180000780c */ /* 0x000fda0003f05270 */
[----:B------:R-:W-:Y:S05]  /*9f60*/  @!P0 BRA `(.L_x_2745) ;  /* 0x0000000000448947 */ /* 0x000fea0003800000 */
.L_x_2721:
        /* <DEDUP_REMOVED lines=16> */
.L_x_2746:
[----:B------:R-:W-:Y:S05]  /*a070*/  BRA `(.L_x_2722) ;  /* 0x0000000000947947 */ /* 0x000fea0003800000 */
.L_x_2745:
        /* <DEDUP_REMOVED lines=12> */
.L_x_2748:
[----:B------:R-:W-:Y:S05]  /*a140*/  BSYNC.RECONVERGENT B0 ;  /* 0x0000000000007941 */ /* 0x000fea0003800200 */
.L_x_2747:
[----:B------:R-:W-:-:S05]  /*a150*/  LOP3.LUT R3, R0, 0x80, R5, 0xf8, !PT ;  /* 0x0000008000037812 */ /* 0x000fca00078ef805 */
[----:B------:R2:W-:Y:S01]  /*a160*/  STG.E.U8 desc[UR36][R8.64], R3 ;  /* 0x0000000308007986 */ /* 0x0005e2000c101124 */
[----:B------:R-:W-:Y:S05]  /*a170*/  BRA `(.L_x_2722) ;  /* 0x0000000000547947 */ /* 0x000fea0003800000 */
.L_x_2744:
        /* <DEDUP_REMOVED lines=11> */
.L_x_2750:
[----:B------:R-:W-:Y:S01]  /*a230*/  IMAD.MOV.U32 R0, RZ, RZ, 0x7f ;  /* 0x0000007fff007424 */ /* 0x000fe200078e00ff */
[----:B------:R-:W-:-:S04]  /*a240*/  ISETP.GT.U32.AND P0, PT, R4, 0x7f800000, PT ;  /* 0x7f8000000400780c */ /* 0x000fc80003f04070 */
[----:B------:R-:W-:-:S09]  /*a250*/  SEL R0, R0, 0x7c, P0 ;  /* 0x0000007c00007807 */ /* 0x000fd20000000000 */
.L_x_2751:
[----:B------:R-:W-:Y:S05]  /*a260*/  BSYNC.RECONVERGENT B0 ;  /* 0x0000000000007941 */ /* 0x000fea0003800200 */
.L_x_2749:
[----:B------:R-:W-:-:S04]  /*a270*/  SHF.R.U32.HI R3, RZ, 0x18, R24 ;  /* 0x00000018ff037819 */ /* 0x000fc80000011618 */
[----:B------:R-:W-:-:S05]  /*a280*/  LOP3.LUT R3, R0, 0x80, R3, 0xf8, !PT ;  /* 0x0000008000037812 */ /* 0x000fca00078ef803 */
[----:B------:R1:W-:Y:S01]  /*a290*/  STG.E.U8 desc[UR36][R8.64], R3 ;  /* 0x0000000308007986 */ /* 0x0003e2000c101124 */
[----:B------:R-:W-:Y:S05]  /*a2a0*/  BRA `(.L_x_2722) ;  /* 0x0000000000087947 */ /* 0x000fea0003800000 */
.L_x_2743:
[----:B------:R-:W-:-:S05]  /*a2b0*/  F2FP.BF16.F32.PACK_AB R24, RZ, R24 ;  /* 0x00000018ff18723e */ /* 0x000fca00000010ff */
[----:B------:R0:W-:Y:S02]  /*a2c0*/  STG.E.U16 desc[UR36][R8.64], R24 ;  /* 0x0000001808007986 */ /* 0x0001e4000c101524 */
.L_x_2722:
[----:B------:R-:W-:-:S07]  /*a2d0*/  VIADD R19, R19, 0x80 ;  /* 0x0000008013137836 */ /* 0x000fce0000000000 */
.L_x_2681:
[----:B------:R-:W-:Y:S05]  /*a2e0*/  BSYNC.RECONVERGENT B6 ;  /* 0x0000000000067941 */ /* 0x000fea0003800200 */
.L_x_2680:
[----:B------:R-:W-:-:S13]  /*a2f0*/  ISETP.GE.AND P0, PT, R19, R17, PT ;  /* 0x000000111300720c */ /* 0x000fda0003f06270 */
[----:B------:R-:W-:Y:S05]  /*a300*/  @P0 EXIT ;  /* 0x000000000000094d */ /* 0x000fea0003800000 */
[----:B0-2-4-:R-:W0:Y:S01]  /*a310*/  LDC.64 R4, c[0x0][0x3a0] ;  /* 0x0000e800ff047b82 */ /* 0x015e220000000a00 */
[----:B------:R-:W3:Y:S01]  /*a320*/  LDCU UR4, c[0x0][0x3cc] ;  /* 0x00007980ff0477ac */ /* 0x000ee20008000800 */
[----:B-1----:R-:W-:Y:S01]  /*a330*/  PRMT R0, R16, 0x9910, RZ ;  /* 0x0000991010007816 */ /* 0x002fe200000000ff */
[----:B------:R-:W-:-:S03]  /*a340*/  IMAD R2, R2, 0x200, R19 ;  /* 0x0000020002027824 */ /* 0x000fc600078e0213 */
[----:B------:R-:W-:Y:S01]  /*a350*/  ISETP.GT.AND P1, PT, R0, 0x9, PT ;  /* 0x000000090000780c */ /* 0x000fe20003f24270 */
[----:B---3--:R-:W-:-:S05]  /*a360*/  IMAD R3, R2, UR4, RZ ;  /* 0x0000000402037c24 */ /* 0x008fca000f8e02ff */
        /* <DEDUP_REMOVED lines=12> */
[----:B0-----:R-:W-:Y:S01]  /*a430*/  STG.E.U8 desc[UR36][R2.64], R5 ;  /* 0x0000000502007986 */ /* 0x001fe2000c101124 */
[----:B------:R-:W-:Y:S05]  /*a440*/  EXIT ;  /* 0x000000000000794d */ /* 0x000fea0003800000 */
.L_x_2755:
[----:B-----5:R-:W0:Y:S02]  /*a450*/  F2I.S64.TRUNC R18, R18 ;  /* 0x0000001200127311 */ /* 0x020e24000020d900 */
[----:B0-----:R-:W-:-:S05]  /*a460*/  IMAD.MOV.U32 R5, RZ, RZ, R18 ;  /* 0x000000ffff057224 */ /* 0x001fca00078e0012 */
[----:B------:R-:W-:Y:S01]  /*a470*/  STG.E.U8 desc[UR36][R2.64], R5 ;  /* 0x0000000502007986 */ /* 0x000fe2000c101124 */
[----:B------:R-:W-:Y:S05]  /*a480*/  EXIT ;  /* 0x000000000000794d */ /* 0x000fea0003800000 */
.L_x_2754:
[----:B------:R-:W-:-:S13]  /*a490*/  ISETP.NE.AND P0, PT, R0, 0x2, PT ;  /* 0x000000020000780c */ /* 0x000fda0003f05270 */
[----:B------:R-:W-:Y:S05]  /*a4a0*/  @!P0 BRA `(.L_x_2757) ;  /* 0x0000000000288947 */ /* 0x000fea0003800000 */
[----:B------:R-:W-:-:S13]  /*a4b0*/  ISETP.NE.AND P0, PT, R0, 0x3, PT ;  /* 0x000000030000780c */ /* 0x000fda0003f05270 */
[----:B------:R-:W-:Y:S05]  /*a4c0*/  @!P0 BRA `(.L_x_2758) ;  /* 0x0000000000148947 */ /* 0x000fea0003800000 */
[----:B------:R-:W-:-:S13]  /*a4d0*/  ISETP.NE.AND P0, PT, R0, 0x4, PT ;  /* 0x000000040000780c */ /* 0x000fda0003f05270 */
[----:B------:R-:W-:Y:S05]  /*a4e0*/  @P0 BRA `(.L_x_2756) ;  /* 0x0000000800380947 */ /* 0x000fea0003800000 */
[----:B-----5:R-:W0:Y:S02]  /*a4f0*/  F2I.S64.TRUNC R18, R18 ;  /* 0x0000001200127311 */ /* 0x020e24000020d900 */
[----:B0-----:R-:W-:Y:S01]  /*a500*/  STG.E.64 desc[UR36][R2.64], R18 ;  /* 0x0000001202007986 */ /* 0x001fe2000c101b24 */
[----:B------:R-:W-:Y:S05]  /*a510*/  EXIT ;  /* 0x000000000000794d */ /* 0x000fea0003800000 */
.L_x_2758:
[----:B-----5:R-:W0:Y:S02]  /*a520*/  F2I.FTZ.TRUNC.NTZ R5, R18 ;  /* 0x0000001200057305 */ /* 0x020e24000021f100 */
[----:B0-----:R-:W-:Y:S01]  /*a530*/  STG.E desc[UR36][R2.64], R5 ;  /* 0x0000000502007986 */ /* 0x001fe2000c101924 */
[----:B------:R-:W-:Y:S05]  /*a540*/  EXIT ;  /* 0x000000000000794d */ /* 0x000fea0003800000 */
.L_x_2757:
[----:B-----5:R-:W0:Y:S02]  /*a550*/  F2I.FTZ.TRUNC.NTZ R5, R18 ;  /* 0x0000001200057305 */ /* 0x020e24000021f100 */
[----:B0-----:R-:W-:Y:S01]  /*a560*/  STG.E.U16 desc[UR36][R2.64], R5 ;  /* 0x0000000502007986 */ /* 0x001fe2000c101524 */
[----:B------:R-:W-:Y:S05]  /*a570*/  EXIT ;  /* 0x000000000000794d */ /* 0x000fea0003800000 */
.L_x_2753:
[----:B------:R-:W-:-:S13]  /*a580*/  ISETP.GT.AND P0, PT, R0, 0x6, PT ;  /* 0x000000060000780c */ /* 0x000fda0003f04270 */
[----:B------:R-:W-:Y:S05]  /*a590*/  @P0 BRA `(.L_x_2759) ;  /* 0x0000000000240947 */ /* 0x000fea0003800000 */
[----:B------:R-:W-:-:S13]  /*a5a0*/  ISETP.NE.AND P0, PT, R0, 0x5, PT ;  /* 0x000000050000780c */ /* 0x000fda0003f05270 */
[----:B------:R-:W-:Y:S05]  /*a5b0*/  @!P0 BRA `(.L_x_2760) ;  /* 0x0000000000108947 */ /* 0x000fea0003800000 */
[----:B------:R-:W-:-:S13]  /*a5c0*/  ISETP.NE.AND P0, PT, R0, 0x6, PT ;  /* 0x000000060000780c */ /* 0x000fda0003f05270 */
[----:B------:R-:W-:Y:S05]  /*a5d0*/  @P0 BRA `(.L_x_2756) ;  /* 0x0000000400fc0947 */ /* 0x000fea0003800000 */
[----:B-----5:R-:W-:Y:S01]  /*a5e0*/  STG.E desc[UR36][R2.64], R18 ;  /* 0x0000001202007986 */ /* 0x020fe2000c101924 */
[----:B------:R-:W-:Y:S05]  /*a5f0*/  EXIT ;  /* 0x000000000000794d */ /* 0x000fea0003800000 */
.L_x_2760:
[----:B-----5:R-:W-:-:S05]  /*a600*/  F2FP.F16.F32.PACK_AB R18, RZ, R18 ;  /* 0x00000012ff12723e */ /* 0x020fca00000000ff */
[----:B------:R-:W-:Y:S01]  /*a610*/  STG.E.U16 desc[UR36][R2.64], R18 ;  /* 0x0000001202007986 */ /* 0x000fe2000c101524 */
[----:B------:R-:W-:Y:S05]  /*a620*/  EXIT ;  /* 0x000000000000794d */ /* 0x000fea0003800000 */
.L_x_2759:
[----:B------:R-:W-:-:S13]  /*a630*/  ISETP.NE.AND P0, PT, R0, 0x7, PT ;  /* 0x000000070000780c */ /* 0x000fda0003f05270 */
[----:B------:R-:W-:Y:S05]  /*a640*/  @!P0 BRA `(.L_x_2761) ;  /* 0x00000000002c8947 */ /* 0x000fea0003800000 */
[----:B------:R-:W-:-:S13]  /*a650*/  ISETP.NE.AND P0, PT, R0, 0x8, PT ;  /* 0x000000080000780c */ /* 0x000fda0003f05270 */
[----:B------:R-:W-:Y:S05]  /*a660*/  @!P0 BRA `(.L_x_2762) ;  /* 0x0000000000148947 */ /* 0x000fea0003800000 */
[----:B------:R-:W-:-:S13]  /*a670*/  ISETP.NE.AND P0, PT, R0, 0x9, PT ;  /* 0x000000090000780c */ /* 0x000fda0003f05270 */
[----:B------:R-:W-:Y:S05]  /*a680*/  @P0 BRA `(.L_x_2756) ;  /* 0x0000000400d00947 */ /* 0x000fea0003800000 */
[----:B------:R-:W-:-:S05]  /*a690*/  IMAD.MOV.U32 R19, RZ, RZ, RZ ;  /* 0x000000ffff137224 */ /* 0x000fca00078e00ff */
[----:B-----5:R-:W-:Y:S01]  /*a6a0*/  STG.E.64 desc[UR36][R2.64], R18 ;  /* 0x0000001202007986 */ /* 0x020fe2000c101b24 */
[----:B------:R-:W-:Y:S05]  /*a6b0*/  EXIT ;  /* 0x000000000000794d */ /* 0x000fea0003800000 */
.L_x_2762:
[----:B-----5:R-:W-:-:S04]  /*a6c0*/  F2FP.F16.F32.PACK_AB R5, RZ, R18 ;  /* 0x00000012ff05723e */ /* 0x020fc800000000ff */
[----:B------:R-:W-:-:S05]  /*a6d0*/  PRMT R5, R5, 0x5410, RZ ;  /* 0x0000541005057816 */ /* 0x000fca00000000ff */
[----:B------:R-:W-:Y:S01]  /*a6e0*/  STG.E desc[UR36][R2.64], R5 ;  /* 0x0000000502007986 */ /* 0x000fe2000c101924 */
[----:B------:R-:W-:Y:S05]  /*a6f0*/  EXIT ;  /* 0x000000000000794d */ /* 0x000fea0003800000 */
.L_x_2761:
[----:B-----5:R-:W-:-:S06]  /*a700*/  FMUL.FTZ R4, R18, 1 ;  /* 0x3f80000012047820 */ /* 0x020fcc0000410000 */
[----:B------:R-:W0:Y:S02]  /*a710*/  F2F.F64.F32 R4, R4 ;  /* 0x0000000400047310 */ /* 0x000e240000201800 */
[----:B0-----:R-:W-:Y:S01]  /*a720*/  STG.E.64 desc[UR36][R2.64], R4 ;  /* 0x0000000402007986 */ /* 0x001fe2000c101b24 */
[----:B------:R-:W-:Y:S05]  /*a730*/  EXIT ;  /* 0x000000000000794d */ /* 0x000fea0003800000 */
.L_x_2752:
        /* <DEDUP_REMOVED lines=11> */
[----:B0-----:R-:W-:Y:S01]  /*a7f0*/  STG.E.U16 desc[UR36][R2.64], R5 ;  /* 0x0000000502007986 */ /* 0x001fe2000c101524 */
[----:B------:R-:W-:Y:S05]  /*a800*/  EXIT ;  /* 0x000000000000794d */ /* 0x000fea0003800000 */
.L_x_2766:
        /* <DEDUP_REMOVED lines=16> */
.L_x_2769:
[----:B------:R-:W-:-:S04]  /*a910*/  SHF.R.U32.HI R18, RZ, 0x18, R18 ;  /* 0x00000018ff127819 */ /* 0x000fc80000011612 */
[----:B------:R-:W-:-:S04]  /*a920*/  LOP3.LUT R5, R5, 0x80, R18, 0xf8, !PT ;  /* 0x0000008005057812 */ /* 0x000fc800078ef812 */
[----:B------:R-:W-:-:S07]  /*a930*/  PRMT R0, R5, 0x7610, R0 ;  /* 0x0000761005007816 */ /* 0x000fce0000000000 */
.L_x_2768:
[----:B------:R-:W-:Y:S05]  /*a940*/  BSYNC.RECONVERGENT B0 ;  /* 0x0000000000007941 */ /* 0x000fea0003800200 */
.L_x_2767:
[----:B------:R-:W-:Y:S01]  /*a950*/  STG.E.U8 desc[UR36][R2.64], R0 ;  /* 0x0000000002007986 */ /* 0x000fe2000c101124 */
[----:B------:R-:W-:Y:S05]  /*a960*/  EXIT ;  /* 0x000000000000794d */ /* 0x000fea0003800000 */
.L_x_2765:
        /* <DEDUP_REMOVED lines=16> */
.L_x_2772:
[----:B------:R-:W-:-:S04]  /*aa70*/  SHF.R.U32.HI R18, RZ, 0x18, R18 ;  /* 0x00000018ff127819 */ /* 0x000fc80000011612 */
[----:B------:R-:W-:-:S04]  /*aa80*/  LOP3.LUT R5, R5, 0x80, R18, 0xf8, !PT ;  /* 0x0000008005057812 */ /* 0x000fc800078ef812 */
[----:B------:R-:W-:-:S07]  /*aa90*/  PRMT R0, R5, 0x7610, R0 ;  /* 0x0000761005007816 */ /* 0x000fce0000000000 */
.L_x_2771:
[----:B------:R-:W-:Y:S05]  /*aaa0*/  BSYNC.RECONVERGENT B0 ;  /* 0x0000000000007941 */ /* 0x000fea0003800200 */
.L_x_2770:
[----:B------:R-:W-:Y:S01]  /*aab0*/  STG.E.U8 desc[UR36][R2.64], R0 ;  /* 0x0000000002007986 */ /* 0x000fe2000c101124 */
[----:B------:R-:W-:Y:S05]  /*aac0*/  EXIT ;  /* 0x000000000000794d */ /* 0x000fea0003800000 */
.L_x_2764:
        /* <DEDUP_REMOVED lines=21> */
.L_x_2774:
[----:B-----5:R-:W0:Y:S02]  /*ac20*/  F2I.U64.TRUNC R18, R18 ;  /* 0x0000001200127311 */ /* 0x020e24000020d800 */
[----:B0-----:R-:W-:Y:S01]  /*ac30*/  STG.E.64 desc[UR36][R2.64], R18 ;  /* 0x0000001202007986 */ /* 0x001fe2000c101b24 */
[----:B------:R-:W-:Y:S05]  /*ac40*/  EXIT ;  /* 0x000000000000794d */ /* 0x000fea0003800000 */
.L_x_2773:
[----:B-----5:R-:W0:Y:S02]  /*ac50*/  F2I.FTZ.U32.TRUNC.NTZ R5, R18 ;  /* 0x0000001200057305 */ /* 0x020e24000021f000 */
[----:B0-----:R-:W-:Y:S01]  /*ac60*/  STG.E desc[UR36][R2.64], R5 ;  /* 0x0000000502007986 */ /* 0x001fe2000c101924 */
[----:B------:R-:W-:Y:S05]  /*ac70*/  EXIT ;  /* 0x000000000000794d */ /* 0x000fea0003800000 */
.L_x_2763:
        /* <DEDUP_REMOVED lines=8> */
[----:B------:R-:W-:Y:S01]  /*ad00*/  STG.E.U8 desc[UR36][R2.64], R5 ;  /* 0x0000000502007986 */ /* 0x000fe2000c101124 */
[----:B------:R-:W-:Y:S05]  /*ad10*/  EXIT ;  /* 0x000000000000794d */ /* 0x000fea0003800000 */
.L_x_2776:
[----:B-----5:R-:W-:Y:S01]  /*ad20*/  FMUL.FTZ R4, R18, 1 ;  /* 0x3f80000012047820 */ /* 0x020fe20000410000 */
[----:B------:R-:W-:-:S05]  /*ad30*/  CS2R R6, SRZ ;  /* 0x0000000000067805 */ /* 0x000fca000001ff00 */
[----:B------:R-:W0:Y:S02]  /*ad40*/  F2F.F64.F32 R4, R4 ;  /* 0x0000000400047310 */ /* 0x000e240000201800 */
[----:B0-----:R-:W-:Y:S01]  /*ad50*/  STG.E.128 desc[UR36][R2.64], R4 ;  /* 0x0000000402007986 */ /* 0x001fe2000c101d24 */
[----:B------:R-:W-:Y:S05]  /*ad60*/  EXIT ;  /* 0x000000000000794d */ /* 0x000fea0003800000 */
.L_x_2775:
[----:B------:R-:W-:-:S13]  /*ad70*/  ISETP.NE.AND P0, PT, R0, 0xf, PT ;  /* 0x0000000f0000780c */ /* 0x000fda0003f05270 */
[----:B------:R-:W-:Y:S05]  /*ad80*/  @!P0 BRA `(.L_x_2777) ;  /* 0x0000000000e08947 */ /* 0x000fea0003800000 */
[----:B------:R-:W-:-:S13]  /*ad90*/  ISETP.NE.AND P0, PT, R0, 0x17, PT ;  /* 0x000000170000780c */ /* 0x000fda0003f05270 */
[----:B------:R-:W-:Y:S05]  /*ada0*/  @!P0 BRA `(.L_x_2778) ;  /* 0x00000000008c8947 */ /* 0x000fea0003800000 */
[----:B------:R-:W-:-:S13]  /*adb0*/  ISETP.NE.AND P0, PT, R0, 0x18, PT ;  /* 0x000000180000780c */ /* 0x000fda0003f05270 */
[----:B------:R-:W-:Y:S05]  /*adc0*/  @!P0 BRA `(.L_x_2779) ;  /* 0x0000000000448947 */ /* 0x000fea0003800000 */
.L_x_2756:
        /* <DEDUP_REMOVED lines=15> */
[----:B--2--5:R-:W-:Y:S05]  /*aec0*/  CALL.ABS.NOINC R2 ;  /* 0x0000000002007343 */ /* 0x024fea0003c00000 */
.L_x_2780:
[----:B------:R-:W-:Y:S05]  /*aed0*/  EXIT ;  /* 0x000000000000794d */ /* 0x000fea0003800000 */
.L_x_2779:
        /* <DEDUP_REMOVED lines=12> */
.L_x_2782:
[----:B------:R-:W-:Y:S05]  /*afa0*/  BSYNC.RECONVERGENT B0 ;  /* 0x0000000000007941 */ /* 0x000fea0003800200 */
.L_x_2781:
[----:B------:R-:W-:-:S05]  /*afb0*/  LOP3.LUT R5, R0, 0x80, R7, 0xf8, !PT ;  /* 0x0000008000057812 */ /* 0x000fca00078ef807 */
[----:B------:R-:W-:Y:S01]  /*afc0*/  STG.E.U8 desc[UR36][R2.64], R5 ;  /* 0x0000000502007986 */ /* 0x000fe2000c101124 */
[----:B------:R-:W-:Y:S05]  /*afd0*/  EXIT ;  /* 0x000000000000794d */ /* 0x000fea0003800000 */
.L_x_2778:
        /* <DEDUP_REMOVED lines=11> */
.L_x_2784:
[----:B------:R-:W-:Y:S01]  /*b090*/  IMAD.MOV.U32 R0, RZ, RZ, 0x7f ;  /* 0x0000007fff007424 */ /* 0x000fe200078e00ff */
[----:B------:R-:W-:-:S04]  /*b0a0*/  ISETP.GT.U32.AND P0, PT, R4, 0x7f800000, PT ;  /* 0x7f8000000400780c */ /* 0x000fc80003f04070 */
[----:B------:R-:W-:-:S09]  /*b0b0*/  SEL R0, R0, 0x7c, P0 ;  /* 0x0000007c00007807 */ /* 0x000fd20000000000 */
.L_x_2785:
[----:B------:R-:W-:Y:S05]  /*b0c0*/  BSYNC.RECONVERGENT B0 ;  /* 0x0000000000007941 */ /* 0x000fea0003800200 */
.L_x_2783:
[----:B------:R-:W-:-:S04]  /*b0d0*/  SHF.R.U32.HI R5, RZ, 0x18, R18 ;  /* 0x00000018ff057819 */ /* 0x000fc80000011612 */
[----:B------:R-:W-:-:S05]  /*b0e0*/  LOP3.LUT R5, R0, 0x80, R5, 0xf8, !PT ;  /* 0x0000008000057812 */ /* 0x000fca00078ef805 */
[----:B------:R-:W-:Y:S01]  /*b0f0*/  STG.E.U8 desc[UR36][R2.64], R5 ;  /* 0x0000000502007986 */ /* 0x000fe2000c101124 */
[----:B------:R-:W-:Y:S05]  /*b100*/  EXIT ;  /* 0x000000000000794d */ /* 0x000fea0003800000 */
.L_x_2777:
[----:B-----5:R-:W-:-:S05]  /*b110*/  F2FP.BF16.F32.PACK_AB R18, RZ, R18 ;  /* 0x00000012ff12723e */ /* 0x020fca00000010ff */
[----:B------:R-:W-:Y:S01]  /*b120*/  STG.E.U16 desc[UR36][R2.64], R18 ;  /* 0x0000001202007986 */ /* 0x000fe2000c101524 */
[----:B------:R-:W-:Y:S05]  /*b130*/  EXIT ;  /* 0x000000000000794d */ /* 0x000fea0003800000 */
.L_x_2786:
        /* <DEDUP_REMOVED lines=12> */
.L_x_6651:


//--------------------- .text._ZN2at6native18elementwise_kernelILi128ELi2EZNS0_22gpu_kernel_impl_nocastIZZZNS0_66_GLOBAL__N__a0cfb035_28_ActivationHardswishKernel_cu_9e10b42f_293225hardswish_backward_kernelERNS_14TensorIteratorEENKUlvE_clEvENKUlvE0_clEvEUlffE_EEvRNS_18TensorIteratorBaseERKT_EUliE_EEviT1_ --------------------------
	.section	.text._ZN2at6native18elementwise_kernelILi128ELi2EZNS0_22gpu_kernel_impl_nocastIZZZNS0_66_GLOBAL__N__a0cfb035_28_ActivationHardswishKernel_cu_9e10b42f_293225hardswish_backward_kernelERNS_14TensorIteratorEENKUlvE_clEvENKUlvE0_clEvEUlffE_EEvRNS_18TensorIteratorBaseERKT_EUliE_EEviT1_,"ax",@progbits
	.align	128
        .global         _ZN2at6native18elementwise_kernelILi128ELi2EZNS0_22gpu_kernel_impl_nocastIZZZNS0_66_GLOBAL__N__a0cfb035_28_ActivationHardswishKernel_cu_9e10b42f_293225hardswish_backward_kernelERNS_14TensorIteratorEENKUlvE_clEvENKUlvE0_clEvEUlffE_EEvRNS_18TensorIteratorBaseERKT_EUliE_EEviT1_
        .type           _ZN2at6native18elementwise_kernelILi128ELi2EZNS0_22gpu_kernel_impl_nocastIZZZNS0_66_GLOBAL__N__a0cfb035_28_ActivationHardswishKernel_cu_9e10b42f_293225hardswish_backward_kernelERNS_14TensorIteratorEENKUlvE_clEvENKUlvE0_clEvEUlffE_EEvRNS_18TensorIteratorBaseERKT_EUliE_EEviT1_,@function
        .size           _ZN2at6native18elementwise_kernelILi128ELi2EZNS0_22gpu_kernel_impl_nocastIZZZNS0_66_GLOBAL__N__a0cfb035_28_ActivationHardswishKernel_cu_9e10b42f_293225hardswish_backward_kernelERNS_14TensorIteratorEENKUlvE_clEvENKUlvE0_clEvEUlffE_EEvRNS_18TensorIteratorBaseERKT_EUliE_EEviT1_,(.L_x_6652 - _ZN2at6native18elementwise_kernelILi128ELi2EZNS0_22gpu_kernel_impl_nocastIZZZNS0_66_GLOBAL__N__a0cfb035_28_ActivationHardswishKernel_cu_9e10b42f_293225hardswish_backward_kernelERNS_14TensorIteratorEENKUlvE_clEvENKUlvE0_clEvEUlffE_EEvRNS_18TensorIteratorBaseERKT_EUliE_EEviT1_)
        .other          _ZN2at6native18elementwise_kernelILi128ELi2EZNS0_22gpu_kernel_impl_nocastIZZZNS0_66_GLOBAL__N__a0cfb035_28_ActivationHardswishKernel_cu_9e10b42f_293225hardswish_backward_kernelERNS_14TensorIteratorEENKUlvE_clEvENKUlvE0_clEvEUlffE_EEvRNS_18TensorIteratorBaseERKT_EUliE_EEviT1_,@"STO_CUDA_ENTRY STV_DEFAULT"
_ZN2at6native18elementwise_kernelILi128ELi2EZNS0_22gpu_kernel_impl_nocastIZZZNS0_66_GLOBAL__N__a0cfb035_28_ActivationHardswishKernel_cu_9e10b42f_293225hardswish_backward_kernelERNS_14TensorIteratorEENKUlvE_clEvENKUlvE0_clEvEUlffE_EEvRNS_18TensorIteratorBaseERKT_EUliE_EEviT1_:
.text._ZN2at6native18elementwise_kernelILi128ELi2EZNS0_22gpu_kernel_impl_nocastIZZZNS0_66_GLOBAL__N__a0cfb035_28_ActivationHardswishKernel_cu_9e10b42f_293225hardswish_backward_kernelERNS_14TensorIteratorEENKUlvE_clEvENKUlvE0_clEvEUlffE_EEvRNS_18TensorIteratorBaseERKT_EUliE_EEviT1_:
        /* <DEDUP_REMOVED lines=10> */
[----:B------:R-:W-:Y:S01]  /*00a0*/  BSSY.RECONVERGENT B0, `(.L_x_2788) ;  /* 0x0000011000007945 */ /* 0x000fe20003800200 */
[----:B0-----:R-:W-:-:S13]  /*00b0*/  ISETP.GE.AND P0, PT, R3, UR4, PT ;  /* 0x0000000403007c0c */ /* 0x001fda000bf06270 */
[----:B------:R-:W-:Y:S05]  /*00c0*/  @P0 BRA `(.L_x_2789) ;  /* 0x0000000000380947 */ /* 0x000fea0003800000 */
[----:B------:R-:W0:Y:S02]  /*00d0*/  LDC.64 R4, c[0x0][0x5f8] ;  /* 0x00017e00ff047b82 */ /* 0x000e240000000a00 */
[----:B0-----:R0:W2:Y:S06]  /*00e0*/  LDG.E R0, desc[UR6][R4.64] ;  /* 0x0000000604007981 */ /* 0x0010ac000c1e1900 */
[----:B------:R-:W1:Y:S01]  /*00f0*/  LDC.64 R6, c[0x0][0x5e8] ;  /* 0x00017a00ff067b82 */ /* 0x000e620000000a00 */
[----:B0-----:R-:W-:Y:S01]  /*0100*/  HFMA2 R4, -RZ, RZ, 0, 0 ;  /* 0x00000000ff047431 */ /* 0x001fe200000001ff */
[----:B--2---:R-:W-:-:S13]  /*0110*/  FSETP.GTU.FTZ.AND P0, PT, R0, -3, PT ;  /* 0xc04000000000780b */ /* 0x004fda0003f1c000 */
[----:B-1----:R-:W-:Y:S05]  /*0120*/  @!P0 BRA `(.L_x_2790) ;  /* 0x0000000000188947 */ /* 0x002fea0003800000 */
[----:B------:R-:W0:Y:S02]  /*0130*/  LDC.64 R4, c[0x0][0x5f0] ;  /* 0x00017c00ff047b82 */ /* 0x000e240000000a00 */
[----:B0-----:R-:W2:Y:S01]  /*0140*/  LDG.E R4, desc[UR6][R4.64] ;  /* 0x0000000604047981 */ /* 0x001ea2000c1e1900 */
[----:B------:R-:W-:-:S13]  /*0150*/  FSETP.GEU.FTZ.AND P0, PT, R0, 3, PT ;  /* 0x404000000000780b */ /* 0x000fda0003f1e000 */
[----:B------:R-:W-:-:S05]  /*0160*/  @!P0 MOV R9, 0x3eaaaaab ;  /* 0x3eaaaaab00098802 */ /* 0x000fca0000000f00 */
[----:B------:R-:W-:-:S04]  /*0170*/  @!P0 FFMA.FTZ R9, R0, R9, 0.5 ;  /* 0x3f00000000098423 */ /* 0x000fc80000010009 */
[----:B--2---:R-:W-:-:S07]  /*0180*/  @!P0 FMUL.FTZ R4, R4, R9 ;  /* 0x0000000904048220 */ /* 0x004fce0000410000 */
.L_x_2790:
[----:B------:R0:W-:Y:S01]  /*0190*/  STG.E desc[UR6][R6.64], R4 ;  /* 0x0000000406007986 */ /* 0x0001e2000c101906 */
[----:B------:R-:W-:-:S07]  /*01a0*/  IADD3 R3, PT, PT, R3, 0x80, RZ ;  /* 0x0000008003037810 */ /* 0x000fce0007ffe0ff */
.L_x_2789:
[----:B------:R-:W-:Y:S05]  /*01b0*/  BSYNC.RECONVERGENT B0 ;  /* 0x0000000000007941 */ /* 0x000fea0003800200 */
.L_x_2788:
[----:B------:R-:W-:-:S13]  /*01c0*/  ISETP.GE.AND P0, PT, R3, UR4, PT ;  /* 0x0000000403007c0c */ /* 0x000fda000bf06270 */
[----:B------:R-:W-:Y:S05]  /*01d0*/  @P0 EXIT ;  /* 0x000000000000094d */ /* 0x000fea0003800000 */
[----:B------:R-:W1:Y:S02]  /*01e0*/  LDC.64 R2, c[0x0][0x5f8] ;  /* 0x00017e00ff027b82 */ /* 0x000e640000000a00 */
[----:B-1----:R1:W2:Y:S06]  /*01f0*/  LDG.E R0, desc[UR6][R2.64] ;  /* 0x0000000602007981 */ /* 0x0022ac000c1e1900 */
[----:B0-----:R-:W0:Y:S01]  /*0200*/  LDC.64 R4, c[0x0][0x5e8] ;  /* 0x00017a00ff047b82 */ /* 0x001e220000000a00 */
[----:B-1----:R-:W-:Y:S01]  /*0210*/  HFMA2 R2, -RZ, RZ, 0, 0 ;  /* 0x00000000ff027431 */ /* 0x002fe200000001ff */
[----:B--2---:R-:W-:-:S13]  /*0220*/  FSETP.GTU.FTZ.AND P0, PT, R0, -3, PT ;  /* 0xc04000000000780b */ /* 0x004fda0003f1c000 */
[----:B0-----:R-:W-:Y:S05]  /*0230*/  @!P0 BRA `(.L_x_2791) ;  /* 0x0000000000188947 */ /* 0x001fea0003800000 */
[----:B------:R-:W0:Y:S02]  /*0240*/  LDC.64 R2, c[0x0][0x5f0] ;  /* 0x00017c00ff027b82 */ /* 0x000e240000000a00 */
[----:B0-----:R-:W2:Y:S01]  /*0250*/  LDG.E R2, desc[UR6][R2.64] ;  /* 0x0000000602027981 */ /* 0x001ea2000c1e1900 */
[----:B------:R-:W-:-:S13]  /*0260*/  FSETP.GEU.FTZ.AND P0, PT, R0, 3, PT ;  /* 0x404000000000780b */ /* 0x000fda0003f1e000 */
[----:B------:R-:W-:-:S05]  /*0270*/  @!P0 MOV R7, 0x3eaaaaab ;  /* 0x3eaaaaab00078802 */ /* 0x000fca0000000f00 */
[----:B------:R-:W-:-:S04]  /*0280*/  @!P0 FFMA.FTZ R7, R0, R7, 0.5 ;  /* 0x3f00000000078423 */ /* 0x000fc80000010007 */
[----:B--2---:R-:W-:-:S07]  /*0290*/  @!P0 FMUL.FTZ R2, R2, R7 ;  /* 0x0000000702028220 */ /* 0x004fce0000410000 */
.L_x_2791:
[----:B------:R-:W-:Y:S01]  /*02a0*/  STG.E desc[UR6][R4.64], R2 ;  /* 0x0000000204007986 */ /* 0x000fe2000c101906 */
[----:B------:R-:W-:Y:S05]  /*02b0*/  EXIT ;  /* 0x000000000000794d */ /* 0x000fea0003800000 */
.L_x_2787:
[----:B------:R-:W0:Y:S01]  /*02c0*/  LDCU UR4, c[0x0][0x380] ;  /* 0x00007000ff0477ac */ /* 0x000e220008000800 */
[----:B------:R-:W-:Y:S01]  /*02d0*/  IADD3 R2, PT, PT, R2, -0x1, RZ ;  /* 0xffffffff02027810 */ /* 0x000fe20007ffe0ff */
[----:B------:R-:W-:Y:S03]  /*02e0*/  BSSY.RECONVERGENT B0, `(.L_x_2792) ;  /* 0x0000176000007945 */ /* 0x000fe60003800200 */
        /* <DEDUP_REMOVED lines=352> */
.L_x_2794:
[----:B------:R-:W0:Y:S02]  /*18f0*/  LDCU.128 UR8, c[0x0][0x5f0] ;  /* 0x0000be00ff0877ac */ /* 0x000e240008000c00 */
[----:B0-----:R-:W-:-:S04]  /*1900*/  IADD3 R8, P0, PT, R6, UR10, RZ ;  /* 0x0000000a06087c10 */ /* 0x001fc8000ff1e0ff */
[----:B------:R-:W-:-:S05]  /*1910*/  IADD3.X R9, PT, PT, RZ, UR11, RZ, P0, !PT ;  /* 0x0000000bff097c10 */ /* 0x000fca00087fe4ff */
[----:B------:R-:W2:Y:S01]  /*1920*/  LDG.E R8, desc[UR6][R8.64] ;  /* 0x0000000608087981 */ /* 0x000ea2000c1e1900 */
[----:B------:R-:W-:Y:S01]  /*1930*/  IADD3 R6, P1, PT, R4, UR8, RZ ;  /* 0x0000000804067c10 */ /* 0x000fe2000ff3e0ff */
[----:B------:R-:W-:Y:S01]  /*1940*/  BSSY.RECONVERGENT B1, `(.L_x_2795) ;  /* 0x000000a000017945 */ /* 0x000fe20003800200 */
[----:B------:R-:W-:Y:S02]  /*1950*/  MOV R11, RZ ;  /* 0x000000ff000b7202 */ /* 0x000fe40000000f00 */
[----:B------:R-:W-:Y:S02]  /*1960*/  IADD3.X R7, PT, PT, RZ, UR9, RZ, P1, !PT ;  /* 0x00000009ff077c10 */ /* 0x000fe40008ffe4ff */
[----:B--2---:R-:W-:-:S13]  /*1970*/  FSETP.GTU.FTZ.AND P0, PT, R8, -3, PT ;  /* 0xc04000000800780b */ /* 0x004fda0003f1c000 */
[----:B------:R-:W-:Y:S05]  /*1980*/  @!P0 BRA `(.L_x_2796) ;  /* 0x0000000000148947 */ /* 0x000fea0003800000 */
[----:B------:R-:W2:Y:S01]  /*1990*/  LDG.E R11, desc[UR6][R6.64] ;  /* 0x00000006060b7981 */ /* 0x000ea2000c1e1900 */
[----:B------:R-:W-:-:S13]  /*19a0*/  FSETP.GEU.FTZ.AND P0, PT, R8, 3, PT ;  /* 0x404000000800780b */ /* 0x000fda0003f1e000 */
[----:B------:R-:W-:-:S05]  /*19b0*/  @!P0 MOV R9, 0x3eaaaaab ;  /* 0x3eaaaaab00098802 */ /* 0x000fca0000000f00 */
[----:B------:R-:W-:-:S04]  /*19c0*/  @!P0 FFMA.FTZ R4, R8, R9, 0.5 ;  /* 0x3f00000008048423 */ /* 0x000fc80000010009 */
[----:B--2---:R-:W-:-:S07]  /*19d0*/  @!P0 FMUL.FTZ R11, R11, R4 ;  /* 0x000000040b0b8220 */ /* 0x004fce0000410000 */
.L_x_2796:
[----:B------:R-:W-:Y:S05]  /*19e0*/  BSYNC.RECONVERGENT B1 ;  /* 0x0000000000017941 */ /* 0x000fea0003800200 */
.L_x_2795:
[----:B------:R-:W0:Y:S01]  /*19f0*/  LDCU.64 UR8, c[0x0][0x5e8] ;  /* 0x0000bd00ff0877ac */ /* 0x000e220008000a00 */
[----:B------:R-:W-:Y:S02]  /*1a00*/  IADD3 R3, PT, PT, R3, 0x80, RZ ;  /* 0x0000008003037810 */ /* 0x000fe40007ffe0ff */
[----:B0-----:R-:W-:-:S04]  /*1a10*/  IADD3 R4, P0, PT, R5, UR8, RZ ;  /* 0x0000000805047c10 */ /* 0x001fc8000ff1e0ff */
[----:B------:R-:W-:-:S05]  /*1a20*/  IADD3.X R5, PT, PT, RZ, UR9, RZ, P0, !PT ;  /* 0x00000009ff057c10 */ /* 0x000fca00087fe4ff */
[----:B------:R0:W-:Y:S04]  /*1a30*/  STG.E desc[UR6][R4.64], R11 ;  /* 0x0000000b04007986 */ /* 0x0001e8000c101906 */
.L_x_2793:
[----:B------:R-:W-:Y:S05]  /*1a40*/  BSYNC.RECONVERGENT B0 ;  /* 0x0000000000007941 */ /* 0x000fea0003800200 */
.L_x_2792:
[----:B------:R-:W-:-:S13]  /*1a50*/  ISETP.GE.AND P0, PT, R3, UR4, PT ;  /* 0x0000000403007c0c */ /* 0x000fda000bf06270 */
[----:B------:R-:W-:Y:S05]  /*1a60*/  @P0 EXIT ;  /* 0x000000000000094d */ /* 0x000fea0003800000 */
        /* <DEDUP_REMOVED lines=348> */
.L_x_2797:
[----:B------:R-:W0:Y:S01]  /*3030*/  LDCU.128 UR8, c[0x0][0x5f0] ;  /* 0x0000be00ff0877ac */ /* 0x000e220008000c00 */
[----:B------:R-:W1:Y:S01]  /*3040*/  LDCU.64 UR4, c[0x0][0x5e8] ;  /* 0x0000bd00ff0477ac */ /* 0x000e620008000a00 */
[----:B0-----:R-:W-:-:S04]  /*3050*/  IADD3 R4, P0, PT, R4, UR10, RZ ;  /* 0x0000000a04047c10 */ /* 0x001fc8000ff1e0ff */
[----:B------:R-:W-:-:S05]  /*3060*/  IADD3.X R5, PT, PT, RZ, UR11, RZ, P0, !PT ;  /* 0x0000000bff057c10 */ /* 0x000fca00087fe4ff */
[----:B------:R-:W2:Y:S01]  /*3070*/  LDG.E R4, desc[UR6][R4.64] ;  /* 0x0000000604047981 */ /* 0x000ea2000c1e1900 */
[----:B------:R-:W-:Y:S01]  /*3080*/  IADD3 R2, P2, PT, R2, UR8, RZ ;  /* 0x0000000802027c10 */ /* 0x000fe2000ff5e0ff */
[----:B------:R-:W-:Y:S01]  /*3090*/  BSSY.RECONVERGENT B0, `(.L_x_2798) ;  /* 0x000000c000007945 */ /* 0x000fe20003800200 */
[----:B-1----:R-:W-:Y:S02]  /*30a0*/  IADD3 R6, P1, PT, R3, UR4, RZ ;  /* 0x0000000403067c10 */ /* 0x002fe4000ff3e0ff */
[----:B------:R-:W-:Y:S02]  /*30b0*/  IADD3.X R3, PT, PT, RZ, UR9, RZ, P2, !PT ;  /* 0x00000009ff037c10 */ /* 0x000fe400097fe4ff */
[----:B------:R-:W-:Y:S02]  /*30c0*/  IADD3.X R7, PT, PT, RZ, UR5, RZ, P1, !PT ;  /* 0x00000005ff077c10 */ /* 0x000fe40008ffe4ff */
[----:B------:R-:W-:Y:S02]  /*30d0*/  MOV R9, RZ ;  /* 0x000000ff00097202 */ /* 0x000fe40000000f00 */
[----:B--2---:R-:W-:-:S13]  /*30e0*/  FSETP.GTU.FTZ.AND P0, PT, R4, -3, PT ;  /* 0xc04000000400780b */ /* 0x004fda0003f1c000 */
[----:B------:R-:W-:Y:S05]  /*30f0*/  @!P0 BRA `(.L_x_2799) ;  /* 0x0000000000148947 */ /* 0x000fea0003800000 */
[----:B------:R-:W2:Y:S01]  /*3100*/  LDG.E R9, desc[UR6][R2.64] ;  /* 0x0000000602097981 */ /* 0x000ea2000c1e1900 */
[----:B------:R-:W-:-:S13]  /*3110*/  FSETP.GEU.FTZ.AND P0, PT, R4, 3, PT ;  /* 0x404000000400780b */ /* 0x000fda0003f1e000 */
[----:B------:R-:W-:-:S05]  /*3120*/  @!P0 MOV R5, 0x3eaaaaab ;  /* 0x3eaaaaab00058802 */ /* 0x000fca0000000f00 */
[----:B------:R-:W-:-:S04]  /*3130*/  @!P0 FFMA.FTZ R0, R4, R5, 0.5 ;  /* 0x3f00000004008423 */ /* 0x000fc80000010005 */
[----:B--2---:R-:W-:-:S07]  /*3140*/  @!P0 FMUL.FTZ R9, R9, R0 ;  /* 0x0000000009098220 */ /* 0x004fce0000410000 */
.L_x_2799:
[----:B------:R-:W-:Y:S05]  /*3150*/  BSYNC.RECONVERGENT B0 ;  /* 0x0000000000007941 */ /* 0x000fea0003800200 */
.L_x_2798:
[----:B------:R-:W-:Y:S01]  /*3160*/  STG.E desc[UR6][R6.64], R9 ;  /* 0x0000000906007986 */ /* 0x000fe2000c101906 */
[----:B------:R-:W-:Y:S05]  /*3170*/  EXIT ;  /* 0x000000000000794d */ /* 0x000fea0003800000 */
.L_x_2800:
        /* <DEDUP_REMOVED lines=16> */
.L_x_6652:


//--------------------- .text._ZN2at6native27unrolled_elementwise_kernelIZZZNS0_66_GLOBAL__N__a0cfb035_28_ActivationHardswishKernel_cu_9e10b42f_293225hardswish_backward_kernelERNS_14TensorIteratorEENKUlvE_clEvENKUlvE0_clEvEUlffE_St5arrayIPcLm3EELi4E23TrivialOffsetCalculatorILi2EjESB_ILi1EjENS0_6memory15LoadWithoutCastENSE_16StoreWithoutCastEEEviT_T0_T2_T3_T4_T5_ --------------------------
	.section	.text._ZN2at6native27unrolled_elementwise_kernelIZZZNS0_66_GLOBAL__N__a0cfb035_28_ActivationHardswishKernel_cu_9e10b42f_293225hardswish_backward_kernelERNS_14TensorIteratorEENKUlvE_clEvENKUlvE0_clEvEUlffE_St5arrayIPcLm3EELi4E23TrivialOffsetCalculatorILi2EjESB_ILi1EjENS0_6memory15LoadWithoutCastENSE_16StoreWithoutCastEEEviT_T0_T2_T3_T4_T5_,"ax",@progbits
	.align	128
        .global         _ZN2at6native27unrolled_elementwise_kernelIZZZNS0_66_GLOBAL__N__a0cfb035_28_ActivationHardswishKernel_cu_9e10b42f_293225hardswish_backward_kernelERNS_14TensorIteratorEENKUlvE_clEvENKUlvE0_clEvEUlffE_St5arrayIPcLm3EELi4E23TrivialOffsetCalculatorILi2EjESB_ILi1EjENS0_6memory15LoadWithoutCastENSE_16StoreWithoutCastEEEviT_T0_T2_T3_T4_T5_
        .type           _ZN2at6native27unrolled_elementwise_kernelIZZZNS0_66_GLOBAL__N__a0cfb035_28_ActivationHardswishKernel_cu_9e10b42f_293225hardswish_backward_kernelERNS_14TensorIteratorEENKUlvE_clEvENKUlvE0_clEvEUlffE_St5arrayIPcLm3EELi4E23TrivialOffsetCalculatorILi2EjESB_ILi1EjENS0_6memory15LoadWithoutCastENSE_16StoreWithoutCastEEEviT_T0_T2_T3_T4_T5_,@function
        .size           _ZN2at6native27unrolled_elementwise_kernelIZZZNS0_66_GLOBAL__N__a0cfb035_28_ActivationHardswishKernel_cu_9e10b42f_293225hardswish_backward_kernelERNS_14TensorIteratorEENKUlvE_clEvENKUlvE0_clEvEUlffE_St5arrayIPcLm3EELi4E23TrivialOffsetCalculatorILi2EjESB_ILi1EjENS0_6memory15LoadWithoutCastENSE_16StoreWithoutCastEEEviT_T0_T2_T3_T4_T5_,(.L_x_6653 - _ZN2at6native27unrolled_elementwise_kernelIZZZNS0_66_GLOBAL__N__a0cfb035_28_ActivationHardswishKernel_cu_9e10b42f_293225hardswish_backward_kernelERNS_14TensorIteratorEENKUlvE_clEvENKUlvE0_clEvEUlffE_St5arrayIPcLm3EELi4E23TrivialOffsetCalculatorILi2EjESB_ILi1EjENS0_6memory15LoadWithoutCastENSE_16StoreWithoutCastEEEviT_T0_T2_T3_T4_T5_)
        .other          _ZN2at6native27unrolled_elementwise_kernelIZZZNS0_66_GLOBAL__N__a0cfb035_28_ActivationHardswishKernel_cu_9e10b42f_293225hardswish_backward_kernelERNS_14TensorIteratorEENKUlvE_clEvENKUlvE0_clEvEUlffE_St5arrayIPcLm3EELi4E23TrivialOffsetCalculatorILi2EjESB_ILi1EjENS0_6memory15LoadWithoutCastENSE_16StoreWithoutCastEEEviT_T0_T2_T3_T4_T5_,@"STO_CUDA_ENTRY STV_DEFAULT"
_ZN2at6native27unrolled_elementwise_kernelIZZZNS0_66_GLOBAL__N__a0cfb035_28_ActivationHardswishKernel_cu_9e10b42f_293225hardswish_backward_kernelERNS_14TensorIteratorEENKUlvE_clEvENKUlvE0_clEvEUlffE_St5arrayIPcLm3EELi4E23TrivialOffsetCalculatorILi2EjESB_ILi1EjENS0_6memory15LoadWithoutCastENSE_16StoreWithoutCastEEEviT_T0_T2_T3_T4_T5_:
.text._ZN2at6native27unrolled_elementwise_kernelIZZZNS0_66_GLOBAL__N__a0cfb035_28_ActivationHardswishKernel_cu_9e10b42f_293225hardswish_backward_kernelERNS_14TensorIteratorEENKUlvE_clEvENKUlvE0_clEvEUlffE_St5arrayIPcLm3EELi4E23TrivialOffsetCalculatorILi2EjESB_ILi1EjENS0_6memory15LoadWithoutCastENSE_16StoreWithoutCastEEEviT_T0_T2_T3_T4_T5_:
[----:B------:R-:W-:Y:S01]  /*0000*/  LDC R1, c[0x0][0x37c] ;  /* 0x0000df00ff017b82 */ /* 0x000fe20000000800 */
[----:B------:R-:W0:Y:S07]  /*0010*/  S2R R8, SR_CTAID.X ;  /* 0x0000000000087919 */ /* 0x000e2e0000002500 */
[----:B------:R-:W0:Y:S01]  /*0020*/  LDC R9, c[0x0][0x380] ;  /* 0x0000e000ff097b82 */ /* 0x000e220000000800 */
[----:B------:R-:W1:Y:S01]  /*0030*/  LDCU.64 UR4, c[0x0][0x358] ;  /* 0x00006b00ff0477ac */ /* 0x000e620008000a00 */
[----:B------:R-:W-:Y:S01]  /*0040*/  HFMA2 R0, -RZ, RZ, 0, 0 ;  /* 0x00000000ff007431 */ /* 0x000fe200000001ff */
[----:B------:R-:W2:Y:S01]  /*0050*/  S2R R10, SR_TID.X ;  /* 0x00000000000a7919 */ /* 0x000ea20000002100 */
[----:B0-----:R-:W-:-:S02]  /*0060*/  IMAD R9, R8, -0x200, R9 ;  /* 0xfffffe0008097824 */ /* 0x001fc400078e0209 */
[----:B--2---:R-:W-:-:S03]  /*0070*/  IMAD.MOV.U32 R11, RZ, RZ, R10 ;  /* 0x000000ffff0b7224 */ /* 0x004fc600078e000a */
[----:B------:R-:W-:-:S13]  /*0080*/  ISETP.GE.AND P0, PT, R10, R9, PT ;  /* 0x000000090a00720c */ /* 0x000fda0003f06270 */
[----:B------:R-:W-:-:S05]  /*0090*/  @!P0 VIADD R10, R11, 0x80 ;  /* 0x000000800b0a8836 */ /* 0x000fca0000000000 */
[----:B------:R-:W-:-:S13]  /*00a0*/  ISETP.GE.AND P1, PT, R10, R9, PT ;  /* 0x000000090a00720c */ /* 0x000fda0003f26270 */
[----:B------:R-:W-:Y:S01]  /*00b0*/  @!P1 LEA R17, R8, R10, 0x9 ;  /* 0x0000000a08119211 */ /* 0x000fe200078e48ff */
[----:B------:R-:W-:Y:S01]  /*00c0*/  @!P1 VIADD R10, R10, 0x80 ;  /* 0x000000800a0a9836 */ /* 0x000fe20000000000 */
[----:B------:R-:W0:Y:S04]  /*00d0*/  @!P1 LDC.64 R18, c[0x0][0x3a8] ;  /* 0x0000ea00ff129b82 */ /* 0x000e280000000a00 */
[----:B------:R-:W-:-:S04]  /*00e0*/  ISETP.GE.AND P3, PT, R10, R9, PT ;  /* 0x000000090a00720c */ /* 0x000fc80003f66270 */
[----:B------:R-:W2:Y:S09]  /*00f0*/  @!P1 LDC.64 R2, c[0x0][0x3b0] ;  /* 0x0000ec00ff029b82 */ /* 0x000eb20000000a00 */
[----:B------:R-:W3:Y:S01]  /*0100*/  @!P3 LDC.64 R4, c[0x0][0x3a8] ;  /* 0x0000ea00ff04bb82 */ /* 0x000ee20000000a00 */
[----:B------:R-:W-:Y:S01]  /*0110*/  @!P3 LEA R21, R8, R10, 0x9 ;  /* 0x0000000a0815b211 */ /* 0x000fe200078e48ff */
[----:B------:R-:W-:-:S02]  /*0120*/  @!P3 VIADD R10, R10, 0x80 ;  /* 0x000000800a0ab836 */ /* 0x000fc40000000000 */
[----:B0-----:R-:W-:-:S04]  /*0130*/  @!P1 IMAD.WIDE.U32 R18, R17, 0x4, R18 ;  /* 0x0000000411129825 */ /* 0x001fc800078e0012 */
[----:B------:R-:W0:Y:S01]  /*0140*/  @!P3 LDC.64 R6, c[0x0][0x3b0] ;  /* 0x0000ec00ff06bb82 */ /* 0x000e220000000a00 */
[----:B------:R-:W-:Y:S01]  /*0150*/  ISETP.GE.AND P2, PT, R10, R9, PT ;  /* 0x000000090a00720c */ /* 0x000fe20003f46270 */
[----:B-1----:R1:W5:Y:S06]  /*0160*/  @!P1 LDG.E R0, desc[UR4][R18.64] ;  /* 0x0000000412009981 */ /* 0x00236c000c1e1900 */
[----:B-1----:R-:W1:Y:S01]  /*0170*/  @!P0 LDC.64 R18, c[0x0][0x3a8] ;  /* 0x0000ea00ff128b82 */ /* 0x002e620000000a00 */
[----:B------:R-:W-:Y:S02]  /*0180*/  @!P0 IMAD R25, R8, 0x200, R11 ;  /* 0x0000020008198824 */ /* 0x000fe400078e020b */
[----:B---3--:R-:W-:-:S04]  /*0190*/  @!P3 IMAD.WIDE.U32 R4, R21, 0x4, R4 ;  /* 0x000000041504b825 */ /* 0x008fc800078e0004 */
[----:B------:R-:W-:Y:S01]  /*01a0*/  @!P2 IMAD R23, R8, 0x200, R10 ;  /* 0x000002000817a824 */ /* 0x000fe200078e020a */
[----:B------:R-:W3:Y:S01]  /*01b0*/  @!P2 LDC.64 R12, c[0x0][0x3a8] ;  /* 0x0000ea00ff0cab82 */ /* 0x000ee20000000a00 */
[----:B0-----:R-:W-:-:S07]  /*01c0*/  @!P3 IMAD.WIDE.U32 R6, R21, 0x4, R6 ;  /* 0x000000041506b825 */ /* 0x001fce00078e0006 */
[----:B------:R-:W0:Y:S01]  /*01d0*/  @!P0 LDC.64 R20, c[0x0][0x3b0] ;  /* 0x0000ec00ff148b82 */ /* 0x000e220000000a00 */
[----:B-1----:R-:W-:-:S07]  /*01e0*/  @!P0 IMAD.WIDE.U32 R18, R25, 0x4, R18 ;  /* 0x0000000419128825 */ /* 0x002fce00078e0012 */
[----:B------:R-:W1:Y:S01]  /*01f0*/  @!P2 LDC.64 R14, c[0x0][0x3b0] ;  /* 0x0000ec00ff0eab82 */ /* 0x000e620000000a00 */
[----:B------:R-:W-:Y:S01]  /*0200*/  MOV R10, RZ ;  /* 0x000000ff000a7202 */ /* 0x000fe20000000f00 */
[----:B0-----:R-:W-:Y:S01]  /*0210*/  @!P0 IMAD.WIDE.U32 R20, R25, 0x4, R20 ;  /* 0x0000000419148825 */ /* 0x001fe200078e0014 */
[----:B------:R-:W-:-:S06]  /*0220*/  CS2R R24, SRZ ;  /* 0x0000000000187805 */ /* 0x000fcc000001ff00 */
[----:B------:R-:W5:Y:S04]  /*0230*/  @!P0 LDG.E R24, desc[UR4][R18.64] ;  /* 0x0000000412188981 */ /* 0x000f68000c1e1900 */
[----:B------:R-:W5:Y:S01]  /*0240*/  @!P0 LDG.E R25, desc[UR4][R20.64] ;  /* 0x0000000414198981 */ /* 0x000f62000c1e1900 */
[----:B------:R-:W-:Y:S01]  /*0250*/  ISETP.GE.AND P0, PT, R11, R9, PT ;  /* 0x000000090b00720c */ /* 0x000fe20003f06270 */
[----:B--2---:R-:W-:-:S05]  /*0260*/  @!P1 IMAD.WIDE.U32 R2, R17, 0x4, R2 ;  /* 0x0000000411029825 */ /* 0x004fca00078e0002 */
[----:B------:R0:W5:Y:S01]  /*0270*/  @!P1 LDG.E R10, desc[UR4][R2.64] ;  /* 0x00000004020a9981 */ /* 0x000162000c1e1900 */
[----:B------:R-:W-:-:S06]  /*0280*/  CS2R R16, SRZ ;  /* 0x0000000000107805 */ /* 0x000fcc000001ff00 */
[----:B0-----:R-:W0:Y:S01]  /*0290*/  @!P0 LDC.64 R2, c[0x0][0x3a0] ;  /* 0x0000e800ff028b82 */ /* 0x001e220000000a00 */
[----:B---3--:R-:W-:-:S04]  /*02a0*/  @!P2 IMAD.WIDE.U32 R12, R23, 0x4, R12 ;  /* 0x00000004170ca825 */ /* 0x008fc800078e000c */
[----:B-1----:R-:W-:Y:S01]  /*02b0*/  @!P2 IMAD.WIDE.U32 R22, R23, 0x4, R14 ;  /* 0x000000041716a825 */ /* 0x002fe200078e000e */
[----:B------:R-:W-:Y:S01]  /*02c0*/  CS2R R14, SRZ ;  /* 0x00000000000e7805 */ /* 0x000fe2000001ff00 */
[----:B------:R1:W5:Y:S01]  /*02d0*/  @!P2 LDG.E R16, desc[UR4][R12.64] ;  /* 0x000000040c10a981 */ /* 0x000362000c1e1900 */
[----:B------:R-:W-:Y:S03]  /*02e0*/  BSSY.RECONVERGENT B0, `(.L_x_2801) ;  /* 0x0000017000007945 */ /* 0x000fe60003800200 */
[----:B------:R-:W5:Y:S04]  /*02f0*/  @!P2 LDG.E R17, desc[UR4][R22.64] ;  /* 0x000000041611a981 */ /* 0x000f68000c1e1900 */
[----:B------:R2:W5:Y:S01]  /*0300*/  @!P3 LDG.E R14, desc[UR4][R4.64] ;  /* 0x00000004040eb981 */ /* 0x000562000c1e1900 */
[----:B-1----:R-:W-:-:S03]  /*0310*/  IADD3 R12, PT, PT, R11, 0x80, RZ ;  /* 0x000000800b0c7810 */ /* 0x002fc60007ffe0ff */
[----:B------:R1:W5:Y:S01]  /*0320*/  @!P3 LDG.E R15, desc[UR4][R6.64] ;  /* 0x00000004060fb981 */ /* 0x000362000c1e1900 */
[C---:B--2---:R-:W-:Y:S02]  /*0330*/  VIADD R4, R11.reuse, 0x100 ;  /* 0x000001000b047836 */ /* 0x044fe40000000000 */
[----:B------:R-:W-:Y:S01]  /*0340*/  @!P0 IMAD R5, R8, 0x200, R11 ;  /* 0x0000020008058824 */ /* 0x000fe200078e020b */
[----:B-1----:R-:W-:Y:S02]  /*0350*/  IADD3 R6, PT, PT, R11, 0x180, RZ ;  /* 0x000001800b067810 */ /* 0x002fe40007ffe0ff */
[----:B------:R-:W-:Y:S01]  /*0360*/  @!P0 MOV R11, R12 ;  /* 0x0000000c000b8202 */ /* 0x000fe20000000f00 */
[----:B0-----:R-:W-:Y:S01]  /*0370*/  @!P0 IMAD.WIDE.U32 R2, R5, 0x4, R2 ;  /* 0x0000000405028825 */ /* 0x001fe200078e0002 */
[-C--:B------:R-:W-:Y:S02]  /*0380*/  ISETP.GE.AND P4, PT, R12, R9.reuse, PT ;  /* 0x000000090c00720c */ /* 0x080fe40003f86270 */
[----:B------:R-:W-:-:S02]  /*0390*/  ISETP.GE.AND P1, PT, R4, R9, PT ;  /* 0x000000090400720c */ /* 0x000fc40003f26270 */
[-C--:B------:R-:W-:Y:S02]  /*03a0*/  ISETP.GE.AND P2, PT, R6, R9.reuse, PT ;  /* 0x000000090600720c */ /* 0x080fe40003f46270 */
[----:B------:R-:W-:Y:S01]  /*03b0*/  ISETP.GE.AND P3, PT, R11, R9, PT ;  /* 0x000000090b00720c */ /* 0x000fe20003f66270 */
[----:B------:R-:W-:-:S12]  /*03c0*/  @P0 BRA `(.L_x_2802) ;  /* 0x0000000000200947 */ /* 0x000fd80003800000 */
[----:B-----5:R-:W-:Y:S01]  /*03d0*/  FSETP.GTU.FTZ.AND P5, PT, R25, -3, PT ;  /* 0xc04000001900780b */ /* 0x020fe20003fbc000 */
[----:B------:R-:W-:-:S12]  /*03e0*/  IMAD.MOV.U32 R5, RZ, RZ, RZ ;  /* 0x000000ffff057224 */ /* 0x000fd800078e00ff */
[----:B------:R-:W-:Y:S05]  /*03f0*/  @!P5 BRA `(.L_x_2802) ;  /* 0x000000000014d947 */ /* 0x000fea0003800000 */
[----:B------:R-:W-:Y:S01]  /*0400*/  FSETP.GEU.FTZ.AND P5, PT, R25, 3, PT ;  /* 0x404000001900780b */ /* 0x000fe20003fbe000 */
[----:B------:R-:W-:-:S12]  /*0410*/  IMAD.MOV.U32 R5, RZ, RZ, R24 ;  /* 0x000000ffff057224 */ /* 0x000fd800078e0018 */
[----:B------:R-:W-:-:S05]  /*0420*/  @!P5 MOV R4, 0x3eaaaaab ;  /* 0x3eaaaaab0004d802 */ /* 0x000fca0000000f00 */
[----:B------:R-:W-:-:S04]  /*0430*/  @!P5 FFMA.FTZ R25, R25, R4, 0.5 ;  /* 0x3f0000001919d423 */ /* 0x000fc80000010004 */
[----:B------:R-:W-:-:S07]  /*0440*/  @!P5 FMUL.FTZ R5, R25, R24 ;  /* 0x000000181905d220 */ /* 0x000fce0000410000 */
.L_x_2802:
[----:B------:R-:W-:Y:S05]  /*0450*/  BSYNC.RECONVERGENT B0 ;  /* 0x0000000000007941 */ /* 0x000fea0003800200 */
.L_x_2801:
[----:B------:R-:W-:Y:S04]  /*0460*/  BSSY.RECONVERGENT B0, `(.L_x_2803) ;  /* 0x000000a000007945 */ /* 0x000fe80003800200 */
[----:B------:R-:W-:Y:S05]  /*0470*/  @P4 BRA `(.L_x_2804) ;  /* 0x0000000000204947 */ /* 0x000fea0003800000 */
[----:B-----5:R-:W-:Y:S01]  /*0480*/  FSETP.GTU.FTZ.AND P4, PT, R10, -3, PT ;  /* 0xc04000000a00780b */ /* 0x020fe20003f9c000 */
[----:B------:R-:W-:-:S12]  /*0490*/  HFMA2 R7, -RZ, RZ, 0, 0 ;  /* 0x00000000ff077431 */ /* 0x000fd800000001ff */
[----:B------:R-:W-:Y:S05]  /*04a0*/  @!P4 BRA `(.L_x_2804) ;  /* 0x000000000014c947 */ /* 0x000fea0003800000 */
[----:B------:R-:W-:Y:S02]  /*04b0*/  FSETP.GEU.FTZ.AND P4, PT, R10, 3, PT ;  /* 0x404000000a00780b */ /* 0x000fe40003f9e000 */
[----:B------:R-:W-:-:S11]  /*04c0*/  MOV R7, R0 ;  /* 0x0000000000077202 */ /* 0x000fd60000000f00 */
[----:B------:R-:W-:-:S04]  /*04d0*/  @!P4 IMAD.MOV.U32 R13, RZ, RZ, 0x3eaaaaab ;  /* 0x3eaaaaabff0dc424 */ /* 0x000fc800078e00ff */
[----:B------:R-:W-:-:S04]  /*04e0*/  @!P4 FFMA.FTZ R13, R10, R13, 0.5 ;  /* 0x3f0000000a0dc423 */ /* 0x000fc8000001000d */
[----:B------:R-:W-:-:S07]  /*04f0*/  @!P4 FMUL.FTZ R7, R13, R0 ;  /* 0x000000000d07c220 */ /* 0x000fce0000410000 */
.L_x_2804:
[----:B------:R-:W-:Y:S05]  /*0500*/  BSYNC.RECONVERGENT B0 ;  /* 0x0000000000007941 */ /* 0x000fea0003800200 */
.L_x_2803:
[----:B------:R-:W-:Y:S04]  /*0510*/  BSSY.RECONVERGENT B0, `(.L_x_2805) ;  /* 0x000000a000007945 */ /* 0x000fe80003800200 */
[----:B------:R-:W-:Y:S05]  /*0520*/  @P1 BRA `(.L_x_2806) ;  /* 0x0000000000201947 */ /* 0x000fea0003800000 */
        /* <DEDUP_REMOVED lines=8> */
.L_x_2806:
[----:B------:R-:W-:Y:S05]  /*05b0*/  BSYNC.RECONVERGENT B0 ;  /* 0x0000000000007941 */ /* 0x000fea0003800200 */
.L_x_2805:
        /* <DEDUP_REMOVED lines=10> */
.L_x_2808:
[----:B------:R-:W-:Y:S05]  /*0660*/  BSYNC.RECONVERGENT B0 ;  /* 0x0000000000007941 */ /* 0x000fea0003800200 */
.L_x_2807:
[----:B------:R0:W-:Y:S01]  /*0670*/  @!P0 STG.E desc[UR4][R2.64], R5 ;  /* 0x0000000502008986 */ /* 0x0001e2000c101904 */
[----:B------:R-:W-:Y:S04]  /*0680*/  BSSY.RECONVERGENT B0, `(.L_x_2809) ;  /* 0x000000c000007945 */ /* 0x000fe80003800200 */
[----:B------:R-:W-:Y:S05]  /*0690*/  @P3 BRA `(.L_x_2810) ;  /* 0x0000000000283947 */ /* 0x000fea0003800000 */
[----:B0-----:R-:W0:Y:S01]  /*06a0*/  LDC.64 R2, c[0x0][0x3a0] ;  /* 0x0000e800ff027b82 */ /* 0x001e220000000a00 */
[----:B------:R-:W-:Y:S01]  /*06b0*/  IMAD R5, R8, 0x200, R11 ;  /* 0x0000020008057824 */ /* 0x000fe200078e020b */
[----:B------:R-:W-:-:S04]  /*06c0*/  IADD3 R11, PT, PT, R11, 0x80, RZ ;  /* 0x000000800b0b7810 */ /* 0x000fc80007ffe0ff */
[----:B------:R-:W-:-:S13]  /*06d0*/  ISETP.GE.AND P0, PT, R11, R9, PT ;  /* 0x000000090b00720c */ /* 0x000fda0003f06270 */
[----:B-----5:R-:W-:Y:S01]  /*06e0*/  @!P0 IMAD R17, R8, 0x200, R11 ;  /* 0x0000020008118824 */ /* 0x020fe200078e020b */
[----:B------:R-:W-:Y:S01]  /*06f0*/  @!P0 IADD3 R11, PT, PT, R11, 0x80, RZ ;  /* 0x000000800b0b8810 */ /* 0x000fe20007ffe0ff */
[----:B0-----:R-:W-:-:S04]  /*0700*/  IMAD.WIDE.U32 R4, R5, 0x4, R2 ;  /* 0x0000000405047825 */ /* 0x001fc800078e0002 */
[----:B------:R-:W-:Y:S01]  /*0710*/  @!P0 IMAD.WIDE.U32 R2, R17, 0x4, R2 ;  /* 0x0000000411028825 */ /* 0x000fe200078e0002 */
[----:B------:R1:W-:Y:S04]  /*0720*/  STG.E desc[UR4][R4.64], R7 ;  /* 0x0000000704007986 */ /* 0x0003e8000c101904 */
[----:B------:R1:W-:Y:S02]  /*0730*/  @!P0 STG.E desc[UR4][R2.64], R13 ;  /* 0x0000000d02008986 */ /* 0x0003e4000c101904 */
.L_x_2810:
[----:B------:R-:W-:Y:S05]  /*0740*/  BSYNC.RECONVERGENT B0 ;  /* 0x0000000000007941 */ /* 0x000fea0003800200 */
.L_x_2809:
[----:B------:R-:W-:-:S13]  /*0750*/  ISETP.GE.AND P0, PT, R11, R9, PT ;  /* 0x000000090b00720c */ /* 0x000fda0003f06270 */
[----:B------:R-:W-:Y:S05]  /*0760*/  @P0 EXIT ;  /* 0x000000000000094d */ /* 0x000fea0003800000 */
[----:B01----:R-:W0:Y:S01]  /*0770*/  LDC.64 R2, c[0x0][0x3a0] ;  /* 0x0000e800ff027b82 */ /* 0x003e220000000a00 */
[----:B------:R-:W-:-:S05]  /*0780*/  LEA R11, R8, R11, 0x9 ;  /* 0x0000000b080b7211 */ /* 0x000fca00078e48ff */
[----:B0-----:R-:W-:-:S05]  /*0790*/  IMAD.WIDE.U32 R2, R11, 0x4, R2 ;  /* 0x000000040b027825 */ /* 0x001fca00078e0002 */
[----:B-----5:R-:W-:Y:S01]  /*07a0*/  STG.E desc[UR4][R2.64], R15 ;  /* 0x0000000f02007986 */ /* 0x020fe2000c101904 */
[----:B------:R-:W-:Y:S05]  /*07b0*/  EXIT ;  /* 0x000000000000794d */ /* 0x000fea0003800000 */
.L_x_2811:
        /* <DEDUP_REMOVED lines=12> */
.L_x_6653:


//--------------------- .text._ZN2at6native29vectorized_elementwise_kernelILi2EZZZNS0_66_GLOBAL__N__a0cfb035_28_ActivationHardswishKernel_cu_9e10b42f_293225hardswish_backward_kernelERNS_14TensorIteratorEENKUlvE_clEvENKUlvE0_clEvEUlffE_St5arrayIPcLm3EEEEviT0_T1_ --------------------------
	.section	.text._ZN2at6native29vectorized_elementwise_kernelILi2EZZZNS0_66_GLOBAL__N__a0cfb035_28_ActivationHardswishKernel_cu_9e10b42f_293225hardswish_backward_kernelERNS_14TensorIteratorEENKUlvE_clEvENKUlvE0_clEvEUlffE_St5arrayIPcLm3EEEEviT0_T1_,"ax",@progbits
	.align	128
        .global         _ZN2at6native29vectorized_elementwise_kernelILi2EZZZNS0_66_GLOBAL__N__a0cfb035_28_ActivationHardswishKernel_cu_9e10b42f_293225hardswish_backward_kernelERNS_14TensorIteratorEENKUlvE_clEvENKUlvE0_clEvEUlffE_St5arrayIPcLm3EEEEviT0_T1_
        .type           _ZN2at6native29vectorized_elementwise_kernelILi2EZZZNS0_66_GLOBAL__N__a0cfb035_28_ActivationHardswishKernel_cu_9e10b42f_293225hardswish_backward_kernelERNS_14TensorIteratorEENKUlvE_clEvENKUlvE0_clEvEUlffE_St5arrayIPcLm3EEEEviT0_T1_,@function
        .size           _ZN2at6native29vectorized_elementwise_kernelILi2EZZZNS0_66_GLOBAL__N__a0cfb035_28_ActivationHardswishKernel_cu_9e10b42f_293225hardswish_backward_kernelERNS_14TensorIteratorEENKUlvE_clEvENKUlvE0_clEvEUlffE_St5arrayIPcLm3EEEEviT0_T1_,(.L_x_6654 - _ZN2at6native29vectorized_elementwise_kernelILi2EZZZNS0_66_GLOBAL__N__a0cfb035_28_ActivationHardswishKernel_cu_9e10b42f_293225hardswish_backward_kernelERNS_14TensorIteratorEENKUlvE_clEvENKUlvE0_clEvEUlffE_St5arrayIPcLm3EEEEviT0_T1_)
        .other          _ZN2at6native29vectorized_elementwise_kernelILi2EZZZNS0_66_GLOBAL__N__a0cfb035_28_ActivationHardswishKernel_cu_9e10b42f_293225hardswish_backward_kernelERNS_14TensorIteratorEENKUlvE_clEvENKUlvE0_clEvEUlffE_St5arrayIPcLm3EEEEviT0_T1_,@"STO_CUDA_ENTRY STV_DEFAULT"
_ZN2at6native29vectorized_elementwise_kernelILi2EZZZNS0_66_GLOBAL__N__a0cfb035_28_ActivationHardswishKernel_cu_9e10b42f_293225hardswish_backward_kernelERNS_14TensorIteratorEENKUlvE_clEvENKUlvE0_clEvEUlffE_St5arrayIPcLm3EEEEviT0_T1_:
.text._ZN2at6native29vectorized_elementwise_kernelILi2EZZZNS0_66_GLOBAL__N__a0cfb035_28_ActivationHardswishKernel_cu_9e10b42f_293225hardswish_backward_kernelERNS_14TensorIteratorEENKUlvE_clEvENKUlvE0_clEvEUlffE_St5arrayIPcLm3EEEEviT0_T1_:
[----:B------:R-:W-:Y:S01]  /*0000*/  LDC R1, c[0x0][0x37c] ;  /* 0x0000df00ff017b82 */ /* 0x000fe20000000800 */
[----:B------:R-:W0:Y:S01]  /*0010*/  S2R R0, SR_CTAID.X ;  /* 0x0000000000007919 */ /* 0x000e220000002500 */
[----:B------:R-:W1:Y:S01]  /*0020*/  LDCU UR6, c[0x0][0x380] ;  /* 0x00007000ff0677ac */ /* 0x000e620008000800 */
[----:B------:R-:W2:Y:S01]  /*0030*/  LDCU.64 UR4, c[0x0][0x358] ;  /* 0x00006b00ff0477ac */ /* 0x000ea20008000a00 */
[----:B0-----:R-:W-:-:S04]  /*0040*/  SHF.L.U32 R0, R0, 0xa, RZ ;  /* 0x0000000a00007819 */ /* 0x001fc800000006ff */
[----:B-1----:R-:W-:-:S04]  /*0050*/  IADD3 R2, PT, PT, -R0, UR6, RZ ;  /* 0x0000000600027c10 */ /* 0x002fc8000fffe1ff */
[----:B------:R-:W-:-:S13]  /*0060*/  ISETP.GT.U32.AND P0, PT, R2, 0x3ff, PT ;  /* 0x000003ff0200780c */ /* 0x000fda0003f04070 */
[----:B--2---:R-:W-:Y:S05]  /*0070*/  @P0 BRA `(.L_x_2812) ;  /* 0x0000000c00e40947 */ /* 0x004fea0003800000 */
[----:B------:R-:W0:Y:S01]  /*0080*/  S2R R23, SR_TID.X ;  /* 0x0000000000177919 */ /* 0x000e220000002100 */
[----:B------:R-:W-:Y:S01]  /*0090*/  HFMA2 R4, -RZ, RZ, 0, 0 ;  /* 0x00000000ff047431 */ /* 0x000fe200000001ff */
[----:B0-----:R-:W-:Y:S01]  /*00a0*/  ISETP.GE.U32.AND P0, PT, R23, R2, PT ;  /* 0x000000021700720c */ /* 0x001fe20003f06070 */
[----:B------:R-:W-:-:S12]  /*00b0*/  IMAD.MOV.U32 R3, RZ, RZ, R23 ;  /* 0x000000ffff037224 */ /* 0x000fd800078e0017 */
[----:B------:R-:W-:Y:S01]  /*00c0*/  @!P0 IADD3 R23, PT, PT, R3, 0x80, RZ ;  /* 0x0000008003178810 */ /* 0x000fe20007ffe0ff */
[----:B------:R-:W0:Y:S01]  /*00d0*/  @!P0 LDC.64 R14, c[0x0][0x3a8] ;  /* 0x0000ea00ff0e8b82 */ /* 0x000e220000000a00 */
[----:B------:R-:W-:Y:S02]  /*00e0*/  @!P0 IMAD.IADD R5, R0, 0x1, R3 ;  /* 0x0000000100058824 */ /* 0x000fe400078e0203 */
[----:B------:R-:W-:-:S05]  /*00f0*/  ISETP.GE.U32.AND P1, PT, R23, R2, PT ;  /* 0x000000021700720c */ /* 0x000fca0003f26070 */
[----:B------:R-:W1:Y:S08]  /*0100*/  @!P0 LDC.64 R18, c[0x0][0x3b0] ;  /* 0x0000ec00ff128b82 */ /* 0x000e700000000a00 */
[----:B------:R-:W-:Y:S01]  /*0110*/  @!P1 IMAD.IADD R21, R0, 0x1, R23 ;  /* 0x0000000100159824 */ /* 0x000fe200078e0217 */
[----:B------:R-:W-:Y:S01]  /*0120*/  @!P1 IADD3 R23, PT, PT, R23, 0x80, RZ ;  /* 0x0000008017179810 */ /* 0x000fe20007ffe0ff */
[----:B------:R-:W2:Y:S03]  /*0130*/  @!P1 LDC.64 R10, c[0x0][0x3a8] ;  /* 0x0000ea00ff0a9b82 */ /* 0x000ea60000000a00 */
[----:B------:R-:W-:Y:S01]  /*0140*/  ISETP.GE.U32.AND P2, PT, R23, R2, PT ;  /* 0x000000021700720c */ /* 0x000fe20003f46070 */
[----:B0-----:R-:W-:-:S04]  /*0150*/  @!P0 IMAD.WIDE.U32 R14, R5, 0x4, R14 ;  /* 0x00000004050e8825 */ /* 0x001fc800078e000e */
[----:B------:R-:W0:Y:S01]  /*0160*/  @!P1 LDC.64 R6, c[0x0][0x3b0] ;  /* 0x0000ec00ff069b82 */ /* 0x000e220000000a00 */
[----:B------:R3:W5:Y:S07]  /*0170*/  @!P0 LDG.E R4, desc[UR4][R14.64] ;  /* 0x000000040e048981 */ /* 0x00076e000c1e1900 */
[----:B------:R-:W4:Y:S01]  /*0180*/  @!P2 LDC.64 R12, c[0x0][0x3a8] ;  /* 0x0000ea00ff0cab82 */ /* 0x000f220000000a00 */
[----:B-1----:R-:W-:Y:S01]  /*0190*/  @!P0 IMAD.WIDE.U32 R18, R5, 0x4, R18 ;  /* 0x0000000405128825 */ /* 0x002fe200078e0012 */
[----:B------:R-:W-:-:S03]  /*01a0*/  @!P2 IADD3 R9, PT, PT, R0, R23, RZ ;  /* 0x000000170009a210 */ /* 0x000fc60007ffe0ff */
[----:B------:R-:W-:Y:S02]  /*01b0*/  IMAD.MOV.U32 R5, RZ, RZ, RZ ;  /* 0x000000ffff057224 */ /* 0x000fe400078e00ff */
[----:B------:R-:W-:-:S04]  /*01c0*/  @!P2 VIADD R23, R23, 0x80 ;  /* 0x000000801717a836 */ /* 0x000fc80000000000 */
[----:B------:R1:W5:Y:S01]  /*01d0*/  @!P0 LDG.E R5, desc[UR4][R18.64] ;  /* 0x0000000412058981 */ /* 0x000362000c1e1900 */
[----:B------:R-:W-:Y:S01]  /*01e0*/  ISETP.GE.U32.AND P0, PT, R23, R2, PT ;  /* 0x000000021700720c */ /* 0x000fe20003f06070 */
[C---:B--2---:R-:W-:Y:S02]  /*01f0*/  @!P1 IMAD.WIDE.U32 R16, R21.reuse, 0x4, R10 ;  /* 0x0000000415109825 */ /* 0x044fe400078e000a */
[----:B------:R-:W2:Y:S02]  /*0200*/  @!P2 LDC.64 R10, c[0x0][0x3b0] ;  /* 0x0000ec00ff0aab82 */ /* 0x000ea40000000a00 */
[----:B0-----:R-:W-:Y:S01]  /*0210*/  @!P1 IMAD.WIDE.U32 R20, R21, 0x4, R6 ;  /* 0x0000000415149825 */ /* 0x001fe200078e0006 */
[----:B------:R-:W-:-:S03]  /*0220*/  CS2R R6, SRZ ;  /* 0x0000000000067805 */ /* 0x000fc6000001ff00 */
[----:B----4-:R-:W-:-:S04]  /*0230*/  @!P2 IMAD.WIDE.U32 R26, R9, 0x4, R12 ;  /* 0x00000004091aa825 */ /* 0x010fc800078e000c */
[----:B---3--:R-:W0:Y:S01]  /*0240*/  @!P0 LDC.64 R14, c[0x0][0x3a8] ;  /* 0x0000ea00ff0e8b82 */ /* 0x008e220000000a00 */
[----:B------:R0:W5:Y:S01]  /*0250*/  @!P1 LDG.E R6, desc[UR4][R16.64] ;  /* 0x0000000410069981 */ /* 0x000162000c1e1900 */
[----:B-1----:R-:W-:-:S03]  /*0260*/  @!P0 IMAD.IADD R19, R0, 0x1, R23 ;  /* 0x0000000100138824 */ /* 0x002fc600078e0217 */
[----:B------:R-:W5:Y:S03]  /*0270*/  @!P1 LDG.E R7, desc[UR4][R20.64] ;  /* 0x0000000414079981 */ /* 0x000f66000c1e1900 */
[----:B------:R-:W1:Y:S01]  /*0280*/  @!P0 LDC.64 R12, c[0x0][0x3b0] ;  /* 0x0000ec00ff0c8b82 */ /* 0x000e620000000a00 */
[----:B------:R-:W-:-:S04]  /*0290*/  @!P0 IADD3 R23, PT, PT, R23, 0x80, RZ ;  /* 0x0000008017178810 */ /* 0x000fc80007ffe0ff */
[----:B------:R-:W-:Y:S01]  /*02a0*/  ISETP.GE.U32.AND P1, PT, R23, R2, PT ;  /* 0x000000021700720c */ /* 0x000fe20003f26070 */
[----:B--2---:R-:W-:Y:S01]  /*02b0*/  @!P2 IMAD.WIDE.U32 R28, R9, 0x4, R10 ;  /* 0x00000004091ca825 */ /* 0x004fe200078e000a */
[----:B------:R-:W-:-:S03]  /*02c0*/  CS2R R10, SRZ ;  /* 0x00000000000a7805 */ /* 0x000fc6000001ff00 */
[----:B0-----:R-:W-:-:S08]  /*02d0*/  @!P0 IMAD.WIDE.U32 R16, R19, 0x4, R14 ;  /* 0x0000000413108825 */ /* 0x001fd000078e000e */
[----:B------:R-:W0:Y:S01]  /*02e0*/  @!P1 LDC.64 R24, c[0x0][0x3a8] ;  /* 0x0000ea00ff189b82 */ /* 0x000e220000000a00 */
[----:B------:R2:W5:Y:S01]  /*02f0*/  @!P0 LDG.E R10, desc[UR4][R16.64] ;  /* 0x00000004100a8981 */ /* 0x000562000c1e1900 */
[----:B-1----:R-:W-:Y:S01]  /*0300*/  @!P0 IMAD.WIDE.U32 R18, R19, 0x4, R12 ;  /* 0x0000000413128825 */ /* 0x002fe200078e000c */
[----:B------:R-:W-:-:S05]  /*0310*/  @!P1 IADD3 R13, PT, PT, R0, R23, RZ ;  /* 0x00000017000d9210 */ /* 0x000fca0007ffe0ff */
[----:B------:R-:W1:Y:S01]  /*0320*/  @!P1 LDC.64 R14, c[0x0][0x3b0] ;  /* 0x0000ec00ff0e9b82 */ /* 0x000e620000000a00 */
[----:B------:R-:W-:Y:S01]  /*0330*/  @!P1 VIADD R23, R23, 0x80 ;  /* 0x0000008017179836 */ /* 0x000fe20000000000 */
[----:B------:R3:W5:Y:S04]  /*0340*/  @!P0 LDG.E R11, desc[UR4][R18.64] ;  /* 0x00000004120b8981 */ /* 0x000768000c1e1900 */
[----:B------:R-:W-:Y:S01]  /*0350*/  ISETP.GE.U32.AND P0, PT, R23, R2, PT ;  /* 0x000000021700720c */ /* 0x000fe20003f06070 */
[----:B------:R-:W-:-:S12]  /*0360*/  HFMA2 R12, -RZ, RZ, 0, 0 ;  /* 0x00000000ff0c7431 */ /* 0x000fd800000001ff */
[----:B--2---:R-:W2:Y:S01]  /*0370*/  @!P0 LDC.64 R16, c[0x0][0x3a8] ;  /* 0x0000ea00ff108b82 */ /* 0x004ea20000000a00 */
[----:B0-----:R-:W-:Y:S01]  /*0380*/  @!P1 IMAD.WIDE.U32 R24, R13, 0x4, R24 ;  /* 0x000000040d189825 */ /* 0x001fe200078e0018 */
[----:B------:R-:W-:-:S03]  /*0390*/  @!P0 IADD3 R21, PT, PT, R0, R23, RZ ;  /* 0x0000001700158210 */ /* 0x000fc60007ffe0ff */
[----:B-1----:R-:W-:Y:S01]  /*03a0*/  @!P1 IMAD.WIDE.U32 R14, R13, 0x4, R14 ;  /* 0x000000040d0e9825 */ /* 0x002fe200078e000e */
[----:B------:R-:W-:Y:S01]  /*03b0*/  @!P0 IADD3 R23, PT, PT, R23, 0x80, RZ ;  /* 0x0000008017178810 */ /* 0x000fe20007ffe0ff */
[----:B------:R0:W5:Y:S01]  /*03c0*/  @!P1 LDG.E R12, desc[UR4][R24.64] ;  /* 0x00000004180c9981 */ /* 0x000162000c1e1900 */
[----:B------:R-:W-:Y:S01]  /*03d0*/  MOV R8, RZ ;  /* 0x000000ff00087202 */ /* 0x000fe20000000f00 */
[----:B------:R-:W-:Y:S01]  /*03e0*/  IMAD.MOV.U32 R13, RZ, RZ, RZ ;  /* 0x000000ffff0d7224 */ /* 0x000fe200078e00ff */
[----:B---3--:R-:W1:Y:S01]  /*03f0*/  @!P0 LDC.64 R18, c[0x0][0x3b0] ;  /* 0x0000ec00ff128b82 */ /* 0x008e620000000a00 */
[----:B------:R-:W-:Y:S02]  /*0400*/  IMAD.MOV.U32 R20, RZ, RZ, RZ ;  /* 0x000000ffff147224 */ /* 0x000fe400078e00ff */
[----:B------:R-:W-:Y:S01]  /*0410*/  IMAD.MOV.U32 R9, RZ, RZ, RZ ;  /* 0x000000ffff097224 */ /* 0x000fe200078e00ff */
[----:B------:R-:W5:Y:S04]  /*0420*/  @!P2 LDG.E R8, desc[UR4][R26.64] ;  /* 0x000000041a08a981 */ /* 0x000f68000c1e1900 */
[----:B------:R3:W5:Y:S01]  /*0430*/  @!P1 LDG.E R13, desc[UR4][R14.64] ;  /* 0x000000040e0d9981 */ /* 0x000762000c1e1900 */
[----:B------:R-:W-:Y:S01]  /*0440*/  ISETP.GE.U32.AND P1, PT, R23, R2, PT ;  /* 0x000000021700720c */ /* 0x000fe20003f26070 */
[----:B--2---:R-:W-:Y:S01]  /*0450*/  @!P0 IMAD.WIDE.U32 R16, R21, 0x4, R16 ;  /* 0x0000000415108825 */ /* 0x004fe200078e0010 */
[----:B0-----:R-:W-:Y:S01]  /*0460*/  MOV R24, RZ ;  /* 0x000000ff00187202 */ /* 0x001fe20000000f00 */
[----:B------:R-:W5:Y:S04]  /*0470*/  @!P2 LDG.E R9, desc[UR4][R28.64] ;  /* 0x000000041c09a981 */ /* 0x000f68000c1e1900 */
[----:B------:R0:W5:Y:S06]  /*0480*/  @!P0 LDG.E R20, desc[UR4][R16.64] ;  /* 0x0000000410148981 */ /* 0x00016c000c1e1900 */
[----:B------:R-:W-:Y:S01]  /*0490*/  @!P1 IADD3 R25, PT, PT, R0, R23, RZ ;  /* 0x0000001700199210 */ /* 0x000fe20007ffe0ff */
[----:B---3--:R-:W2:Y:S08]  /*04a0*/  @!P1 LDC.64 R14, c[0x0][0x3a8] ;  /* 0x0000ea00ff0e9b82 */ /* 0x008eb00000000a00 */
[----:B0-----:R-:W0:Y:S02]  /*04b0*/  @!P1 LDC.64 R16, c[0x0][0x3b0] ;  /* 0x0000ec00ff109b82 */ /* 0x001e240000000a00 */
[----:B0-----:R-:W-:-:S05]  /*04c0*/  @!P1 IMAD.WIDE.U32 R16, R25, 0x4, R16 ;  /* 0x0000000419109825 */ /* 0x001fca00078e0010 */
[----:B------:R-:W5:Y:S01]  /*04d0*/  @!P1 LDG.E R24, desc[UR4][R16.64] ;  /* 0x0000000410189981 */ /* 0x000f62000c1e1900 */
[----:B-1----:R-:W-:-:S04]  /*04e0*/  @!P0 IMAD.WIDE.U32 R18, R21, 0x4, R18 ;  /* 0x0000000415128825 */ /* 0x002fc800078e0012 */
[----:B------:R-:W-:Y:S02]  /*04f0*/  IMAD.MOV.U32 R21, RZ, RZ, RZ ;  /* 0x000000ffff157224 */ /* 0x000fe400078e00ff */
[----:B------:R-:W-:-:S04]  /*0500*/  @!P1 VIADD R23, R23, 0x80 ;  /* 0x0000008017179836 */ /* 0x000fc80000000000 */
[----:B------:R0:W5:Y:S01]  /*0510*/  @!P0 LDG.E R21, desc[UR4][R18.64] ;  /* 0x0000000412158981 */ /* 0x000162000c1e1900 */
[----:B------:R-:W-:Y:S01]  /*0520*/  ISETP.GE.U32.AND P0, PT, R23, R2, PT ;  /* 0x000000021700720c */ /* 0x000fe20003f06070 */
[----:B------:R-:W-:Y:S02]  /*0530*/  IMAD.MOV.U32 R22, RZ, RZ, RZ ;  /* 0x000000ffff167224 */ /* 0x000fe400078e00ff */
[----:B--2---:R-:W-:-:S05]  /*0540*/  @!P1 IMAD.WIDE.U32 R14, R25, 0x4, R14 ;  /* 0x00000004190e9825 */ /* 0x004fca00078e000e */
[----:B------:R1:W5:Y:S05]  /*0550*/  @!P1 LDG.E R22, desc[UR4][R14.64] ;  /* 0x000000040e169981 */ /* 0x00036a000c1e1900 */
[----:B0-----:R-:W0:Y:S08]  /*0560*/  @!P0 LDC.64 R18, c[0x0][0x3a8] ;  /* 0x0000ea00ff128b82 */ /* 0x001e300000000a00 */
[----:B-1----:R-:W1:Y:S01]  /*0570*/  @!P0 LDC.64 R14, c[0x0][0x3b0] ;  /* 0x0000ec00ff0e8b82 */ /* 0x002e620000000a00 */
[----:B------:R-:W-:Y:S01]  /*0580*/  @!P0 IADD3 R25, PT, PT, R0, R23, RZ ;  /* 0x0000001700198210 */ /* 0x000fe20007ffe0ff */
[----:B------:R-:W-:-:S04]  /*0590*/  IMAD.MOV.U32 R23, RZ, RZ, RZ ;  /* 0x000000ffff177224 */ /* 0x000fc800078e00ff */
[----:B0-----:R-:W-:-:S05]  /*05a0*/  @!P0 IMAD.WIDE.U32 R18, R25, 0x4, R18 ;  /* 0x0000000419128825 */ /* 0x001fca00078e0012 */
[----:B------:R0:W5:Y:S01]  /*05b0*/  @!P0 LDG.E R23, desc[UR4][R18.64] ;  /* 0x0000000412178981 */ /* 0x000162000c1e1900 */
[----:B-1----:R-:W-:-:S04]  /*05c0*/  @!P0 IMAD.WIDE.U32 R14, R25, 0x4, R14 ;  /* 0x00000004190e8825 */ /* 0x002fc800078e000e */
[----:B------:R-:W-:-:S06]  /*05d0*/  HFMA2 R25, -RZ, RZ, 0, 0 ;  /* 0x00000000ff197431 */ /* 0x000fcc00000001ff */
[----:B------:R0:W5:Y:S01]  /*05e0*/  @!P0 LDG.E R25, desc[UR4][R14.64] ;  /* 0x000000040e198981 */ /* 0x000162000c1e1900 */
[----:B------:R-:W-:Y:S01]  /*05f0*/  ISETP.GE.U32.AND P0, PT, R3, R2, PT ;  /* 0x000000020300720c */ /* 0x000fe20003f06070 */
[----:B------:R-:W-:-:S12]  /*0600*/  BSSY.RECONVERGENT B0, `(.L_x_2813) ;  /* 0x000000a000007945 */ /* 0x000fd80003800200 */
[----:B0-----:R-:W-:Y:S05]  /*0610*/  @P0 BRA `(.L_x_2814) ;  /* 0x0000000000200947 */ /* 0x001fea0003800000 */
        /* <DEDUP_REMOVED lines=8> */
.L_x_2814:
[----:B------:R-:W-:Y:S05]  /*06a0*/  BSYNC.RECONVERGENT B0 ;  /* 0x0000000000007941 */ /* 0x000fea0003800200 */
.L_x_2813:
[C---:B------:R-:W-:Y:S01]  /*06b0*/  VIADD R17, R3.reuse, 0x80 ;  /* 0x0000008003117836 */ /* 0x040fe20000000000 */
[----:B-----5:R-:W-:Y:S01]  /*06c0*/  IADD3 R5, PT, PT, R3, 0x100, RZ ;  /* 0x0000010003057810 */ /* 0x020fe20007ffe0ff */
[----:B------:R-:W-:Y:S03]  /*06d0*/  BSSY.RECONVERGENT B0, `(.L_x_2815) ;  /* 0x000000c000007945 */ /* 0x000fe60003800200 */
[-C--:B------:R-:W-:Y:S02]  /*06e0*/  ISETP.GE.U32.AND P1, PT, R17, R2.reuse, PT ;  /* 0x000000021100720c */ /* 0x080fe40003f26070 */
[----:B------:R-:W-:-:S11]  /*06f0*/  ISETP.GE.U32.AND P2, PT, R5, R2, PT ;  /* 0x000000020500720c */ /* 0x000fd60003f46070 */
[----:B------:R-:W-:Y:S05]  /*0700*/  @P1 BRA `(.L_x_2816) ;  /* 0x0000000000201947 */ /* 0x000fea0003800000 */
[----:B------:R-:W-:Y:S01]  /*0710*/  FSETP.GTU.FTZ.AND P1, PT, R7, -3, PT ;  /* 0xc04000000700780b */ /* 0x000fe20003f3c000 */
[----:B------:R-:W-:-:S12]  /*0720*/  HFMA2 R14, -RZ, RZ, 0, 0 ;  /* 0x00000000ff0e7431 */ /* 0x000fd800000001ff */
[----:B------:R-:W-:Y:S05]  /*0730*/  @!P1 BRA `(.L_x_2816) ;  /* 0x0000000000149947 */ /* 0x000fea0003800000 */
[----:B------:R-:W-:Y:S02]  /*0740*/  FSETP.GEU.FTZ.AND P1, PT, R7, 3, PT ;  /* 0x404000000700780b */ /* 0x000fe40003f3e000 */
[----:B------:R-:W-:-:S11]  /*0750*/  MOV R14, R6 ;  /* 0x00000006000e7202 */ /* 0x000fd60000000f00 */
[----:B------:R-:W-:-:S04]  /*0760*/  @!P1 IMAD.MOV.U32 R4, RZ, RZ, 0x3eaaaaab ;  /* 0x3eaaaaabff049424 */ /* 0x000fc800078e00ff */
[----:B------:R-:W-:-:S04]  /*0770*/  @!P1 FFMA.FTZ R7, R7, R4, 0.5 ;  /* 0x3f00000007079423 */ /* 0x000fc80000010004 */
[----:B------:R-:W-:-:S07]  /*0780*/  @!P1 FMUL.FTZ R14, R7, R6 ;  /* 0x00000006070e9220 */ /* 0x000fce0000410000 */
.L_x_2816:
[----:B------:R-:W-:Y:S05]  /*0790*/  BSYNC.RECONVERGENT B0 ;  /* 0x0000000000007941 */ /* 0x000fea0003800200 */
.L_x_2815:
[----:B------:R-:W-:Y:S04]  /*07a0*/  BSSY.RECONVERGENT B0, `(.L_x_2817) ;  /* 0x000000a000007945 */ /* 0x000fe80003800200 */
[----:B------:R-:W-:Y:S05]  /*07b0*/  @P2 BRA `(.L_x_2818) ;  /* 0x0000000000202947 */ /* 0x000fea0003800000 */
[----:B------:R-:W-:Y:S01]  /*07c0*/  FSETP.GTU.FTZ.AND P1, PT, R9, -3, PT ;  /* 0xc04000000900780b */ /* 0x000fe20003f3c000 */
[----:B------:R-:W-:-:S12]  /*07d0*/  IMAD.MOV.U32 R6, RZ, RZ, RZ ;  /* 0x000000ffff067224 */ /* 0x000fd800078e00ff */
[----:B------:R-:W-:Y:S05]  /*07e0*/  @!P1 BRA `(.L_x_2818) ;  /* 0x0000000000149947 */ /* 0x000fea0003800000 */
[----:B------:R-:W-:Y:S01]  /*07f0*/  FSETP.GEU.FTZ.AND P1, PT, R9, 3, PT ;  /* 0x404000000900780b */ /* 0x000fe20003f3e000 */
[----:B------:R-:W-:-:S12]  /*0800*/  IMAD.MOV.U32 R6, RZ, RZ, R8 ;  /* 0x000000ffff067224 */ /* 0x000fd800078e0008 */
[----:B------:R-:W-:-:S05]  /*0810*/  @!P1 MOV R4, 0x3eaaaaab ;  /* 0x3eaaaaab00049802 */ /* 0x000fca0000000f00 */
[----:B------:R-:W-:-:S04]  /*0820*/  @!P1 FFMA.FTZ R9, R9, R4, 0.5 ;  /* 0x3f00000009099423 */ /* 0x000fc80000010004 */
[----:B------:R-:W-:-:S07]  /*0830*/  @!P1 FMUL.FTZ R6, R9, R8 ;  /* 0x0000000809069220 */ /* 0x000fce0000410000 */
.L_x_2818:
[----:B------:R-:W-:Y:S05]  /*0840*/  BSYNC.RECONVERGENT B0 ;  /* 0x0000000000007941 */ /* 0x000fea0003800200 */
.L_x_2817:
[----:B------:R-:W0:Y:S01]  /*0850*/  @!P0 LDC.64 R4, c[0x0][0x3a0] ;  /* 0x0000e800ff048b82 */ /* 0x000e220000000a00 */
[C---:B------:R-:W-:Y:S01]  /*0860*/  IADD3 R7, PT, PT, R3.reuse, 0x180, RZ ;  /* 0x0000018003077810 */ /* 0x040fe20007ffe0ff */
[----:B------:R-:W-:Y:S01]  /*0870*/  BSSY.RECONVERGENT B0, `(.L_x_2819) ;  /* 0x0000015000007945 */ /* 0x000fe20003800200 */
[----:B------:R-:W-:Y:S02]  /*0880*/  IADD3 R9, PT, PT, R3, 0x280, RZ ;  /* 0x0000028003097810 */ /* 0x000fe40007ffe0ff */
[-C--:B------:R-:W-:Y:S01]  /*0890*/  ISETP.GE.U32.AND P5, PT, R7, R2.reuse, PT ;  /* 0x000000020700720c */ /* 0x080fe20003fa6070 */
[----:B------:R-:W-:Y:S01]  /*08a0*/  VIADD R7, R3, 0x200 ;  /* 0x0000020003077836 */ /* 0x000fe20000000000 */
[-C--:B------:R-:W-:Y:S02]  /*08b0*/  ISETP.GE.U32.AND P3, PT, R9, R2.reuse, PT ;  /* 0x000000020900720c */ /* 0x080fe40003f66070 */
[----:B------:R-:W-:Y:S02]  /*08c0*/  IADD3 R9, PT, PT, R3, 0x380, RZ ;  /* 0x0000038003097810 */ /* 0x000fe40007ffe0ff */
[-C--:B------:R-:W-:Y:S01]  /*08d0*/  ISETP.GE.U32.AND P4, PT, R7, R2.reuse, PT ;  /* 0x000000020700720c */ /* 0x080fe20003f86070 */
[----:B------:R-:W-:Y:S01]  /*08e0*/  VIADD R7, R3, 0x300 ;  /* 0x0000030003077836 */ /* 0x000fe20000000000 */
[----:B------:R-:W-:-:S04]  /*08f0*/  ISETP.GE.U32.AND P2, PT, R9, R2, PT ;  /* 0x000000020900720c */ /* 0x000fc80003f46070 */
[----:B------:R-:W-:Y:S01]  /*0900*/  ISETP.GE.U32.AND P1, PT, R7, R2, PT ;  /* 0x000000020700720c */ /* 0x000fe20003f26070 */
[----:B------:R-:W-:-:S04]  /*0910*/  @!P0 IMAD.IADD R7, R0, 0x1, R3 ;  /* 0x0000000100078824 */ /* 0x000fc800078e0203 */
[----:B0-----:R-:W-:Y:S01]  /*0920*/  @!P0 IMAD.WIDE.U32 R4, R7, 0x4, R4 ;  /* 0x0000000407048825 */ /* 0x001fe200078e0004 */
[----:B------:R-:W-:Y:S07]  /*0930*/  @P5 BRA `(.L_x_2820) ;  /* 0x0000000000205947 */ /* 0x000fee0003800000 */
        /* <DEDUP_REMOVED lines=8> */
.L_x_2820:
[----:B------:R-:W-:Y:S05]  /*09c0*/  BSYNC.RECONVERGENT B0 ;  /* 0x0000000000007941 */ /* 0x000fea0003800200 */
.L_x_2819:
        /* <DEDUP_REMOVED lines=10> */
.L_x_2822:
[----:B------:R-:W-:Y:S05]  /*0a70*/  BSYNC.RECONVERGENT B0 ;  /* 0x0000000000007941 */ /* 0x000fea0003800200 */
.L_x_2821:
[----:B------:R-:W-:Y:S04]  /*0a80*/  BSSY.RECONVERGENT B0, `(.L_x_2823) ;  /* 0x000000a000007945 */ /* 0x000fe80003800200 */
        /* <DEDUP_REMOVED lines=9> */
.L_x_2824:
[----:B------:R-:W-:Y:S05]  /*0b20*/  BSYNC.RECONVERGENT B0 ;  /* 0x0000000000007941 */ /* 0x000fea0003800200 */
.L_x_2823:
        /* <DEDUP_REMOVED lines=10> */
.L_x_2826:
[----:B------:R-:W-:Y:S05]  /*0bd0*/  BSYNC.RECONVERGENT B0 ;  /* 0x0000000000007941 */ /* 0x000fea0003800200 */
.L_x_2825:
        /* <DEDUP_REMOVED lines=10> */
.L_x_2828:
[----:B------:R-:W-:Y:S05]  /*0c80*/  BSYNC.RECONVERGENT B0 ;  /* 0x0000000000007941 */ /* 0x000fea0003800200 */
.L_x_2827:
[----:B------:R-:W-:Y:S01]  /*0c90*/  @!P0 IMAD.MOV.U32 R3, RZ, RZ, R17 ;  /* 0x000000ffff038224 */ /* 0x000fe200078e0011 */
[----:B------:R0:W-:Y:S01]  /*0ca0*/  @!P0 STG.E desc[UR4][R4.64], R15 ;  /* 0x0000000f04008986 */ /* 0x0001e2000c101904 */
[----:B------:R-:W-:Y:S04]  /*0cb0*/  BSSY.RECONVERGENT B0, `(.L_x_2829) ;  /* 0x000002d000007945 */ /* 0x000fe80003800200 */
[----:B------:R-:W-:Y:S01]  /*0cc0*/  BSSY.RELIABLE B1, `(.L_x_2830) ;  /* 0x0000025000017945 */ /* 0x000fe20003800100 */
[----:B------:R-:W-:-:S13]  /*0cd0*/  ISETP.GE.U32.AND P0, PT, R3, R2, PT ;  /* 0x000000020300720c */ /* 0x000fda0003f06070 */
[----:B0-----:R-:W-:Y:S05]  /*0ce0*/  @P0 BRA `(.L_x_2831) ;  /* 0x0000000000300947 */ /* 0x001fea0003800000 */
[----:B------:R-:W0:Y:S01]  /*0cf0*/  LDC.64 R4, c[0x0][0x3a0] ;  /* 0x0000e800ff047b82 */ /* 0x000e220000000a00 */
[----:B------:R-:W-:Y:S01]  /*0d00*/  IADD3 R13, PT, PT, R0, R3, RZ ;  /* 0x00000003000d7210 */ /* 0x000fe20007ffe0ff */
[----:B------:R-:W-:-:S05]  /*0d10*/  VIADD R3, R3, 0x80 ;  /* 0x0000008003037836 */ /* 0x000fca0000000000 */
[----:B------:R-:W-:Y:S01]  /*0d20*/  ISETP.GE.U32.AND P0, PT, R3, R2, PT ;  /* 0x000000020300720c */ /* 0x000fe20003f06070 */
[----:B0-----:R-:W-:-:S05]  /*0d30*/  IMAD.WIDE.U32 R4, R13, 0x4, R4 ;  /* 0x000000040d047825 */ /* 0x001fca00078e0004 */
[----:B------:R0:W-:Y:S07]  /*0d40*/  STG.E desc[UR4][R4.64], R14 ;  /* 0x0000000e04007986 */ /* 0x0001ee000c101904 */
[----:B------:R-:W-:Y:S05]  /*0d50*/  @P0 BRA `(.L_x_2832) ;  /* 0x0000000000300947 */ /* 0x000fea0003800000 */
[----:B0-----:R-:W0:Y:S01]  /*0d60*/  LDC.64 R4, c[0x0][0x3a0] ;  /* 0x0000e800ff047b82 */ /* 0x001e220000000a00 */
[----:B------:R-:W-:Y:S01]  /*0d70*/  IADD3 R13, PT, PT, R0, R3, RZ ;  /* 0x00000003000d7210 */ /* 0x000fe20007ffe0ff */
[----:B------:R-:W-:-:S04]  /*0d80*/  VIADD R3, R3, 0x80 ;  /* 0x0000008003037836 */ /* 0x000fc80000000000 */
[----:B0-----:R-:W-:-:S05]  /*0d90*/  IMAD.WIDE.U32 R4, R13, 0x4, R4 ;  /* 0x000000040d047825 */ /* 0x001fca00078e0004 */
[----:B------:R0:W-:Y:S02]  /*0da0*/  STG.E desc[UR4][R4.64], R6 ;  /* 0x0000000604007986 */ /* 0x0001e4000c101904 */
.L_x_2831:
[----:B------:R-:W-:-:S13]  /*0db0*/  ISETP.GE.U32.AND P0, PT, R3, R2, PT ;  /* 0x000000020300720c */ /* 0x000fda0003f06070 */
[----:B------:R-:W-:Y:S05]  /*0dc0*/  @P0 BRA `(.L_x_2833) ;  /* 0x0000000000300947 */ /* 0x000fea0003800000 */
[----:B0-----:R-:W0:Y:S01]  /*0dd0*/  LDC.64 R4, c[0x0][0x3a0] ;  /* 0x0000e800ff047b82 */ /* 0x001e220000000a00 */
[----:B------:R-:W-:Y:S01]  /*0de0*/  IADD3 R13, PT, PT, R0, R3, RZ ;  /* 0x00000003000d7210 */ /* 0x000fe20007ffe0ff */
[----:B------:R-:W-:-:S04]  /*0df0*/  VIADD R3, R3, 0x80 ;  /* 0x0000008003037836 */ /* 0x000fc80000000000 */
[----:B0-----:R-:W-:-:S05]  /*0e00*/  IMAD.WIDE.U32 R4, R13, 0x4, R4 ;  /* 0x000000040d047825 */ /* 0x001fca00078e0004 */
[----:B------:R1:W-:Y:S02]  /*0e10*/  STG.E desc[UR4][R4.64], R7 ;  /* 0x0000000704007986 */ /* 0x0003e4000c101904 */
.L_x_2832:
[----:B------:R-:W-:-:S13]  /*0e20*/  ISETP.GE.U32.AND P0, PT, R3, R2, PT ;  /* 0x000000020300720c */ /* 0x000fda0003f06070 */
[----:B------:R-:W-:Y:S05]  /*0e30*/  @P0 BRA `(.L_x_2834) ;  /* 0x0000000000340947 */ /* 0x000fea0003800000 */
[----:B01----:R-:W0:Y:S01]  /*0e40*/  LDC.64 R4, c[0x0][0x3a0] ;  /* 0x0000e800ff047b82 */ /* 0x003e220000000a00 */
[----:B------:R-:W-:Y:S01]  /*0e50*/  IADD3 R7, PT, PT, R0, R3, RZ ;  /* 0x0000000300077210 */ /* 0x000fe20007ffe0ff */
[----:B------:R-:W-:-:S04]  /*0e60*/  VIADD R3, R3, 0x80 ;  /* 0x0000008003037836 */ /* 0x000fc80000000000 */
[----:B0-----:R-:W-:-:S05]  /*0e70*/  IMAD.WIDE.U32 R4, R7, 0x4, R4 ;  /* 0x0000000407047825 */ /* 0x001fca00078e0004 */
[----:B------:R1:W-:Y:S02]  /*0e80*/  STG.E desc[UR4][R4.64], R8 ;  /* 0x0000000804007986 */ /* 0x0003e4000c101904 */
.L_x_2833:
[----:B------:R-:W-:-:S13]  /*0e90*/  ISETP.GE.U32.AND P0, PT, R3, R2, PT ;  /* 0x000000020300720c */ /* 0x000fda0003f06070 */
[----:B------:R-:W-:Y:S05]  /*0ea0*/  @P0 BREAK.RELIABLE B1 ;  /* 0x0000000000010942 */ /* 0x000fea0003800100 */
[----:B------:R-:W-:Y:S05]  /*0eb0*/  @P0 BRA `(.L_x_2835) ;  /* 0x0000000000300947 */ /* 0x000fea0003800000 */
[----:B01----:R-:W0:Y:S01]  /*0ec0*/  LDC.64 R4, c[0x0][0x3a0] ;  /* 0x0000e800ff047b82 */ /* 0x003e220000000a00 */
[----:B------:R-:W-:Y:S01]  /*0ed0*/  IADD3 R7, PT, PT, R0, R3, RZ ;  /* 0x0000000300077210 */ /* 0x000fe20007ffe0ff */
[----:B------:R-:W-:-:S04]  /*0ee0*/  VIADD R3, R3, 0x80 ;  /* 0x0000008003037836 */ /* 0x000fc80000000000 */
[----:B0-----:R-:W-:-:S05]  /*0ef0*/  IMAD.WIDE.U32 R4, R7, 0x4, R4 ;  /* 0x0000000407047825 */ /* 0x001fca00078e0004 */
[----:B------:R2:W-:Y:S02]  /*0f00*/  STG.E desc[UR4][R4.64], R9 ;  /* 0x0000000904007986 */ /* 0x0005e4000c101904 */
.L_x_2834:
[----:B------:R-:W-:Y:S05]  /*0f10*/  BSYNC.RELIABLE B1 ;  /* 0x0000000000017941 */ /* 0x000fea0003800100 */
.L_x_2830:
[----:B------:R-:W-:-:S13]  /*0f20*/  ISETP.GE.U32.AND P0, PT, R3, R2, PT ;  /* 0x000000020300720c */ /* 0x000fda0003f06070 */
[----:B012---:R-:W0:Y:S01]  /*0f30*/  @!P0 LDC.64 R4, c[0x0][0x3a0] ;  /* 0x0000e800ff048b82 */ /* 0x007e220000000a00 */
[----:B------:R-:W-:Y:S01]  /*0f40*/  @!P0 IADD3 R7, PT, PT, R0, R3, RZ ;  /* 0x0000000300078210 */ /* 0x000fe20007ffe0ff */
[----:B------:R-:W-:-:S04]  /*0f50*/  @!P0 VIADD R3, R3, 0x80 ;  /* 0x0000008003038836 */ /* 0x000fc80000000000 */
[----:B0-----:R-:W-:-:S05]  /*0f60*/  @!P0 IMAD.WIDE.U32 R4, R7, 0x4, R4 ;  /* 0x0000000407048825 */ /* 0x001fca00078e0004 */
[----:B------:R2:W-:Y:S02]  /*0f70*/  @!P0 STG.E desc[UR4][R4.64], R11 ;  /* 0x0000000b04008986 */ /* 0x0005e4000c101904 */
.L_x_2835:
[----:B------:R-:W-:Y:S05]  /*0f80*/  BSYNC.RECONVERGENT B0 ;  /* 0x0000000000007941 */ /* 0x000fea0003800200 */
.L_x_2829:
[----:B------:R-:W-:Y:S05]  /*0f90*/  WARPSYNC.ALL ;  /* 0x0000000000007948 */ /* 0x000fea0003800000 */
[----:B------:R-:W-:-:S13]  /*0fa0*/  ISETP.GE.U32.AND P0, PT, R3, R2, PT ;  /* 0x000000020300720c */ /* 0x000fda0003f06070 */
[----:B------:R-:W-:Y:S05]  /*0fb0*/  @P0 EXIT ;  /* 0x000000000000094d */ /* 0x000fea0003800000 */
[----:B012---:R-:W0:Y:S01]  /*0fc0*/  LDC.64 R4, c[0x0][0x3a0] ;  /* 0x0000e800ff047b82 */ /* 0x007e220000000a00 */
[----:B------:R-:W-:-:S05]  /*0fd0*/  IADD3 R3, PT, PT, R0, R3, RZ ;  /* 0x0000000300037210 */ /* 0x000fca0007ffe0ff */
[----:B0-----:R-:W-:-:S05]  /*0fe0*/  IMAD.WIDE.U32 R2, R3, 0x4, R4 ;  /* 0x0000000403027825 */ /* 0x001fca00078e0004 */
[----:B------:R-:W-:Y:S01]  /*0ff0*/  STG.E desc[UR4][R2.64], R10 ;  /* 0x0000000a02007986 */ /* 0x000fe2000c101904 */
[----:B------:R-:W-:Y:S05]  /*1000*/  EXIT ;  /* 0x000000000000794d */ /* 0x000fea0003800000 */
.L_x_2812:
[----:B------:R-:W0:Y:S01]  /*1010*/  S2R R10, SR_TID.X ;  /* 0x00000000000a7919 */ /* 0x000e220000002100 */
[----:B------:R-:W1:Y:S08]  /*1020*/  LDC.64 R2, c[0x0][0x3b0] ;  /* 0x0000ec00ff027b82 */ /* 0x000e700000000a00 */
[----:B------:R-:W2:Y:S08]  /*1030*/  LDC.64 R4, c[0x0][0x3a8] ;  /* 0x0000ea00ff047b82 */ /* 0x000eb00000000a00 */
[----:B------:R-:W3:Y:S01]  /*1040*/  LDC.64 R20, c[0x0][0x3a0] ;  /* 0x0000e800ff147b82 */ /* 0x000ee20000000a00 */
[----:B-1----:R-:W-:-:S04]  /*1050*/  IMAD.WIDE.U32 R2, R0, 0x4, R2 ;  /* 0x0000000400027825 */ /* 0x002fc800078e0002 */
[----:B0-----:R-:W-:-:S04]  /*1060*/  IMAD.WIDE.U32 R26, R10, 0x8, R2 ;  /* 0x000000080a1a7825 */ /* 0x001fc800078e0002 */
[----:B--2---:R-:W-:Y:S01]  /*1070*/  IMAD.WIDE.U32 R2, R0, 0x4, R4 ;  /* 0x0000000400027825 */ /* 0x004fe200078e0004 */
[----:B------:R-:W2:Y:S04]  /*1080*/  LDG.E.64 R16, desc[UR4][R26.64] ;  /* 0x000000041a107981 */ /* 0x000ea8000c1e1b00 */
[----:B------:R0:W5:Y:S01]  /*1090*/  LDG.E.64 R12, desc[UR4][R26.64+0x400] ;  /* 0x000400041a0c7981 */ /* 0x000162000c1e1b00 */
[----:B------:R-:W-:-:S03]  /*10a0*/  IMAD.WIDE.U32 R24, R10, 0x8, R2 ;  /* 0x000000080a187825 */ /* 0x000fc600078e0002 */
[----:B------:R0:W5:Y:S04]  /*10b0*/  LDG.E.64 R4, desc[UR4][R26.64+0x800] ;  /* 0x000800041a047981 */ /* 0x000168000c1e1b00 */
[----:B------:R0:W5:Y:S04]  /*10c0*/  LDG.E.64 R14, desc[UR4][R24.64+0x400] ;  /* 0x00040004180e7981 */ /* 0x000168000c1e1b00 */
[----:B------:R0:W5:Y:S04]  /*10d0*/  LDG.E.64 R8, desc[UR4][R24.64+0x800] ;  /* 0x0008000418087981 */ /* 0x000168000c1e1b00 */
[----:B------:R0:W5:Y:S04]  /*10e0*/  LDG.E.64 R6, desc[UR4][R24.64+0xc00] ;  /* 0x000c000418067981 */ /* 0x000168000c1e1b00 */
[----:B------:R0:W5:Y:S04]  /*10f0*/  LDG.E.64 R2, desc[UR4][R26.64+0xc00] ;  /* 0x000c00041a027981 */ /* 0x000168000c1e1b00 */
[----:B------:R0:W5:Y:S01]  /*1100*/  LDG.E.64 R22, desc[UR4][R24.64] ;  /* 0x0000000418167981 */ /* 0x000162000c1e1b00 */
[----:B------:R-:W-:Y:S01]  /*1110*/  BSSY.RECONVERGENT B0, `(.L_x_2836) ;  /* 0x0000009000007945 */ /* 0x000fe20003800200 */
[----:B------:R-:W-:Y:S01]  /*1120*/  IMAD.MOV.U32 R18, RZ, RZ, RZ ;  /* 0x000000ffff127224 */ /* 0x000fe200078e00ff */
[----:B--2---:R-:W-:-:S13]  /*1130*/  FSETP.GTU.FTZ.AND P0, PT, R16, -3, PT ;  /* 0xc04000001000780b */ /* 0x004fda0003f1c000 */
[----:B0--3--:R-:W-:Y:S05]  /*1140*/  @!P0 BRA `(.L_x_2837) ;  /* 0x0000000000148947 */ /* 0x009fea0003800000 */
[----:B------:R-:W-:Y:S01]  /*1150*/  FSETP.GEU.FTZ.AND P0, PT, R16, 3, PT ;  /* 0x404000001000780b */ /* 0x000fe20003f1e000 */
[----:B-----5:R-:W-:-:S12]  /*1160*/  IMAD.MOV.U32 R18, RZ, RZ, R22 ;  /* 0x000000ffff127224 */ /* 0x020fd800078e0016 */
[----:B------:R-:W-:-:S05]  /*1170*/  @!P0 MOV R11, 0x3eaaaaab ;  /* 0x3eaaaaab000b8802 */ /* 0x000fca0000000f00 */
[----:B------:R-:W-:-:S04]  /*1180*/  @!P0 FFMA.FTZ R11, R16, R11, 0.5 ;  /* 0x3f000000100b8423 */ /* 0x000fc8000001000b */
[----:B------:R-:W-:-:S07]  /*1190*/  @!P0 FMUL.FTZ R18, R22, R11 ;  /* 0x0000000b16128220 */ /* 0x000fce0000410000 */
.L_x_2837:
[----:B------:R-:W-:Y:S05]  /*11a0*/  BSYNC.RECONVERGENT B0 ;  /* 0x0000000000007941 */ /* 0x000fea0003800200 */
.L_x_2836:
[----:B------:R-:W-:Y:S01]  /*11b0*/  FSETP.GTU.FTZ.AND P6, PT, R17, -3, PT ;  /* 0xc04000001100780b */ /* 0x000fe20003fdc000 */
[----:B------:R-:W-:Y:S01]  /*11c0*/  BSSY.RECONVERGENT B0, `(.L_x_2838) ;  /* 0x000000e000007945 */ /* 0x000fe20003800200 */
[----:B------:R-:W-:Y:S01]  /*11d0*/  HFMA2 R19, -RZ, RZ, 0, 0 ;  /* 0x00000000ff137431 */ /* 0x000fe200000001ff */
[----:B-----5:R-:W-:Y:S02]  /*11e0*/  FSETP.GTU.FTZ.AND P5, PT, R12, -3, PT ;  /* 0xc04000000c00780b */ /* 0x020fe40003fbc000 */
[----:B------:R-:W-:Y:S02]  /*11f0*/  FSETP.GTU.FTZ.AND P0, PT, R13, -3, PT ;  /* 0xc04000000d00780b */ /* 0x000fe40003f1c000 */
[----:B------:R-:W-:Y:S02]  /*1200*/  FSETP.GTU.FTZ.AND P1, PT, R4, -3, PT ;  /* 0xc04000000400780b */ /* 0x000fe40003f3c000 */
[----:B------:R-:W-:Y:S02]  /*1210*/  FSETP.GTU.FTZ.AND P2, PT, R5, -3, PT ;  /* 0xc04000000500780b */ /* 0x000fe40003f5c000 */
[----:B------:R-:W-:-:S02]  /*1220*/  FSETP.GTU.FTZ.AND P3, PT, R2, -3, PT ;  /* 0xc04000000200780b */ /* 0x000fc40003f7c000 */
[----:B------:R-:W-:Y:S01]  /*1230*/  FSETP.GTU.FTZ.AND P4, PT, R3, -3, PT ;  /* 0xc04000000300780b */ /* 0x000fe20003f9c000 */
[----:B------:R-:W-:-:S12]  /*1240*/  @!P6 BRA `(.L_x_2839) ;  /* 0x000000000014e947 */ /* 0x000fd80003800000 */
[----:B------:R-:W-:Y:S02]  /*1250*/  FSETP.GEU.FTZ.AND P6, PT, R17, 3, PT ;  /* 0x404000001100780b */ /* 0x000fe40003fde000 */
[----:B------:R-:W-:-:S11]  /*1260*/  MOV R19, R23 ;  /* 0x0000001700137202 */ /* 0x000fd60000000f00 */
[----:B------:R-:W-:-:S04]  /*1270*/  @!P6 IMAD.MOV.U32 R16, RZ, RZ, 0x3eaaaaab ;  /* 0x3eaaaaabff10e424 */ /* 0x000fc800078e00ff */
[----:B------:R-:W-:-:S04]  /*1280*/  @!P6 FFMA.FTZ R16, R17, R16, 0.5 ;  /* 0x3f0000001110e423 */ /* 0x000fc80000010010 */
[----:B------:R-:W-:-:S07]  /*1290*/  @!P6 FMUL.FTZ R19, R23, R16 ;  /* 0x000000101713e220 */ /* 0x000fce0000410000 */
.L_x_2839:
[----:B------:R-:W-:Y:S05]  /*12a0*/  BSYNC.RECONVERGENT B0 ;  /* 0x0000000000007941 */ /* 0x000fea0003800200 */
.L_x_2838:
[----:B------:R-:W-:Y:S01]  /*12b0*/  BSSY.RECONVERGENT B0, `(.L_x_2840) ;  /* 0x0000008000007945 */ /* 0x000fe20003800200 */
[----:B------:R-:W-:-:S03]  /*12c0*/  IMAD.MOV.U32 R16, RZ, RZ, RZ ;  /* 0x000000ffff107224 */ /* 0x000fc600078e00ff */
[----:B------:R-:W-:Y:S05]  /*12d0*/  @!P5 BRA `(.L_x_2841) ;  /* 0x000000000014d947 */ /* 0x000fea0003800000 */
[----:B------:R-:W-:Y:S01]  /*12e0*/  FSETP.GEU.FTZ.AND P5, PT, R12, 3, PT ;  /* 0x404000000c00780b */ /* 0x000fe20003fbe000 */
[----:B------:R-:W-:-:S12]  /*12f0*/  IMAD.MOV.U32 R16, RZ, RZ, R14 ;  /* 0x000000ffff107224 */ /* 0x000fd800078e000e */
[----:B------:R-:W-:-:S05]  /*1300*/  @!P5 MOV R11, 0x3eaaaaab ;  /* 0x3eaaaaab000bd802 */ /* 0x000fca0000000f00 */
[----:B------:R-:W-:-:S04]  /*1310*/  @!P5 FFMA.FTZ R11, R12, R11, 0.5 ;  /* 0x3f0000000c0bd423 */ /* 0x000fc8000001000b */
[----:B------:R-:W-:-:S07]  /*1320*/  @!P5 FMUL.FTZ R16, R14, R11 ;  /* 0x0000000b0e10d220 */ /* 0x000fce0000410000 */
.L_x_2841:
[----:B------:R-:W-:Y:S05]  /*1330*/  BSYNC.RECONVERGENT B0 ;  /* 0x0000000000007941 */ /* 0x000fea0003800200 */
.L_x_2840:
[----:B------:R-:W-:Y:S01]  /*1340*/  BSSY.RECONVERGENT B0, `(.L_x_2842) ;  /* 0x0000008000007945 */ /* 0x000fe20003800200 */
[----:B------:R-:W-:-:S03]  /*1350*/  HFMA2 R17, -RZ, RZ, 0, 0 ;  /* 0x00000000ff117431 */ /* 0x000fc600000001ff */
[----:B------:R-:W-:Y:S05]  /*1360*/  @!P0 BRA `(.L_x_2843) ;  /* 0x0000000000148947 */ /* 0x000fea0003800000 */
[----:B------:R-:W-:Y:S02]  /*1370*/  FSETP.GEU.FTZ.AND P0, PT, R13, 3, PT ;  /* 0x404000000d00780b */ /* 0x000fe40003f1e000 */
[----:B------:R-:W-:-:S11]  /*1380*/  MOV R17, R15 ;  /* 0x0000000f00117202 */ /* 0x000fd60000000f00 */
[----:B------:R-:W-:-:S04]  /*1390*/  @!P0 IMAD.MOV.U32 R12, RZ, RZ, 0x3eaaaaab ;  /* 0x3eaaaaabff0c8424 */ /* 0x000fc800078e00ff */
[----:B------:R-:W-:-:S04]  /*13a0*/  @!P0 FFMA.FTZ R12, R13, R12, 0.5 ;  /* 0x3f0000000d0c8423 */ /* 0x000fc8000001000c */
[----:B------:R-:W-:-:S07]  /*13b0*/  @!P0 FMUL.FTZ R17, R15, R12 ;  /* 0x0000000c0f118220 */ /* 0x000fce0000410000 */
.L_x_2843:
[----:B------:R-:W-:Y:S05]  /*13c0*/  BSYNC.RECONVERGENT B0 ;  /* 0x0000000000007941 */ /* 0x000fea0003800200 */
.L_x_2842:
        /* <DEDUP_REMOVED lines=8> */
.L_x_2845:
[----:B------:R-:W-:Y:S05]  /*1450*/  BSYNC.RECONVERGENT B0 ;  /* 0x0000000000007941 */ /* 0x000fea0003800200 */
.L_x_2844:
[----:B------:R-:W-:Y:S01]  /*1460*/  BSSY.RECONVERGENT B0, `(.L_x_2846) ;  /* 0x0000009000007945 */ /* 0x000fe20003800200 */
[----:B------:R-:W-:Y:S02]  /*1470*/  HFMA2 R13, -RZ, RZ, 0, 0 ;  /* 0x00000000ff0d7431 */ /* 0x000fe400000001ff */
[----:B------:R-:W-:Y:S01]  /*1480*/  IMAD.WIDE.U32 R20, R0, 0x4, R20 ;  /* 0x0000000400147825 */ /* 0x000fe200078e0014 */
[----:B------:R-:W-:Y:S06]  /*1490*/  @!P2 BRA `(.L_x_2847) ;  /* 0x000000000014a947 */ /* 0x000fec0003800000 */
[----:B------:R-:W-:Y:S02]  /*14a0*/  FSETP.GEU.FTZ.AND P0, PT, R5, 3, PT ;  /* 0x404000000500780b */ /* 0x000fe40003f1e000 */
[----:B------:R-:W-:-:S11]  /*14b0*/  MOV R13, R9 ;  /* 0x00000009000d7202 */ /* 0x000fd60000000f00 */
[----:B------:R-:W-:-:S04]  /*14c0*/  @!P0 IMAD.MOV.U32 R0, RZ, RZ, 0x3eaaaaab ;  /* 0x3eaaaaabff008424 */ /* 0x000fc800078e00ff */
[----:B------:R-:W-:-:S04]  /*14d0*/  @!P0 FFMA.FTZ R0, R5, R0, 0.5 ;  /* 0x3f00000005008423 */ /* 0x000fc80000010000 */
[----:B------:R-:W-:-:S07]  /*14e0*/  @!P0 FMUL.FTZ R13, R9, R0 ;  /* 0x00000000090d8220 */ /* 0x000fce0000410000 */
.L_x_2847:
[----:B------:R-:W-:Y:S05]  /*14f0*/  BSYNC.RECONVERGENT B0 ;  /* 0x0000000000007941 */ /* 0x000fea0003800200 */
.L_x_2846:
[----:B------:R-:W-:Y:S01]  /*1500*/  BSSY.RECONVERGENT B0, `(.L_x_2848) ;  /* 0x0000009000007945 */ /* 0x000fe20003800200 */
[----:B------:R-:W-:-:S04]  /*1510*/  IMAD.WIDE.U32 R20, R10, 0x8, R20 ;  /* 0x000000080a147825 */ /* 0x000fc800078e0014 */
[----:B------:R-:W-:Y:S01]  /*1520*/  IMAD.MOV.U32 R4, RZ, RZ, RZ ;  /* 0x000000ffff047224 */ /* 0x000fe200078e00ff */
[----:B------:R-:W-:Y:S06]  /*1530*/  @!P3 BRA `(.L_x_2849) ;  /* 0x000000000014b947 */ /* 0x000fec0003800000 */
[----:B------:R-:W-:Y:S02]  /*1540*/  FSETP.GEU.FTZ.AND P0, PT, R2, 3, PT ;  /* 0x404000000200780b */ /* 0x000fe40003f1e000 */
[----:B------:R-:W-:-:S11]  /*1550*/  MOV R4, R6 ;  /* 0x0000000600047202 */ /* 0x000fd60000000f00 */
[----:B------:R-:W-:-:S05]  /*1560*/  @!P0 MOV R5, 0x3eaaaaab ;  /* 0x3eaaaaab00058802 */ /* 0x000fca0000000f00 */
[----:B------:R-:W-:-:S04]  /*1570*/  @!P0 FFMA.FTZ R5, R2, R5, 0.5 ;  /* 0x3f00000002058423 */ /* 0x000fc80000010005 */
[----:B------:R-:W-:-:S07]  /*1580*/  @!P0 FMUL.FTZ R4, R6, R5 ;  /* 0x0000000506048220 */ /* 0x000fce0000410000 */
.L_x_2849:
[----:B------:R-:W-:Y:S05]  /*1590*/  BSYNC.RECONVERGENT B0 ;  /* 0x0000000000007941 */ /* 0x000fea0003800200 */
.L_x_2848:
[----:B------:R-:W-:Y:S01]  /*15a0*/  BSSY.RECONVERGENT B0, `(.L_x_2850) ;  /* 0x0000008000007945 */ /* 0x000fe20003800200 */
[----:B------:R-:W-:-:S03]  /*15b0*/  IMAD.MOV.U32 R5, RZ, RZ, RZ ;  /* 0x000000ffff057224 */ /* 0x000fc600078e00ff */
[----:B------:R-:W-:Y:S05]  /*15c0*/  @!P4 BRA `(.L_x_2851) ;  /* 0x000000000014c947 */ /* 0x000fea0003800000 */
[----:B------:R-:W-:Y:S02]  /*15d0*/  FSETP.GEU.FTZ.AND P0, PT, R3, 3, PT ;  /* 0x404000000300780b */ /* 0x000fe40003f1e000 */
[----:B------:R-:W-:-:S11]  /*15e0*/  MOV R5, R7 ;  /* 0x0000000700057202 */ /* 0x000fd60000000f00 */
[----:B------:R-:W-:-:S05]  /*15f0*/  @!P0 MOV R0, 0x3eaaaaab ;  /* 0x3eaaaaab00008802 */ /* 0x000fca0000000f00 */
[----:B------:R-:W-:-:S04]  /*1600*/  @!P0 FFMA.FTZ R0, R3, R0, 0.5 ;  /* 0x3f00000003008423 */ /* 0x000fc80000010000 */
[----:B------:R-:W-:-:S07]  /*1610*/  @!P0 FMUL.FTZ R5, R7, R0 ;  /* 0x0000000007058220 */ /* 0x000fce0000410000 */
.L_x_2851:
[----:B------:R-:W-:Y:S05]  /*1620*/  BSYNC.RECONVERGENT B0 ;  /* 0x0000000000007941 */ /* 0x000fea0003800200 */
.L_x_2850:
[----:B------:R-:W-:Y:S04]  /*1630*/  STG.E.64 desc[UR4][R20.64], R18 ;  /* 0x0000001214007986 */ /* 0x000fe8000c101b04 */
[----:B------:R-:W-:Y:S04]  /*1640*/  STG.E.64 desc[UR4][R20.64+0x400], R16 ;  /* 0x0004001014007986 */ /* 0x000fe8000c101b04 */
[----:B------:R-:W-:Y:S04]  /*1650*/  STG.E.64 desc[UR4][R20.64+0x800], R12 ;  /* 0x0008000c14007986 */ /* 0x000fe8000c101b04 */
[----:B------:R-:W-:Y:S01]  /*1660*/  STG.E.64 desc[UR4][R20.64+0xc00], R4 ;  /* 0x000c000414007986 */ /* 0x000fe2000c101b04 */
[----:B------:R-:W-:Y:S05]  /*1670*/  EXIT ;  /* 0x000000000000794d */ /* 0x000fea0003800000 */
.L_x_2852:
        /* <DEDUP_REMOVED lines=16> */
.L_x_6654:


//--------------------- .text._ZN2at6native29vectorized_elementwise_kernelILi4EZZZNS0_66_GLOBAL__N__a0cfb035_28_ActivationHardswishKernel_cu_9e10b42f_293225hardswish_backward_kernelERNS_14TensorIteratorEENKUlvE_clEvENKUlvE0_clEvEUlffE_St5arrayIPcLm3EEEEviT0_T1_ --------------------------
	.section	.text._ZN2at6native29vectorized_elementwise_kernelILi4EZZZNS0_66_GLOBAL__N__a0cfb035_28_ActivationHardswishKernel_cu_9e10b42f_293225hardswish_backward_kernelERNS_14TensorIteratorEENKUlvE_clEvENKUlvE0_clEvEUlffE_St5arrayIPcLm3EEEEviT0_T1_,"ax",@progbits
	.align	128
        .global         _ZN2at6native29vectorized_elementwise_kernelILi4EZZZNS0_66_GLOBAL__N__a0cfb035_28_ActivationHardswishKernel_cu_9e10b42f_293225hardswish_backward_kernelERNS_14TensorIteratorEENKUlvE_clEvENKUlvE0_clEvEUlffE_St5arrayIPcLm3EEEEviT0_T1_
        .type           _ZN2at6native29vectorized_elementwise_kernelILi4EZZZNS0_66_GLOBAL__N__a0cfb035_28_ActivationHardswishKernel_cu_9e10b42f_293225hardswish_backward_kernelERNS_14TensorIteratorEENKUlvE_clEvENKUlvE0_clEvEUlffE_St5arrayIPcLm3EEEEviT0_T1_,@function
        .size           _ZN2at6native29vectorized_elementwise_kernelILi4EZZZNS0_66_GLOBAL__N__a0cfb035_28_ActivationHardswishKernel_cu_9e10b42f_293225hardswish_backward_kernelERNS_14TensorIteratorEENKUlvE_clEvENKUlvE0_clEvEUlffE_St5arrayIPcLm3EEEEviT0_T1_,(.L_x_6655 - _ZN2at6native29vectorized_elementwise_kernelILi4EZZZNS0_66_GLOBAL__N__a0cfb035_28_ActivationHardswishKernel_cu_9e10b42f_293225hardswish_backward_kernelERNS_14TensorIteratorEENKUlvE_clEvENKUlvE0_clEvEUlffE_St5arrayIPcLm3EEEEviT0_T1_)
        .other          _ZN2at6native29vectorized_elementwise_kernelILi4EZZZNS0_66_GLOBAL__N__a0cfb035_28_ActivationHardswishKernel_cu_9e10b42f_293225hardswish_backward_kernelERNS_14TensorIteratorEENKUlvE_clEvENKUlvE0_clEvEUlffE_St5arrayIPcLm3EEEEviT0_T1_,@"STO_CUDA_ENTRY STV_DEFAULT"
_ZN2at6native29vectorized_elementwise_kernelILi4EZZZNS0_66_GLOBAL__N__a0cfb035_28_ActivationHardswishKernel_cu_9e10b42f_293225hardswish_backward_kernelERNS_14TensorIteratorEENKUlvE_clEvENKUlvE0_clEvEUlffE_St5arrayIPcLm3EEEEviT0_T1_:
.text._ZN2at6native29vectorized_elementwise_kernelILi4EZZZNS0_66_GLOBAL__N__a0cfb035_28_ActivationHardswishKernel_cu_9e10b42f_293225hardswish_backward_kernelERNS_14TensorIteratorEENKUlvE_clEvENKUlvE0_clEvEUlffE_St5arrayIPcLm3EEEEviT0_T1_:
        /* <DEDUP_REMOVED lines=106> */
.L_x_2855:
[----:B------:R-:W-:Y:S05]  /*06a0*/  BSYNC.RECONVERGENT B0 ;  /* 0x0000000000007941 */ /* 0x000fea0003800200 */
.L_x_2854:
        /* <DEDUP_REMOVED lines=14> */
.L_x_2857:
[----:B------:R-:W-:Y:S05]  /*0790*/  BSYNC.RECONVERGENT B0 ;  /* 0x0000000000007941 */ /* 0x000fea0003800200 */
.L_x_2856:
        /* <DEDUP_REMOVED lines=10> */
.L_x_2859:
[----:B------:R-:W-:Y:S05]  /*0840*/  BSYNC.RECONVERGENT B0 ;  /* 0x0000000000007941 */ /* 0x000fea0003800200 */
.L_x_2858:
        /* <DEDUP_REMOVED lines=23> */
.L_x_2861:
[----:B------:R-:W-:Y:S05]  /*09c0*/  BSYNC.RECONVERGENT B0 ;  /* 0x0000000000007941 */ /* 0x000fea0003800200 */
.L_x_2860:
        /* <DEDUP_REMOVED lines=10> */
.L_x_2863:
[----:B------:R-:W-:Y:S05]  /*0a70*/  BSYNC.RECONVERGENT B0 ;  /* 0x0000000000007941 */ /* 0x000fea0003800200 */
.L_x_2862:
        /* <DEDUP_REMOVED lines=10> */
.L_x_2865:
[----:B------:R-:W-:Y:S05]  /*0b20*/  BSYNC.RECONVERGENT B0 ;  /* 0x0000000000007941 */ /* 0x000fea0003800200 */
.L_x_2864:
        /* <DEDUP_REMOVED lines=10> */
.L_x_2867:
[----:B------:R-:W-:Y:S05]  /*0bd0*/  BSYNC.RECONVERGENT B0 ;  /* 0x0000000000007941 */ /* 0x000fea0003800200 */
.L_x_2866:
        /* <DEDUP_REMOVED lines=10> */
.L_x_2869:
[----:B------:R-:W-:Y:S05]  /*0c80*/  BSYNC.RECONVERGENT B0 ;  /* 0x0000000000007941 */ /* 0x000fea0003800200 */
.L_x_2868:
        /* <DEDUP_REMOVED lines=18> */
.L_x_2872:
[----:B------:R-:W-:-:S13]  /*0db0*/  ISETP.GE.U32.AND P0, PT, R3, R2, PT ;  /* 0x000000020300720c */ /* 0x000fda0003f06070 */
[----:B------:R-:W-:Y:S05]  /*0dc0*/  @P0 BRA `(.L_x_2874) ;  /* 0x0000000000300947 */ /* 0x000fea0003800000 */
[----:B0-----:R-:W0:Y:S01]  /*0dd0*/  LDC.64 R4, c[0x0][0x3a0] ;  /* 0x0000e800ff047b82 */ /* 0x001e220000000a00 */
[----:B------:R-:W-:Y:S01]  /*0de0*/  IADD3 R13, PT, PT, R0, R3, RZ ;  /* 0x00000003000d7210 */ /* 0x000fe20007ffe0ff */
[----:B------:R-:W-:-:S04]  /*0df0*/  VIADD R3, R3, 0x80 ;  /* 0x0000008003037836 */ /* 0x000fc80000000000 */
[----:B0-----:R-:W-:-:S05]  /*0e00*/  IMAD.WIDE.U32 R4, R13, 0x4, R4 ;  /* 0x000000040d047825 */ /* 0x001fca00078e0004 */
[----:B------:R1:W-:Y:S02]  /*0e10*/  STG.E desc[UR4][R4.64], R7 ;  /* 0x0000000704007986 */ /* 0x0003e4000c101904 */
.L_x_2873:
[----:B------:R-:W-:-:S13]  /*0e20*/  ISETP.GE.U32.AND P0, PT, R3, R2, PT ;  /* 0x000000020300720c */ /* 0x000fda0003f06070 */
[----:B------:R-:W-:Y:S05]  /*0e30*/  @P0 BRA `(.L_x_2875) ;  /* 0x0000000000340947 */ /* 0x000fea0003800000 */
[----:B01----:R-:W0:Y:S01]  /*0e40*/  LDC.64 R4, c[0x0][0x3a0] ;  /* 0x0000e800ff047b82 */ /* 0x003e220000000a00 */
[----:B------:R-:W-:Y:S01]  /*0e50*/  IADD3 R7, PT, PT, R0, R3, RZ ;  /* 0x0000000300077210 */ /* 0x000fe20007ffe0ff */
[----:B------:R-:W-:-:S04]  /*0e60*/  VIADD R3, R3, 0x80 ;  /* 0x0000008003037836 */ /* 0x000fc80000000000 */
[----:B0-----:R-:W-:-:S05]  /*0e70*/  IMAD.WIDE.U32 R4, R7, 0x4, R4 ;  /* 0x0000000407047825 */ /* 0x001fca00078e0004 */
[----:B------:R1:W-:Y:S02]  /*0e80*/  STG.E desc[UR4][R4.64], R8 ;  /* 0x0000000804007986 */ /* 0x0003e4000c101904 */
.L_x_2874:
        /* <DEDUP_REMOVED lines=8> */
.L_x_2875:
[----:B------:R-:W-:Y:S05]  /*0f10*/  BSYNC.RELIABLE B1 ;  /* 0x0000000000017941 */ /* 0x000fea0003800100 */
.L_x_2871:
[----:B------:R-:W-:-:S13]  /*0f20*/  ISETP.GE.U32.AND P0, PT, R3, R2, PT ;  /* 0x000000020300720c */ /* 0x000fda0003f06070 */
[----:B012---:R-:W0:Y:S01]  /*0f30*/  @!P0 LDC.64 R4, c[0x0][0x3a0] ;  /* 0x0000e800ff048b82 */ /* 0x007e220000000a00 */
[----:B------:R-:W-:Y:S01]  /*0f40*/  @!P0 IADD3 R7, PT, PT, R0, R3, RZ ;  /* 0x0000000300078210 */ /* 0x000fe20007ffe0ff */
[----:B------:R-:W-:-:S04]  /*0f50*/  @!P0 VIADD R3, R3, 0x80 ;  /* 0x0000008003038836 */ /* 0x000fc80000000000 */
[----:B0-----:R-:W-:-:S05]  /*0f60*/  @!P0 IMAD.WIDE.U32 R4, R7, 0x4, R4 ;  /* 0x0000000407048825 */ /* 0x001fca00078e0004 */
[----:B------:R2:W-:Y:S02]  /*0f70*/  @!P0 STG.E desc[UR4][R4.64], R11 ;  /* 0x0000000b04008986 */ /* 0x0005e4000c101904 */
.L_x_2876:
[----:B------:R-:W-:Y:S05]  /*0f80*/  BSYNC.RECONVERGENT B0 ;  /* 0x0000000000007941 */ /* 0x000fea0003800200 */
.L_x_2870:
        /* <DEDUP_REMOVED lines=8> */
.L_x_2853:
[----:B------:R-:W0:Y:S01]  /*1010*/  S2R R2, SR_TID.X ;  /* 0x0000000000027919 */ /* 0x000e220000002100 */
[----:B------:R-:W1:Y:S08]  /*1020*/  LDC.64 R4, c[0x0][0x3b0] ;  /* 0x0000ec00ff047b82 */ /* 0x000e700000000a00 */
[----:B------:R-:W2:Y:S08]  /*1030*/  LDC.64 R6, c[0x0][0x3a8] ;  /* 0x0000ea00ff067b82 */ /* 0x000eb00000000a00 */
[----:B------:R-:W3:Y:S01]  /*1040*/  LDC.64 R24, c[0x0][0x3a0] ;  /* 0x0000e800ff187b82 */ /* 0x000ee20000000a00 */
[----:B-1----:R-:W-:-:S04]  /*1050*/  IMAD.WIDE.U32 R4, R0, 0x4, R4 ;  /* 0x0000000400047825 */ /* 0x002fc800078e0004 */
[----:B0-----:R-:W-:-:S05]  /*1060*/  IMAD.WIDE.U32 R26, R2, 0x10, R4 ;  /* 0x00000010021a7825 */ /* 0x001fca00078e0004 */
[----:B------:R-:W4:Y:S01]  /*1070*/  LDG.E.128 R16, desc[UR4][R26.64] ;  /* 0x000000041a107981 */ /* 0x000f22000c1e1d00 */
[----:B--2---:R-:W-:-:S03]  /*1080*/  IMAD.WIDE.U32 R4, R0, 0x4, R6 ;  /* 0x0000000400047825 */ /* 0x004fc600078e0006 */
[----:B------:R0:W5:Y:S01]  /*1090*/  LDG.E.128 R8, desc[UR4][R26.64+0x800] ;  /* 0x000800041a087981 */ /* 0x000162000c1e1d00 */
[----:B------:R-:W-:-:S05]  /*10a0*/  IMAD.WIDE.U32 R6, R2, 0x10, R4 ;  /* 0x0000001002067825 */ /* 0x000fca00078e0004 */
[----:B------:R0:W5:Y:S04]  /*10b0*/  LDG.E.128 R12, desc[UR4][R6.64+0x800] ;  /* 0x00080004060c7981 */ /* 0x000168000c1e1d00 */
[----:B------:R0:W5:Y:S01]  /*10c0*/  LDG.E.128 R20, desc[UR4][R6.64] ;  /* 0x0000000406147981 */ /* 0x000162000c1e1d00 */
[----:B------:R-:W-:Y:S01]  /*10d0*/  BSSY.RECONVERGENT B0, `(.L_x_2877) ;  /* 0x0000009000007945 */ /* 0x000fe20003800200 */
[----:B------:R-:W-:Y:S01]  /*10e0*/  IMAD.MOV.U32 R4, RZ, RZ, RZ ;  /* 0x000000ffff047224 */ /* 0x000fe200078e00ff */
[----:B----4-:R-:W-:-:S13]  /*10f0*/  FSETP.GTU.FTZ.AND P0, PT, R16, -3, PT ;  /* 0xc04000001000780b */ /* 0x010fda0003f1c000 */
[----:B0--3--:R-:W-:Y:S05]  /*1100*/  @!P0 BRA `(.L_x_2878) ;  /* 0x0000000000148947 */ /* 0x009fea0003800000 */
[----:B------:R-:W-:Y:S01]  /*1110*/  FSETP.GEU.FTZ.AND P0, PT, R16, 3, PT ;  /* 0x404000001000780b */ /* 0x000fe20003f1e000 */
[----:B-----5:R-:W-:-:S12]  /*1120*/  IMAD.MOV.U32 R4, RZ, RZ, R20 ;  /* 0x000000ffff047224 */ /* 0x020fd800078e0014 */
[----:B------:R-:W-:-:S05]  /*1130*/  @!P0 MOV R3, 0x3eaaaaab ;  /* 0x3eaaaaab00038802 */ /* 0x000fca0000000f00 */
[----:B------:R-:W-:-:S04]  /*1140*/  @!P0 FFMA.FTZ R3, R16, R3, 0.5 ;  /* 0x3f00000010038423 */ /* 0x000fc80000010003 */
[----:B------:R-:W-:-:S07]  /*1150*/  @!P0 FMUL.FTZ R4, R20, R3 ;  /* 0x0000000314048220 */ /* 0x000fce0000410000 */
.L_x_2878:
[----:B------:R-:W-:Y:S05]  /*1160*/  BSYNC.RECONVERGENT B0 ;  /* 0x0000000000007941 */ /* 0x000fea0003800200 */
.L_x_2877:
[----:B------:R-:W-:Y:S01]  /*1170*/  FSETP.GTU.FTZ.AND P6, PT, R17, -3, PT ;  /* 0xc04000001100780b */ /* 0x000fe20003fdc000 */
[----:B------:R-:W-:Y:S01]  /*1180*/  BSSY.RECONVERGENT B0, `(.L_x_2879) ;  /* 0x000000e000007945 */ /* 0x000fe20003800200 */
[----:B------:R-:W-:Y:S01]  /*1190*/  HFMA2 R5, -RZ, RZ, 0, 0 ;  /* 0x00000000ff057431 */ /* 0x000fe200000001ff */
[----:B------:R-:W-:Y:S02]  /*11a0*/  FSETP.GTU.FTZ.AND P5, PT, R18, -3, PT ;  /* 0xc04000001200780b */ /* 0x000fe40003fbc000 */
[----:B------:R-:W-:Y:S02]  /*11b0*/  FSETP.GTU.FTZ.AND P0, PT, R19, -3, PT ;  /* 0xc04000001300780b */ /* 0x000fe40003f1c000 */
[----:B-----5:R-:W-:Y:S02]  /*11c0*/  FSETP.GTU.FTZ.AND P1, PT, R8, -3, PT ;  /* 0xc04000000800780b */ /* 0x020fe40003f3c000 */
        /* <DEDUP_REMOVED lines=9> */
.L_x_2880:
[----:B------:R-:W-:Y:S05]  /*1260*/  BSYNC.RECONVERGENT B0 ;  /* 0x0000000000007941 */ /* 0x000fea0003800200 */
.L_x_2879:
        /* <DEDUP_REMOVED lines=8> */
.L_x_2882:
[----:B------:R-:W-:Y:S05]  /*12f0*/  BSYNC.RECONVERGENT B0 ;  /* 0x0000000000007941 */ /* 0x000fea0003800200 */
.L_x_2881:
        /* <DEDUP_REMOVED lines=8> */
.L_x_2884:
[----:B------:R-:W-:Y:S05]  /*1380*/  BSYNC.RECONVERGENT B0 ;  /* 0x0000000000007941 */ /* 0x000fea0003800200 */
.L_x_2883:
        /* <DEDUP_REMOVED lines=8> */
.L_x_2886:
[----:B------:R-:W-:Y:S05]  /*1410*/  BSYNC.RECONVERGENT B0 ;  /* 0x0000000000007941 */ /* 0x000fea0003800200 */
.L_x_2885:
        /* <DEDUP_REMOVED lines=9> */
.L_x_2888:
[----:B------:R-:W-:Y:S05]  /*14b0*/  BSYNC.RECONVERGENT B0 ;  /* 0x0000000000007941 */ /* 0x000fea0003800200 */
.L_x_2887:
        /* <DEDUP_REMOVED lines=9> */
.L_x_2890:
[----:B------:R-:W-:Y:S05]  /*1550*/  BSYNC.RECONVERGENT B0 ;  /* 0x0000000000007941 */ /* 0x000fea0003800200 */
.L_x_2889:
        /* <DEDUP_REMOVED lines=8> */
.L_x_2892:
[----:B------:R-:W-:Y:S05]  /*15e0*/  BSYNC.RECONVERGENT B0 ;  /* 0x0000000000007941 */ /* 0x000fea0003800200 */
.L_x_2891:
[----:B------:R-:W-:Y:S04]  /*15f0*/  STG.E.128 desc[UR4][R24.64], R4 ;  /* 0x0000000418007986 */ /* 0x000fe8000c101d04 */
[----:B------:R-:W-:Y:S01]  /*1600*/  STG.E.128 desc[UR4][R24.64+0x800], R16 ;  /* 0x0008001018007986 */ /* 0x000fe2000c101d04 */
[----:B------:R-:W-:Y:S05]  /*1610*/  EXIT ;  /* 0x000000000000794d */ /* 0x000fea0003800000 */
.L_x_2893:
        /* <DEDUP_REMOVED lines=14> */
.L_x_6655:


//--------------------- .text._ZN2at6native29vectorized_elementwise_kernelILi8EZZZNS0_66_GLOBAL__N__a0cfb035_28_ActivationHardswishKernel_cu_9e10b42f_293225hardswish_backward_kernelERNS_14TensorIteratorEENKUlvE_clEvENKUlvE0_clEvEUlffE_St5arrayIPcLm3EEEEviT0_T1_ --------------------------
	.section	.text._ZN2at6native29vectorized_elementwise_kernelILi8EZZZNS0_66_GLOBAL__N__a0cfb035_28_ActivationHardswishKernel_cu_9e10b42f_293225hardswish_backward_kernelERNS_14TensorIteratorEENKUlvE_clEvENKUlvE0_clEvEUlffE_St5arrayIPcLm3EEEEviT0_T1_,"ax",@progbits
	.align	128
        .global         _ZN2at6native29vectorized_elementwise_kernelILi8EZZZNS0_66_GLOBAL__N__a0cfb035_28_ActivationHardswishKernel_cu_9e10b42f_293225hardswish_backward_kernelERNS_14TensorIteratorEENKUlvE_clEvENKUlvE0_clEvEUlffE_St5arrayIPcLm3EEEEviT0_T1_
        .type           _ZN2at6native29vectorized_elementwise_kernelILi8EZZZNS0_66_GLOBAL__N__a0cfb035_28_ActivationHardswishKernel_cu_9e10b42f_293225hardswish_backward_kernelERNS_14TensorIteratorEENKUlvE_clEvENKUlvE0_clEvEUlffE_St5arrayIPcLm3EEEEviT0_T1_,@function
        .size           _ZN2at6native29vectorized_elementwise_kernelILi8EZZZNS0_66_GLOBAL__N__a0cfb035_28_ActivationHardswishKernel_cu_9e10b42f_293225hardswish_backward_kernelERNS_14TensorIteratorEENKUlvE_clEvENKUlvE0_clEvEUlffE_St5arrayIPcLm3EEEEviT0_T1_,(.L_x_6656 - _ZN2at6native29vectorized_elementwise_kernelILi8EZZZNS0_66_GLOBAL__N__a0cfb035_28_ActivationHardswishKernel_cu_9e10b42f_293225hardswish_backward_kernelERNS_14TensorIteratorEENKUlvE_clEvENKUlvE0_clEvEUlffE_St5arrayIPcLm3EEEEviT0_T1_)
        .other          _ZN2at6native29vectorized_elementwise_kernelILi8EZZZNS0_66_GLOBAL__N__a0cfb035_28_ActivationHardswishKernel_cu_9e10b42f_293225hardswish_backward_kernelERNS_14TensorIteratorEENKUlvE_clEvENKUlvE0_clEvEUlffE_St5arrayIPcLm3EEEEviT0_T1_,@"STO_CUDA_ENTRY STV_DEFAULT"
_ZN2at6native29vectorized_elementwise_kernelILi8EZZZNS0_66_GLOBAL__N__a0cfb035_28_ActivationHardswishKernel_cu_9e10b42f_293225hardswish_backward_kernelERNS_14TensorIteratorEENKUlvE_clEvENKUlvE0_clEvEUlffE_St5arrayIPcLm3EEEEviT0_T1_:
.text._ZN2at6native29vectorized_elementwise_kernelILi8EZZZNS0_66_GLOBAL__N__a0cfb035_28_ActivationHardswishKernel_cu_9e10b42f_293225hardswish_backward_kernelERNS_14TensorIteratorEENKUlvE_clEvENKUlvE0_clEvEUlffE_St5arrayIPcLm3EEEEviT0_T1_:
        /* <DEDUP_REMOVED lines=106> */
.L_x_2896:
[----:B------:R-:W-:Y:S05]  /*06a0*/  BSYNC.RECONVERGENT B0 ;  /* 0x0000000000007941 */ /* 0x000fea0003800200 */
.L_x_2895:
        /* <DEDUP_REMOVED lines=14> */
.L_x_2898:
[----:B------:R-:W-:Y:S05]  /*0790*/  BSYNC.RECONVERGENT B0 ;  /* 0x0000000000007941 */ /* 0x000fea0003800200 */
.L_x_2897:
        /* <DEDUP_REMOVED lines=10> */
.L_x_2900:
[----:B------:R-:W-:Y:S05]  /*0840*/  BSYNC.RECONVERGENT B0 ;  /* 0x0000000000007941 */ /* 0x000fea0003800200 */
.L_x_2899:
        /* <DEDUP_REMOVED lines=23> */
.L_x_2902:
[----:B------:R-:W-:Y:S05]  /*09c0*/  BSYNC.RECONVERGENT B0 ;  /* 0x0000000000007941 */ /* 0x000fea0003800200 */
.L_x_2901:
        /* <DEDUP_REMOVED lines=10> */
.L_x_2904:
[----:B------:R-:W-:Y:S05]  /*0a70*/  BSYNC.RECONVERGENT B0 ;  /* 0x0000000000007941 */ /* 0x000fea0003800200 */
.L_x_2903:
        /* <DEDUP_REMOVED lines=10> */
.L_x_2906:
[----:B------:R-:W-:Y:S05]  /*0b20*/  BSYNC.RECONVERGENT B0 ;  /* 0x0000000000007941 */ /* 0x000fea0003800200 */
.L_x_2905:
        /* <DEDUP_REMOVED lines=10> */
.L_x_2908:
[----:B------:R-:W-:Y:S05]  /*0bd0*/  BSYNC.RECONVERGENT B0 ;  /* 0x0000000000007941 */ /* 0x000fea0003800200 */
.L_x_2907:
        /* <DEDUP_REMOVED lines=10> */
.L_x_2910:
[----:B------:R-:W-:Y:S05]  /*0c80*/  BSYNC.RECONVERGENT B0 ;  /* 0x0000000000007941 */ /* 0x000fea0003800200 */
.L_x_2909:
        /* <DEDUP_REMOVED lines=18> */
.L_x_2913:
[----:B------:R-:W-:-:S13]  /*0db0*/  ISETP.GE.U32.AND P0, PT, R3, R2, PT ;  /* 0x000000020300720c */ /* 0x000fda0003f06070 */
[----:B------:R-:W-:Y:S05]  /*0dc0*/  @P0 BRA `(.L_x_2915) ;  /* 0x0000000000300947 */ /* 0x000fea0003800000 */
[----:B0-----:R-:W0:Y:S01]  /*0dd0*/  LDC.64 R4, c[0x0][0x3a0] ;  /* 0x0000e800ff047b82 */ /* 0x001e220000000a00 */
[----:B------:R-:W-:Y:S01]  /*0de0*/  IADD3 R13, PT, PT, R0, R3, RZ ;  /* 0x00000003000d7210 */ /* 0x000fe20007ffe0ff */
[----:B------:R-:W-:-:S04]  /*0df0*/  VIADD R3, R3, 0x80 ;  /* 0x0000008003037836 */ /* 0x000fc80000000000 */
[----:B0-----:R-:W-:-:S05]  /*0e00*/  IMAD.WIDE.U32 R4, R13, 0x4, R4 ;  /* 0x000000040d047825 */ /* 0x001fca00078e0004 */
[----:B------:R1:W-:Y:S02]  /*0e10*/  STG.E desc[UR4][R4.64], R7 ;  /* 0x0000000704007986 */ /* 0x0003e4000c101904 */
.L_x_2914:
[----:B------:R-:W-:-:S13]  /*0e20*/  ISETP.GE.U32.AND P0, PT, R3, R2, PT ;  /* 0x000000020300720c */ /* 0x000fda0003f06070 */
[----:B------:R-:W-:Y:S05]  /*0e30*/  @P0 BRA `(.L_x_2916) ;  /* 0x0000000000340947 */ /* 0x000fea0003800000 */
[----:B01----:R-:W0:Y:S01]  /*0e40*/  LDC.64 R4, c[0x0][0x3a0] ;  /* 0x0000e800ff047b82 */ /* 0x003e220000000a00 */
[----:B------:R-:W-:Y:S01]  /*0e50*/  IADD3 R7, PT, PT, R0, R3, RZ ;  /* 0x0000000300077210 */ /* 0x000fe20007ffe0ff */
[----:B------:R-:W-:-:S04]  /*0e60*/  VIADD R3, R3, 0x80 ;  /* 0x0000008003037836 */ /* 0x000fc80000000000 */
[----:B0-----:R-:W-:-:S05]  /*0e70*/  IMAD.WIDE.U32 R4, R7, 0x4, R4 ;  /* 0x0000000407047825 */ /* 0x001fca00078e0004 */
[----:B------:R1:W-:Y:S02]  /*0e80*/  STG.E desc[UR4][R4.64], R8 ;  /* 0x0000000804007986 */ /* 0x0003e4000c101904 */
.L_x_2915:
        /* <DEDUP_REMOVED lines=8> */
.L_x_2916:
[----:B------:R-:W-:Y:S05]  /*0f10*/  BSYNC.RELIABLE B1 ;  /* 0x0000000000017941 */ /* 0x000fea0003800100 */
.L_x_2912:
[----:B------:R-:W-:-:S13]  /*0f20*/  ISETP.GE.U32.AND P0, PT, R3, R2, PT ;  /* 0x000000020300720c */ /* 0x000fda0003f06070 */
[----:B012---:R-:W0:Y:S01]  /*0f30*/  @!P0 LDC.64 R4, c[0x0][0x3a0] ;  /* 0x0000e800ff048b82 */ /* 0x007e220000000a00 */
[----:B------:R-:W-:Y:S01]  /*0f40*/  @!P0 IADD3 R7, PT, PT, R0, R3, RZ ;  /* 0x0000000300078210 */ /* 0x000fe20007ffe0ff */
[----:B------:R-:W-:-:S04]  /*0f50*/  @!P0 VIADD R3, R3, 0x80 ;  /* 0x0000008003038836 */ /* 0x000fc80000000000 */
[----:B0-----:R-:W-:-:S05]  /*0f60*/  @!P0 IMAD.WIDE.U32 R4, R7, 0x4, R4 ;  /* 0x0000000407048825 */ /* 0x001fca00078e0004 */
[----:B------:R2:W-:Y:S02]  /*0f70*/  @!P0 STG.E desc[UR4][R4.64], R11 ;  /* 0x0000000b04008986 */ /* 0x0005e4000c101904 */
.L_x_2917:
[----:B------:R-:W-:Y:S05]  /*0f80*/  BSYNC.RECONVERGENT B0 ;  /* 0x0000000000007941 */ /* 0x000fea0003800200 */
.L_x_2911:
        /* <DEDUP_REMOVED lines=8> */
.L_x_2894:
[----:B------:R-:W0:Y:S01]  /*1010*/  S2R R2, SR_TID.X ;  /* 0x0000000000027919 */ /* 0x000e220000002100 */
[----:B------:R-:W1:Y:S08]  /*1020*/  LDC.64 R4, c[0x0][0x3b0] ;  /* 0x0000ec00ff047b82 */ /* 0x000e700000000a00 */
[----:B------:R-:W2:Y:S01]  /*1030*/  LDC.64 R24, c[0x0][0x3a0] ;  /* 0x0000e800ff187b82 */ /* 0x000ea20000000a00 */
[----:B-1----:R-:W-:-:S04]  /*1040*/  IMAD.WIDE.U32 R4, R0, 0x4, R4 ;  /* 0x0000000400047825 */ /* 0x002fc800078e0004 */
[----:B0-----:R-:W-:-:S03]  /*1050*/  IMAD.WIDE.U32 R12, R2, 0x20, R4 ;  /* 0x00000020020c7825 */ /* 0x001fc600078e0004 */
[----:B------:R-:W0:Y:S03]  /*1060*/  LDC.64 R4, c[0x0][0x3a8] ;  /* 0x0000ea00ff047b82 */ /* 0x000e260000000a00 */
[----:B------:R-:W3:Y:S01]  /*1070*/  LDG.E.ENL2.256 R12, R16, desc[UR4][R12.64] ;  /* 0xfe0000040c10797e */ /* 0x000ee2000812190c */
[----:B0-----:R-:W-:-:S04]  /*1080*/  IMAD.WIDE.U32 R4, R0, 0x4, R4 ;  /* 0x0000000400047825 */ /* 0x001fc800078e0004 */
[----:B------:R-:W-:-:S06]  /*1090*/  IMAD.WIDE.U32 R8, R2, 0x20, R4 ;  /* 0x0000002002087825 */ /* 0x000fcc00078e0004 */
[----:B------:R-:W5:Y:S01]  /*10a0*/  LDG.E.ENL2.256 R8, R20, desc[UR4][R8.64] ;  /* 0xfe0000040814797e */ /* 0x000f620008121908 */
[----:B------:R-:W-:Y:S01]  /*10b0*/  BSSY.RECONVERGENT B0, `(.L_x_2918) ;  /* 0x000000a000007945 */ /* 0x000fe20003800200 */
[----:B------:R-:W-:Y:S01]  /*10c0*/  IMAD.MOV.U32 R4, RZ, RZ, RZ ;  /* 0x000000ffff047224 */ /* 0x000fe200078e00ff */
[----:B---3--:R-:W-:Y:S02]  /*10d0*/  FSETP.GTU.FTZ.AND P1, PT, R16, -3, PT ;  /* 0xc04000001000780b */ /* 0x008fe40003f3c000 */
[----:B------:R-:W-:-:S11]  /*10e0*/  FSETP.GTU.FTZ.AND P0, PT, R17, -3, PT ;  /* 0xc04000001100780b */ /* 0x000fd60003f1c000 */
[----:B--2---:R-:W-:Y:S05]  /*10f0*/  @!P1 BRA `(.L_x_2919) ;  /* 0x0000000000149947 */ /* 0x004fea0003800000 */
[----:B------:R-:W-:Y:S01]  /*1100*/  FSETP.GEU.FTZ.AND P1, PT, R16, 3, PT ;  /* 0x404000001000780b */ /* 0x000fe20003f3e000 */
[----:B-----5:R-:W-:-:S12]  /*1110*/  IMAD.MOV.U32 R4, RZ, RZ, R20 ;  /* 0x000000ffff047224 */ /* 0x020fd800078e0014 */
[----:B------:R-:W-:-:S05]  /*1120*/  @!P1 MOV R3, 0x3eaaaaab ;  /* 0x3eaaaaab00039802 */ /* 0x000fca0000000f00 */
[----:B------:R-:W-:-:S04]  /*1130*/  @!P1 FFMA.FTZ R3, R16, R3, 0.5 ;  /* 0x3f00000010039423 */ /* 0x000fc80000010003 */
[----:B------:R-:W-:-:S07]  /*1140*/  @!P1 FMUL.FTZ R4, R20, R3 ;  /* 0x0000000314049220 */ /* 0x000fce0000410000 */
.L_x_2919:
[----:B------:R-:W-:Y:S05]  /*1150*/  BSYNC.RECONVERGENT B0 ;  /* 0x0000000000007941 */ /* 0x000fea0003800200 */
.L_x_2918:
[----:B------:R-:W-:Y:S01]  /*1160*/  BSSY.RECONVERGENT B0, `(.L_x_2920) ;  /* 0x000000e000007945 */ /* 0x000fe20003800200 */
[----:B------:R-:W-:Y:S01]  /*1170*/  HFMA2 R5, -RZ, RZ, 0, 0 ;  /* 0x00000000ff057431 */ /* 0x000fe200000001ff */
[----:B------:R-:W-:Y:S02]  /*1180*/  FSETP.GTU.FTZ.AND P1, PT, R18, -3, PT ;  /* 0xc04000001200780b */ /* 0x000fe40003f3c000 */
[----:B------:R-:W-:Y:S02]  /*1190*/  FSETP.GTU.FTZ.AND P2, PT, R19, -3, PT ;  /* 0xc04000001300780b */ /* 0x000fe40003f5c000 */
[----:B------:R-:W-:Y:S02]  /*11a0*/  FSETP.GTU.FTZ.AND P3, PT, R12, -3, PT ;  /* 0xc04000000c00780b */ /* 0x000fe40003f7c000 */
[----:B------:R-:W-:Y:S02]  /*11b0*/  FSETP.GTU.FTZ.AND P4, PT, R13, -3, PT ;  /* 0xc04000000d00780b */ /* 0x000fe40003f9c000 */
[----:B------:R-:W-:-:S02]  /*11c0*/  FSETP.GTU.FTZ.AND P5, PT, R14, -3, PT ;  /* 0xc04000000e00780b */ /* 0x000fc40003fbc000 */
[----:B------:R-:W-:Y:S01]  /*11d0*/  FSETP.GTU.FTZ.AND P6, PT, R15, -3, PT ;  /* 0xc04000000f00780b */ /* 0x000fe20003fdc000 */
[----:B------:R-:W-:-:S12]  /*11e0*/  @!P0 BRA `(.L_x_2921) ;  /* 0x0000000000148947 */ /* 0x000fd80003800000 */
[----:B------:R-:W-:Y:S02]  /*11f0*/  FSETP.GEU.FTZ.AND P0, PT, R17, 3, PT ;  /* 0x404000001100780b */ /* 0x000fe40003f1e000 */
[----:B-----5:R-:W-:-:S11]  /*1200*/  MOV R5, R21 ;  /* 0x0000001500057202 */ /* 0x020fd60000000f00 */
[----:B------:R-:W-:-:S04]  /*1210*/  @!P0 IMAD.MOV.U32 R6, RZ, RZ, 0x3eaaaaab ;  /* 0x3eaaaaabff068424 */ /* 0x000fc800078e00ff */
[----:B------:R-:W-:-:S04]  /*1220*/  @!P0 FFMA.FTZ R6, R17, R6, 0.5 ;  /* 0x3f00000011068423 */ /* 0x000fc80000010006 */
[----:B------:R-:W-:-:S07]  /*1230*/  @!P0 FMUL.FTZ R5, R21, R6 ;  /* 0x0000000615058220 */ /* 0x000fce0000410000 */
.L_x_2921:
[----:B------:R-:W-:Y:S05]  /*1240*/  BSYNC.RECONVERGENT B0 ;  /* 0x0000000000007941 */ /* 0x000fea0003800200 */
.L_x_2920:
[----:B------:R-:W-:Y:S01]  /*1250*/  BSSY.RECONVERGENT B0, `(.L_x_2922) ;  /* 0x0000008000007945 */ /* 0x000fe20003800200 */
[----:B------:R-:W-:-:S03]  /*1260*/  IMAD.MOV.U32 R6, RZ, RZ, RZ ;  /* 0x000000ffff067224 */ /* 0x000fc600078e00ff */
[----:B------:R-:W-:Y:S05]  /*1270*/  @!P1 BRA `(.L_x_2923) ;  /* 0x0000000000149947 */ /* 0x000fea0003800000 */
[----:B------:R-:W-:Y:S01]  /*1280*/  FSETP.GEU.FTZ.AND P0, PT, R18, 3, PT ;  /* 0x404000001200780b */ /* 0x000fe20003f1e000 */
[----:B-----5:R-:W-:-:S12]  /*1290*/  IMAD.MOV.U32 R6, RZ, RZ, R22 ;  /* 0x000000ffff067224 */ /* 0x020fd800078e0016 */
[----:B------:R-:W-:-:S05]  /*12a0*/  @!P0 MOV R3, 0x3eaaaaab ;  /* 0x3eaaaaab00038802 */ /* 0x000fca0000000f00 */
[----:B------:R-:W-:-:S04]  /*12b0*/  @!P0 FFMA.FTZ R3, R18, R3, 0.5 ;  /* 0x3f00000012038423 */ /* 0x000fc80000010003 */
[----:B------:R-:W-:-:S07]  /*12c0*/  @!P0 FMUL.FTZ R6, R22, R3 ;  /* 0x0000000316068220 */ /* 0x000fce0000410000 */
.L_x_2923:
[----:B------:R-:W-:Y:S05]  /*12d0*/  BSYNC.RECONVERGENT B0 ;  /* 0x0000000000007941 */ /* 0x000fea0003800200 */
.L_x_2922:
[----:B------:R-:W-:Y:S01]  /*12e0*/  BSSY.RECONVERGENT B0, `(.L_x_2924) ;  /* 0x0000008000007945 */ /* 0x000fe20003800200 */
[----:B------:R-:W-:-:S03]  /*12f0*/  HFMA2 R7, -RZ, RZ, 0, 0 ;  /* 0x00000000ff077431 */ /* 0x000fc600000001ff */
[----:B------:R-:W-:Y:S05]  /*1300*/  @!P2 BRA `(.L_x_2925) ;  /* 0x000000000014a947 */ /* 0x000fea0003800000 */
[----:B------:R-:W-:Y:S02]  /*1310*/  FSETP.GEU.FTZ.AND P0, PT, R19, 3, PT ;  /* 0x404000001300780b */ /* 0x000fe40003f1e000 */
[----:B-----5:R-:W-:-:S11]  /*1320*/  MOV R7, R23 ;  /* 0x0000001700077202 */ /* 0x020fd60000000f00 */
[----:B------:R-:W-:-:S04]  /*1330*/  @!P0 IMAD.MOV.U32 R16, RZ, RZ, 0x3eaaaaab ;  /* 0x3eaaaaabff108424 */ /* 0x000fc800078e00ff */
[----:B------:R-:W-:-:S04]  /*1340*/  @!P0 FFMA.FTZ R16, R19, R16, 0.5 ;  /* 0x3f00000013108423 */ /* 0x000fc80000010010 */
[----:B------:R-:W-:-:S07]  /*1350*/  @!P0 FMUL.FTZ R7, R23, R16 ;  /* 0x0000001017078220 */ /* 0x000fce0000410000 */
.L_x_2925:
[----:B------:R-:W-:Y:S05]  /*1360*/  BSYNC.RECONVERGENT B0 ;  /* 0x0000000000007941 */ /* 0x000fea0003800200 */
.L_x_2924:
        /* <DEDUP_REMOVED lines=8> */
.L_x_2927:
[----:B------:R-:W-:Y:S05]  /*13f0*/  BSYNC.RECONVERGENT B0 ;  /* 0x0000000000007941 */ /* 0x000fea0003800200 */
.L_x_2926:
[----:B------:R-:W-:Y:S01]  /*1400*/  BSSY.RECONVERGENT B0, `(.L_x_2928) ;  /* 0x0000009000007945 */ /* 0x000fe20003800200 */
[----:B------:R-:W-:Y:S02]  /*1410*/  HFMA2 R17, -RZ, RZ, 0, 0 ;  /* 0x00000000ff117431 */ /* 0x000fe400000001ff */
[----:B------:R-:W-:Y:S01]  /*1420*/  IMAD.WIDE.U32 R24, R0, 0x4, R24 ;  /* 0x0000000400187825 */ /* 0x000fe200078e0018 */
[----:B------:R-:W-:Y:S06]  /*1430*/  @!P4 BRA `(.L_x_2929) ;  /* 0x000000000014c947 */ /* 0x000fec0003800000 */
[----:B------:R-:W-:Y:S02]  /*1440*/  FSETP.GEU.FTZ.AND P0, PT, R13, 3, PT ;  /* 0x404000000d00780b */ /* 0x000fe40003f1e000 */
[----:B-----5:R-:W-:-:S11]  /*1450*/  MOV R17, R9 ;  /* 0x0000000900117202 */ /* 0x020fd60000000f00 */
[----:B------:R-:W-:-:S04]  /*1460*/  @!P0 IMAD.MOV.U32 R0, RZ, RZ, 0x3eaaaaab ;  /* 0x3eaaaaabff008424 */ /* 0x000fc800078e00ff */
[----:B------:R-:W-:-:S04]  /*1470*/  @!P0 FFMA.FTZ R0, R13, R0, 0.5 ;  /* 0x3f0000000d008423 */ /* 0x000fc80000010000 */
[----:B------:R-:W-:-:S07]  /*1480*/  @!P0 FMUL.FTZ R17, R9, R0 ;  /* 0x0000000009118220 */ /* 0x000fce0000410000 */
.L_x_2929:
[----:B------:R-:W-:Y:S05]  /*1490*/  BSYNC.RECONVERGENT B0 ;  /* 0x0000000000007941 */ /* 0x000fea0003800200 */
.L_x_2928:
[----:B------:R-:W-:Y:S01]  /*14a0*/  BSSY.RECONVERGENT B0, `(.L_x_2930) ;  /* 0x0000009000007945 */ /* 0x000fe20003800200 */
[----:B------:R-:W-:-:S04]  /*14b0*/  IMAD.WIDE.U32 R24, R2, 0x20, R24 ;  /* 0x0000002002187825 */ /* 0x000fc800078e0018 */
[----:B------:R-:W-:Y:S01]  /*14c0*/  IMAD.MOV.U32 R18, RZ, RZ, RZ ;  /* 0x000000ffff127224 */ /* 0x000fe200078e00ff */
[----:B------:R-:W-:Y:S06]  /*14d0*/  @!P5 BRA `(.L_x_2931) ;  /* 0x000000000014d947 */ /* 0x000fec0003800000 */
[----:B------:R-:W-:Y:S02]  /*14e0*/  FSETP.GEU.FTZ.AND P0, PT, R14, 3, PT ;  /* 0x404000000e00780b */ /* 0x000fe40003f1e000 */
[----:B-----5:R-:W-:-:S11]  /*14f0*/  MOV R18, R10 ;  /* 0x0000000a00127202 */ /* 0x020fd60000000f00 */
[----:B------:R-:W-:-:S05]  /*1500*/  @!P0 MOV R3, 0x3eaaaaab ;  /* 0x3eaaaaab00038802 */ /* 0x000fca0000000f00 */
[----:B------:R-:W-:-:S04]  /*1510*/  @!P0 FFMA.FTZ R3, R14, R3, 0.5 ;  /* 0x3f0000000e038423 */ /* 0x000fc80000010003 */
[----:B------:R-:W-:-:S07]  /*1520*/  @!P0 FMUL.FTZ R18, R10, R3 ;  /* 0x000000030a128220 */ /* 0x000fce0000410000 */
.L_x_2931:
[----:B------:R-:W-:Y:S05]  /*1530*/  BSYNC.RECONVERGENT B0 ;  /* 0x0000000000007941 */ /* 0x000fea0003800200 */
.L_x_2930:
[----:B------:R-:W-:Y:S01]  /*1540*/  BSSY.RECONVERGENT B0, `(.L_x_2932) ;  /* 0x0000008000007945 */ /* 0x000fe20003800200 */
[----:B------:R-:W-:-:S03]  /*1550*/  IMAD.MOV.U32 R19, RZ, RZ, RZ ;  /* 0x000000ffff137224 */ /* 0x000fc600078e00ff */
[----:B------:R-:W-:Y:S05]  /*1560*/  @!P6 BRA `(.L_x_2933) ;  /* 0x000000000014e947 */ /* 0x000fea0003800000 */
[----:B------:R-:W-:Y:S02]  /*1570*/  FSETP.GEU.FTZ.AND P0, PT, R15, 3, PT ;  /* 0x404000000f00780b */ /* 0x000fe40003f1e000 */
[----:B-----5:R-:W-:-:S11]  /*1580*/  MOV R19, R11 ;  /* 0x0000000b00137202 */ /* 0x020fd60000000f00 */
[----:B------:R-:W-:-:S05]  /*1590*/  @!P0 MOV R0, 0x3eaaaaab ;  /* 0x3eaaaaab00008802 */ /* 0x000fca0000000f00 */
[----:B------:R-:W-:-:S04]  /*15a0*/  @!P0 FFMA.FTZ R0, R15, R0, 0.5 ;  /* 0x3f0000000f008423 */ /* 0x000fc80000010000 */
[----:B------:R-:W-:-:S07]  /*15b0*/  @!P0 FMUL.FTZ R19, R11, R0 ;  /* 0x000000000b138220 */ /* 0x000fce0000410000 */
.L_x_2933:
[----:B------:R-:W-:Y:S05]  /*15c0*/  BSYNC.RECONVERGENT B0 ;  /* 0x0000000000007941 */ /* 0x000fea0003800200 */
.L_x_2932:
[----:B------:R-:W-:Y:S01]  /*15d0*/  STG.E.ENL2.256 desc[UR4][R24.64], R4, R16 ;  /* 0xf80000041810797f */ /* 0x000fe2000f121804 */
[----:B------:R-:W-:Y:S05]  /*15e0*/  EXIT ;  /* 0x000000000000794d */ /* 0x000fea0003800000 */
.L_x_2934:
        /* <DEDUP_REMOVED lines=9> */
.L_x_6656:


//--------------------- .text._ZN2at6native18elementwise_kernelILi128ELi4EZNS0_15gpu_kernel_implIZZZNS0_66_GLOBAL__N__a0cfb035_28_ActivationHardswishKernel_cu_9e10b42f_293225hardswish_backward_kernelERNS_14TensorIteratorEENKUlvE_clEvENKUlvE_clEvEUlddE_EEvRNS_18TensorIteratorBaseERKT_EUliE_EEviT1_ --------------------------
	.section	.text._ZN2at6native18elementwise_kernelILi128ELi4EZNS0_15gpu_kernel_implIZZZNS0_66_GLOBAL__N__a0cfb035_28_ActivationHardswishKernel_cu_9e10b42f_293225hardswish_backward_kernelERNS_14TensorIteratorEENKUlvE_clEvENKUlvE_clEvEUlddE_EEvRNS_18TensorIteratorBaseERKT_EUliE_EEviT1_,"ax",@progbits
	.align	128
        .global         _ZN2at6native18elementwise_kernelILi128ELi4EZNS0_15gpu_kernel_implIZZZNS0_66_GLOBAL__N__a0cfb035_28_ActivationHardswishKernel_cu_9e10b42f_293225hardswish_backward_kernelERNS_14TensorIteratorEENKUlvE_clEvENKUlvE_clEvEUlddE_EEvRNS_18TensorIteratorBaseERKT_EUliE_EEviT1_
        .type           _ZN2at6native18elementwise_kernelILi128ELi4EZNS0_15gpu_kernel_implIZZZNS0_66_GLOBAL__N__a0cfb035_28_ActivationHardswishKernel_cu_9e10b42f_293225hardswish_backward_kernelERNS_14TensorIteratorEENKUlvE_clEvENKUlvE_clEvEUlddE_EEvRNS_18TensorIteratorBaseERKT_EUliE_EEviT1_,@function
        .size           _ZN2at6native18elementwise_kernelILi128ELi4EZNS0_15gpu_kernel_implIZZZNS0_66_GLOBAL__N__a0cfb035_28_ActivationHardswishKernel_cu_9e10b42f_293225hardswish_backward_kernelERNS_14TensorIteratorEENKUlvE_clEvENKUlvE_clEvEUlddE_EEvRNS_18TensorIteratorBaseERKT_EUliE_EEviT1_,(.L_x_6629 - _ZN2at6native18elementwise_kernelILi128ELi4EZNS0_15gpu_kernel_implIZZZNS0_66_GLOBAL__N__a0cfb035_28_ActivationHardswishKernel_cu_9e10b42f_293225hardswish_backward_kernelERNS_14TensorIteratorEENKUlvE_clEvENKUlvE_clEvEUlddE_EEvRNS_18TensorIteratorBaseERKT_EUliE_EEviT1_)
        .other          _ZN2at6native18elementwise_kernelILi128ELi4EZNS0_15gpu_kernel_implIZZZNS0_66_GLOBAL__N__a0cfb035_28_ActivationHardswishKernel_cu_9e10b42f_293225hardswish_backward_kernelERNS_14TensorIteratorEENKUlvE_clEvENKUlvE_clEvEUlddE_EEvRNS_18TensorIteratorBaseERKT_EUliE_EEviT1_,@"STO_CUDA_ENTRY STV_DEFAULT"
_ZN2at6native18elementwise_kernelILi128ELi4EZNS0_15gpu_kernel_implIZZZNS0_66_GLOBAL__N__a0cfb035_28_ActivationHardswishKernel_cu_9e10b42f_293225hardswish_backward_kernelERNS_14TensorIteratorEENKUlvE_clEvENKUlvE_clEvEUlddE_EEvRNS_18TensorIteratorBaseERKT_EUliE_EEviT1_:
.text._ZN2at6native18elementwise_kernelILi128ELi4EZNS0_15gpu_kernel_implIZZZNS0_66_GLOBAL__N__a0cfb035_28_ActivationHardswishKernel_cu_9e10b42f_293225hardswish_backward_kernelERNS_14TensorIteratorEENKUlvE_clEvENKUlvE_clEvEUlddE_EEvRNS_18TensorIteratorBaseERKT_EUliE_EEviT1_:
[----:B------:R-:W0:Y:S01]  /*0000*/  LDC R1, c[0x0][0x37c] ;  /* 0x0000df00ff017b82 */ /* 0x000e220000000800 */
[----:B------:R-:W1:Y:S07]  /*0010*/  S2R R19, SR_TID.X ;  /* 0x0000000000137919 */ /* 0x000e6e0000002100 */
[----:B------:R-:W2:Y:S01]  /*0020*/  S2UR UR4, SR_CTAID.X ;  /* 0x00000000000479c3 */ /* 0x000ea20000002500 */
[----:B------:R-:W3:Y:S01]  /*0030*/  LDCU UR42, c[0x0][0x388] ;  /* 0x00007100ff2a77ac */ /* 0x000ee20008000800 */
[----:B------:R-:W-:Y:S01]  /*0040*/  BSSY.RECONVERGENT B6, `(.L_x_2935) ;  /* 0x0000480000067945 */ /* 0x000fe20003800200 */
[----:B------:R-:W-:Y:S01]  /*0050*/  IMAD.MOV.U32 R23, RZ, RZ, 0x40080000 ;  /* 0x40080000ff177424 */ /* 0x000fe200078e00ff */
[----:B------:R-:W4:Y:S01]  /*0060*/  LDCU UR5, c[0x0][0x380] ;  /* 0x00007000ff0577ac */ /* 0x000f220008000800 */
[----:B------:R-:W5:Y:S01]  /*0070*/  LDCU UR41, c[0x0][0x628] ;  /* 0x0000c500ff2977ac */ /* 0x000f620008000800 */
[----:B------:R-:W0:Y:S01]  /*0080*/  LDCU.64 UR36, c[0x0][0x358] ;  /* 0x00006b00ff2477ac */ /* 0x000e220008000a00 */
[----:B------:R-:W-:Y:S01]  /*0090*/  UMOV UR38, URZ ;  /* 0x000000ff00267c82 */ /* 0x000fe20008000000 */
        /* <DEDUP_REMOVED lines=364> */
.L_x_2937:
[----:B------:R-:W0:Y:S01]  /*1760*/  LDCU.64 UR6, c[0x0][0x5f0] ;  /* 0x0000be00ff0677ac */ /* 0x000e220008000a00 */
[----:B------:R-:W-:Y:S01]  /*1770*/  BSSY.RECONVERGENT B7, `(.L_x_2938) ;  /* 0x00000ed000077945 */ /* 0x000fe20003800200 */
        /* <DEDUP_REMOVED lines=14> */
[----:B--2---:R0:W1:Y:S01]  /*1860*/  I2F.F64.S16 R16, R4 ;  /* 0x0000000400107312 */ /* 0x0040620000101c00 */
[----:B------:R-:W-:Y:S05]  /*1870*/  BRA `(.L_x_2944) ;  /* 0x0000000c00707947 */ /* 0x000fea0003800000 */
.L_x_2942:
[----:B------:R-:W2:Y:S02]  /*1880*/  LDG.E.U8 R4, desc[UR36][R4.64] ;  /* 0x0000002404047981 */ /* 0x000ea4000c1e1100 */
[----:B--2---:R0:W1:Y:S01]  /*1890*/  I2F.F64.U16 R16, R4 ;  /* 0x0000000400107312 */ /* 0x0040620000101800 */
[----:B------:R-:W-:Y:S05]  /*18a0*/  BRA `(.L_x_2944) ;  /* 0x0000000c00647947 */ /* 0x000fea0003800000 */
.L_x_2941:
[----:B------:R-:W-:-:S09]  /*18b0*/  UISETP.NE.AND UP0, UPT, UR4, 0x2, UPT ;  /* 0x000000020400788c */ /* 0x000fd2000bf05270 */
[----:B------:R-:W-:Y:S05]  /*18c0*/  BRA.U !UP0, `(.L_x_2945) ;  /* 0x0000000108287547 */ /* 0x000fea000b800000 */
[----:B------:R-:W-:-:S09]  /*18d0*/  UISETP.NE.AND UP0, UPT, UR4, 0x3, UPT ;  /* 0x000000030400788c */ /* 0x000fd2000bf05270 */
[----:B------:R-:W-:Y:S05]  /*18e0*/  BRA.U !UP0, `(.L_x_2946) ;  /* 0x0000000108147547 */ /* 0x000fea000b800000 */
[----:B------:R-:W-:-:S09]  /*18f0*/  UISETP.NE.AND UP0, UPT, UR4, 0x4, UPT ;  /* 0x000000040400788c */ /* 0x000fd2000bf05270 */
[----:B------:R-:W-:Y:S05]  /*1900*/  BRA.U UP0, `(.L_x_2943) ;  /* 0x0000000900c07547 */ /* 0x000fea000b800000 */
[----:B------:R-:W2:Y:S02]  /*1910*/  LDG.E.64 R16, desc[UR36][R4.64] ;  /* 0x0000002404107981 */ /* 0x000ea4000c1e1b00 */
[----:B--2---:R-:W0:Y:S01]  /*1920*/  I2F.F64.S64 R16, R16 ;  /* 0x0000001000107312 */ /* 0x004e220000301c00 */
[----:B------:R-:W-:Y:S05]  /*1930*/  BRA `(.L_x_2944) ;  /* 0x0000000c00407947 */ /* 0x000fea0003800000 */
.L_x_2946:
[----:B------:R-:W2:Y:S02]  /*1940*/  LDG.E R4, desc[UR36][R4.64] ;  /* 0x0000002404047981 */ /* 0x000ea4000c1e1900 */
[----:B--2---:R0:W1:Y:S01]  /*1950*/  I2F.F64 R16, R4 ;  /* 0x0000000400107312 */ /* 0x0040620000201c00 */
[----:B------:R-:W-:Y:S05]  /*1960*/  BRA `(.L_x_2944) ;  /* 0x0000000c00347947 */ /* 0x000fea0003800000 */
.L_x_2945:
[----:B------:R-:W2:Y:S02]  /*1970*/  LDG.E.U16 R4, desc[UR36][R4.64] ;  /* 0x0000002404047981 */ /* 0x000ea4000c1e1500 */
[----:B--2---:R0:W1:Y:S01]  /*1980*/  I2F.F64.S16 R16, R4 ;  /* 0x0000000400107312 */ /* 0x0040620000101c00 */
[----:B------:R-:W-:Y:S05]  /*1990*/  BRA `(.L_x_2944) ;  /* 0x0000000c00287947 */ /* 0x000fea0003800000 */
.L_x_2940:
[----:B------:R-:W-:-:S09]  /*19a0*/  UISETP.GT.AND UP0, UPT, UR4, 0x6, UPT ;  /* 0x000000060400788c */ /* 0x000fd2000bf04270 */
[----:B------:R-:W-:Y:S05]  /*19b0*/  BRA.U UP0, `(.L_x_2947) ;  /* 0x0000000100347547 */ /* 0x000fea000b800000 */
[----:B------:R-:W-:-:S09]  /*19c0*/  UISETP.NE.AND UP0, UPT, UR4, 0x5, UPT ;  /* 0x000000050400788c */ /* 0x000fd2000bf05270 */
[----:B------:R-:W-:Y:S05]  /*19d0*/  BRA.U !UP0, `(.L_x_2948) ;  /* 0x0000000108187547 */ /* 0x000fea000b800000 */
[----:B------:R-:W-:-:S09]  /*19e0*/  UISETP.NE.AND UP0, UPT, UR4, 0x6, UPT ;  /* 0x000000060400788c */ /* 0x000fd2000bf05270 */
[----:B------:R-:W-:Y:S05]  /*19f0*/  BRA.U UP0, `(.L_x_2943) ;  /* 0x0000000900847547 */ /* 0x000fea000b800000 */
[----:B------:R-:W2:Y:S02]  /*1a00*/  LDG.E R16, desc[UR36][R4.64] ;  /* 0x0000002404107981 */ /* 0x000ea4000c1e1900 */
[----:B--2---:R-:W-:-:S06]  /*1a10*/  FMUL.FTZ R16, R16, 1 ;  /* 0x3f80000010107820 */ /* 0x004fcc0000410000 */
[----:B------:R-:W0:Y:S01]  /*1a20*/  F2F.F64.F32 R16, R16 ;  /* 0x0000001000107310 */ /* 0x000e220000201800 */
[----:B------:R-:W-:Y:S05]  /*1a30*/  BRA `(.L_x_2944) ;  /* 0x0000000c00007947 */ /* 0x000fea0003800000 */
.L_x_2948:
[----:B------:R-:W2:Y:S02]  /*1a40*/  LDG.E.U16 R0, desc[UR36][R4.64] ;  /* 0x0000002404007981 */ /* 0x000ea4000c1e1500 */
[----:B--2---:R-:W-:-:S05]  /*1a50*/  HADD2.F32 R0, -RZ, R0.H0_H0 ;  /* 0x20000000ff007230 */ /* 0x004fca0000004100 */
[----:B------:R-:W-:-:S04]  /*1a60*/  FMUL.FTZ R0, R0, 1 ;  /* 0x3f80000000007820 */ /* 0x000fc80000410000 */
[----:B------:R0:W1:Y:S01]  /*1a70*/  F2F.F64.F32 R16, R0 ;  /* 0x0000000000107310 */ /* 0x0000620000201800 */
[----:B------:R-:W-:Y:S05]  /*1a80*/  BRA `(.L_x_2944) ;  /* 0x0000000800ec7947 */ /* 0x000fea0003800000 */
.L_x_2947:
[----:B------:R-:W-:-:S09]  /*1a90*/  UISETP.NE.AND UP0, UPT, UR4, 0x7, UPT ;  /* 0x000000070400788c */ /* 0x000fd2000bf05270 */
[----:B------:R-:W-:Y:S05]  /*1aa0*/  BRA.U !UP0, `(.L_x_2949) ;  /* 0x0000000108347547 */ /* 0x000fea000b800000 */
        /* <DEDUP_REMOVED lines=8> */
.L_x_2950:
[----:B------:R-:W2:Y:S02]  /*1b30*/  LDG.E.U16 R4, desc[UR36][R4.64] ;  /* 0x0000002404047981 */ /* 0x000ea4000c1e1500 */
[----:B--2---:R-:W-:-:S05]  /*1b40*/  HADD2.F32 R0, -RZ, R4.H0_H0 ;  /* 0x20000004ff007230 */ /* 0x004fca0000004100 */
[----:B------:R-:W-:-:S04]  /*1b50*/  FMUL.FTZ R0, R0, 1 ;  /* 0x3f80000000007820 */ /* 0x000fc80000410000 */
[----:B------:R0:W1:Y:S01]  /*1b60*/  F2F.F64.F32 R16, R0 ;  /* 0x0000000000107310 */ /* 0x0000620000201800 */
[----:B------:R-:W-:Y:S05]  /*1b70*/  BRA `(.L_x_2944) ;  /* 0x0000000800b07947 */ /* 0x000fea0003800000 */
.L_x_2949:
[----:B------:R0:W5:Y:S01]  /*1b80*/  LDG.E.64 R16, desc[UR36][R4.64] ;  /* 0x0000002404107981 */ /* 0x000162000c1e1b00 */
[----:B------:R-:W-:Y:S05]  /*1b90*/  BRA `(.L_x_2944) ;  /* 0x0000000800a87947 */ /* 0x000fea0003800000 */
.L_x_2939:
        /* <DEDUP_REMOVED lines=8> */
[----:B------:R-:W2:Y:S01]  /*1c20*/  LDG.E.U8 R4, desc[UR36][R4.64] ;  /* 0x0000002404047981 */ /* 0x000ea2000c1e1100 */
[----:B------:R-:W-:Y:S01]  /*1c30*/  IMAD.MOV.U32 R16, RZ, RZ, RZ ;  /* 0x000000ffff107224 */ /* 0x000fe200078e00ff */
[----:B--2---:R-:W-:-:S04]  /*1c40*/  ISETP.NE.AND P0, PT, R4, RZ, PT ;  /* 0x000000ff0400720c */ /* 0x004fc80003f05270 */
[----:B------:R-:W-:Y:S01]  /*1c50*/  FSEL R17, RZ, 1.875, !P0 ;  /* 0x3ff00000ff117808 */ /* 0x000fe20004000000 */
[----:B------:R-:W-:Y:S08]  /*1c60*/  BRA `(.L_x_2944) ;  /* 0x0000000800747947 */ /* 0x000ff00003800000 */
.L_x_2953:
[----:B------:R0:W5:Y:S01]  /*1c70*/  LDG.E.64 R16, desc[UR36][R4.64] ;  /* 0x0000002404107981 */ /* 0x000162000c1e1b00 */
[----:B------:R-:W-:Y:S05]  /*1c80*/  BRA `(.L_x_2944) ;  /* 0x00000008006c7947 */ /* 0x000fea0003800000 */
.L_x_2952:
        /* <DEDUP_REMOVED lines=23> */
[----:B------:R-:W-:-:S05]  /*1e00*/  LOP3.LUT R3, R3, 0x80000000, R0, 0xf8, !PT ;  /* 0x8000000003037812 */ /* 0x000fca00078ef800 */
[----:B------:R-:W-:-:S04]  /*1e10*/  FMUL.FTZ R3, R3, 1 ;  /* 0x3f80000003037820 */ /* 0x000fc80000410000 */
[----:B------:R0:W1:Y:S01]  /*1e20*/  F2F.F64.F32 R16, R3 ;  /* 0x0000000300107310 */ /* 0x0000620000201800 */
[----:B------:R-:W-:Y:S05]  /*1e30*/  BRA `(.L_x_2944) ;  /* 0x0000000800007947 */ /* 0x000fea0003800000 */
.L_x_2955:
        /* <DEDUP_REMOVED lines=10> */
[----:B------:R-:W-:-:S04]  /*1ee0*/  MOV R3, R6 ;  /* 0x0000000600037202 */ /* 0x000fc80000000f00 */
[----:B------:R-:W-:-:S05]  /*1ef0*/  LOP3.LUT R0, R0, 0x80000000, R3, 0xf8, !PT ;  /* 0x8000000000007812 */ /* 0x000fca00078ef803 */
[----:B------:R-:W-:-:S04]  /*1f00*/  FMUL.FTZ R0, R0, 1 ;  /* 0x3f80000000007820 */ /* 0x000fc80000410000 */
[----:B------:R0:W1:Y:S01]  /*1f10*/  F2F.F64.F32 R16, R0 ;  /* 0x0000000000107310 */ /* 0x0000620000201800 */
[----:B------:R-:W-:Y:S05]  /*1f20*/  BRA `(.L_x_2944) ;  /* 0x0000000400c47947 */ /* 0x000fea0003800000 */
.L_x_2954:
[----:B------:R-:W2:Y:S02]  /*1f30*/  LDG.E.U16 R0, desc[UR36][R4.64] ;  /* 0x0000002404007981 */ /* 0x000ea4000c1e1500 */
[----:B--2---:R-:W-:-:S04]  /*1f40*/  IMAD.U32 R0, R0, 0x10000, RZ ;  /* 0x0001000000007824 */ /* 0x004fc800078e00ff */
[----:B------:R-:W-:-:S04]  /*1f50*/  FMUL.FTZ R0, R0, 1 ;  /* 0x3f80000000007820 */ /* 0x000fc80000410000 */
[----:B------:R0:W1:Y:S01]  /*1f60*/  F2F.F64.F32 R16, R0 ;  /* 0x0000000000107310 */ /* 0x0000620000201800 */
[----:B------:R-:W-:Y:S05]  /*1f70*/  BRA `(.L_x_2944) ;  /* 0x0000000400b07947 */ /* 0x000fea0003800000 */
.L_x_2951:
        /* <DEDUP_REMOVED lines=9> */
[----:B--2---:R0:W1:Y:S01]  /*2010*/  I2F.F64.U16 R16, R4 ;  /* 0x0000000400107312 */ /* 0x0040620000101800 */
[----:B------:R-:W-:Y:S05]  /*2020*/  BRA `(.L_x_2944) ;  /* 0x0000000400847947 */ /* 0x000fea0003800000 */
.L_x_2958:
[----:B------:R-:W2:Y:S01]  /*2030*/  LDG.E.U8 R4, desc[UR36][R4.64] ;  /* 0x0000002404047981 */ /* 0x000ea2000c1e1100 */
[----:B------:R-:W-:Y:S02]  /*2040*/  CS2R R16, SRZ ;  /* 0x0000000000107805 */ /* 0x000fe4000001ff00 */
[----:B--2---:R-:W-:-:S13]  /*2050*/  ISETP.NE.AND P0, PT, R4, RZ, PT ;  /* 0x000000ff0400720c */ /* 0x004fda0003f05270 */
[----:B------:R-:W-:Y:S05]  /*2060*/  @!P0 BRA `(.L_x_2944) ;  /* 0x0000000400748947 */ /* 0x000fea0003800000 */
[----:B------:R-:W-:-:S13]  /*2070*/  ISETP.NE.AND P0, PT, R4, 0x80, PT ;  /* 0x000000800400780c */ /* 0x000fda0003f05270 */
[----:B------:R-:W-:Y:S01]  /*2080*/  @!P0 IMAD.MOV.U32 R16, RZ, RZ, 0x20000000 ;  /* 0x20000000ff108424 */ /* 0x000fe200078e00ff */
        /* <DEDUP_REMOVED lines=15> */
.L_x_2960:
[----:B------:R-:W-:Y:S05]  /*2180*/  BSYNC.RECONVERGENT B0 ;  /* 0x0000000000007941 */ /* 0x000fea0003800200 */
.L_x_2959:
[----:B------:R-:W-:Y:S02]  /*2190*/  SHF.L.U32 R0, R0, 0x14, RZ ;  /* 0x0000001400007819 */ /* 0x000fe400000006ff */
[----:B------:R-:W-:-:S04]  /*21a0*/  LEA R3, R3, 0x3b800000, 0x17 ;  /* 0x3b80000003037811 */ /* 0x000fc800078eb8ff */
[----:B------:R-:W-:-:S05]  /*21b0*/  LOP3.LUT R0, R3, R0, R7, 0xfe, !PT ;  /* 0x0000000003007212 */ /* 0x000fca00078efe07 */
[----:B------:R-:W-:-:S04]  /*21c0*/  FMUL.FTZ R0, R0, 1 ;  /* 0x3f80000000007820 */ /* 0x000fc80000410000 */
[----:B------:R0:W1:Y:S01]  /*21d0*/  F2F.F64.F32 R16, R0 ;  /* 0x0000000000107310 */ /* 0x0000620000201800 */
[----:B------:R-:W-:Y:S05]  /*21e0*/  BRA `(.L_x_2944) ;  /* 0x0000000400147947 */ /* 0x000fea0003800000 */
.L_x_2957:
[----:B------:R-:W2:Y:S01]  /*21f0*/  LDG.E.U8 R4, desc[UR36][R4.64] ;  /* 0x0000002404047981 */ /* 0x000ea2000c1e1100 */
[----:B------:R-:W-:Y:S02]  /*2200*/  CS2R R16, SRZ ;  /* 0x0000000000107805 */ /* 0x000fe4000001ff00 */
[----:B--2---:R-:W-:-:S13]  /*2210*/  ISETP.NE.AND P0, PT, R4, RZ, PT ;  /* 0x000000ff0400720c */ /* 0x004fda0003f05270 */
[----:B------:R-:W-:Y:S05]  /*2220*/  @!P0 BRA `(.L_x_2944) ;  /* 0x0000000400048947 */ /* 0x000fea0003800000 */
[----:B------:R-:W-:-:S13]  /*2230*/  ISETP.NE.AND P0, PT, R4, 0x80, PT ;  /* 0x000000800400780c */ /* 0x000fda0003f05270 */
[----:B------:R-:W-:Y:S02]  /*2240*/  @!P0 IMAD.MOV.U32 R16, RZ, RZ, 0x20000000 ;  /* 0x20000000ff108424 */ /* 0x000fe400078e00ff */
        /* <DEDUP_REMOVED lines=15> */
.L_x_2962:
[----:B------:R-:W-:Y:S05]  /*2340*/  BSYNC.RECONVERGENT B0 ;  /* 0x0000000000007941 */ /* 0x000fea0003800200 */
.L_x_2961:
[----:B------:R-:W-:Y:S01]  /*2350*/  IMAD.SHL.U32 R0, R0, 0x200000, RZ ;  /* 0x0020000000007824 */ /* 0x000fe200078e00ff */
[----:B------:R-:W-:-:S04]  /*2360*/  LEA R3, R3, 0x37800000, 0x17 ;  /* 0x3780000003037811 */ /* 0x000fc800078eb8ff */
[----:B------:R-:W-:-:S05]  /*2370*/  LOP3.LUT R0, R3, R0, R7, 0xfe, !PT ;  /* 0x0000000003007212 */ /* 0x000fca00078efe07 */
[----:B------:R-:W-:-:S04]  /*2380*/  FMUL.FTZ R0, R0, 1 ;  /* 0x3f80000000007820 */ /* 0x000fc80000410000 */
[----:B------:R0:W1:Y:S01]  /*2390*/  F2F.F64.F32 R16, R0 ;  /* 0x0000000000107310 */ /* 0x0000620000201800 */
[----:B------:R-:W-:Y:S05]  /*23a0*/  BRA `(.L_x_2944) ;  /* 0x0000000000a47947 */ /* 0x000fea0003800000 */
.L_x_2956:
[----:B------:R-:W-:-:S09]  /*23b0*/  UISETP.NE.AND UP0, UPT, UR4, 0x1c, UPT ;  /* 0x0000001c0400788c */ /* 0x000fd2000bf05270 */
[----:B------:R-:W-:Y:S05]  /*23c0*/  BRA.U !UP0, `(.L_x_2963) ;  /* 0x0000000108947547 */ /* 0x000fea000b800000 */
[----:B------:R-:W-:-:S09]  /*23d0*/  UISETP.NE.AND UP0, UPT, UR4, 0x1d, UPT ;  /* 0x0000001d0400788c */ /* 0x000fd2000bf05270 */
[----:B------:R-:W-:Y:S05]  /*23e0*/  BRA.U !UP0, `(.L_x_2964) ;  /* 0x0000000108807547 */ /* 0x000fea000b800000 */
[----:B------:R-:W-:-:S09]  /*23f0*/  UISETP.NE.AND UP0, UPT, UR4, 0x2c, UPT ;  /* 0x0000002c0400788c */ /* 0x000fd2000bf05270 */
[----:B------:R-:W-:Y:S05]  /*2400*/  BRA.U !UP0, `(.L_x_2965) ;  /* 0x0000000108487547 */ /* 0x000fea000b800000 */
.L_x_2943:
        /* <DEDUP_REMOVED lines=16> */
.L_x_2966:
[----:B------:R-:W-:Y:S01]  /*2510*/  CS2R R16, SRZ ;  /* 0x0000000000107805 */ /* 0x000fe2000001ff00 */
[----:B------:R-:W-:Y:S06]  /*2520*/  BRA `(.L_x_2944) ;  /* 0x0000000000447947 */ /* 0x000fec0003800000 */
.L_x_2965:
[----:B------:R-:W2:Y:S01]  /*2530*/  LDG.E.U8 R0, desc[UR36][R4.64] ;  /* 0x0000002404007981 */ /* 0x000ea2000c1e1100 */
[----:B------:R-:W-:Y:S01]  /*2540*/  MOV R16, 0x0 ;  /* 0x0000000000107802 */ /* 0x000fe20000000f00 */
[----:B------:R-:W-:Y:S01]  /*2550*/  IMAD.MOV.U32 R17, RZ, RZ, 0x38000000 ;  /* 0x38000000ff117424 */ /* 0x000fe200078e00ff */
[----:B--2---:R-:W-:-:S13]  /*2560*/  ISETP.NE.AND P0, PT, R0, RZ, PT ;  /* 0x000000ff0000720c */ /* 0x004fda0003f05270 */
[----:B------:R-:W-:Y:S05]  /*2570*/  @!P0 BRA `(.L_x_2944) ;  /* 0x0000000000308947 */ /* 0x000fea0003800000 */
[----:B------:R-:W-:-:S13]  /*2580*/  ISETP.NE.AND P0, PT, R0, 0xff, PT ;  /* 0x000000ff0000780c */ /* 0x000fda0003f05270 */
[----:B------:R-:W-:Y:S01]  /*2590*/  @P0 IMAD.SHL.U32 R0, R0, 0x800000, RZ ;  /* 0x0080000000000824 */ /* 0x000fe200078e00ff */
[----:B------:R-:W-:Y:S01]  /*25a0*/  @!P0 MOV R16, 0x20000000 ;  /* 0x2000000000108802 */ /* 0x000fe20000000f00 */
[----:B------:R-:W-:Y:S02]  /*25b0*/  @!P0 IMAD.MOV.U32 R17, RZ, RZ, 0x7ff80000 ;  /* 0x7ff80000ff118424 */ /* 0x000fe400078e00ff */
[----:B------:R-:W-:-:S04]  /*25c0*/  @P0 FMUL.FTZ R0, R0, 1 ;  /* 0x3f80000000000820 */ /* 0x000fc80000410000 */
[----:B------:R2:W3:Y:S01]  /*25d0*/  @P0 F2F.F64.F32 R16, R0 ;  /* 0x0000000000100310 */ /* 0x0004e20000201800 */
[----:B------:R-:W-:Y:S05]  /*25e0*/  BRA `(.L_x_2944) ;  /* 0x0000000000147947 */ /* 0x000fea0003800000 */
.L_x_2964:
[----:B------:R-:W2:Y:S02]  /*25f0*/  LDG.E.64 R16, desc[UR36][R4.64] ;  /* 0x0000002404107981 */ /* 0x000ea4000c1e1b00 */
[----:B--2---:R-:W4:Y:S01]  /*2600*/  I2F.F64.U64 R16, R16 ;  /* 0x0000001000107312 */ /* 0x004f220000301800 */
[----:B------:R-:W-:Y:S05]  /*2610*/  BRA `(.L_x_2944) ;  /* 0x0000000000087947 */ /* 0x000fea0003800000 */
.L_x_2963:
[----:B------:R-:W2:Y:S02]  /*2620*/  LDG.E R4, desc[UR36][R4.64] ;  /* 0x0000002404047981 */ /* 0x000ea4000c1e1900 */
[----:B--2---:R0:W1:Y:S02]  /*2630*/  I2F.F64.U32 R16, R4 ;  /* 0x0000000400107312 */ /* 0x0040640000201800 */
.L_x_2944:
[----:B------:R-:W-:Y:S05]  /*2640*/  BSYNC.RECONVERGENT B7 ;  /* 0x0000000000077941 */ /* 0x000fea0003800200 */
.L_x_2938:
        /* <DEDUP_REMOVED lines=16> */
[----:B--2---:R0:W2:Y:S01]  /*2750*/  I2F.F64.S16 R6, R4 ;  /* 0x0000000400067312 */ /* 0x0040a20000101c00 */
[----:B------:R-:W-:Y:S05]  /*2760*/  BRA `(.L_x_2973) ;  /* 0x0000000c00707947 */ /* 0x000fea0003800000 */
.L_x_2971:
[----:B------:R-:W2:Y:S02]  /*2770*/  LDG.E.U8 R4, desc[UR36][R4.64] ;  /* 0x0000002404047981 */ /* 0x000ea4000c1e1100 */
[----:B--2---:R0:W2:Y:S01]  /*2780*/  I2F.F64.U16 R6, R4 ;  /* 0x0000000400067312 */ /* 0x0040a20000101800 */
[----:B------:R-:W-:Y:S05]  /*2790*/  BRA `(.L_x_2973) ;  /* 0x0000000c00647947 */ /* 0x000fea0003800000 */
.L_x_2970:
        /* <DEDUP_REMOVED lines=9> */
.L_x_2975:
[----:B------:R-:W2:Y:S02]  /*2830*/  LDG.E R4, desc[UR36][R4.64] ;  /* 0x0000002404047981 */ /* 0x000ea4000c1e1900 */
[----:B--2---:R0:W2:Y:S01]  /*2840*/  I2F.F64 R6, R4 ;  /* 0x0000000400067312 */ /* 0x0040a20000201c00 */
[----:B------:R-:W-:Y:S05]  /*2850*/  BRA `(.L_x_2973) ;  /* 0x0000000c00347947 */ /* 0x000fea0003800000 */
.L_x_2974:
[----:B------:R-:W2:Y:S02]  /*2860*/  LDG.E.U16 R4, desc[UR36][R4.64] ;  /* 0x0000002404047981 */ /* 0x000ea4000c1e1500 */
[----:B--2---:R0:W2:Y:S01]  /*2870*/  I2F.F64.S16 R6, R4 ;  /* 0x0000000400067312 */ /* 0x0040a20000101c00 */
[----:B------:R-:W-:Y:S05]  /*2880*/  BRA `(.L_x_2973) ;  /* 0x0000000c00287947 */ /* 0x000fea0003800000 */
.L_x_2969:
        /* <DEDUP_REMOVED lines=10> */
.L_x_2977:
[----:B--2---:R-:W2:Y:S02]  /*2930*/  LDG.E.U16 R0, desc[UR36][R4.64] ;  /* 0x0000002404007981 */ /* 0x004ea4000c1e1500 */
[----:B--2---:R-:W-:-:S05]  /*2940*/  HADD2.F32 R0, -RZ, R0.H0_H0 ;  /* 0x20000000ff007230 */ /* 0x004fca0000004100 */
[----:B------:R-:W-:-:S04]  /*2950*/  FMUL.FTZ R0, R0, 1 ;  /* 0x3f80000000007820 */ /* 0x000fc80000410000 */
[----:B------:R0:W2:Y:S01]  /*2960*/  F2F.F64.F32 R6, R0 ;  /* 0x0000000000067310 */ /* 0x0000a20000201800 */
[----:B------:R-:W-:Y:S05]  /*2970*/  BRA `(.L_x_2973) ;  /* 0x0000000800ec7947 */ /* 0x000fea0003800000 */
.L_x_2976:
        /* <DEDUP_REMOVED lines=10> */
.L_x_2979:
[----:B------:R-:W2:Y:S02]  /*2a20*/  LDG.E.U16 R4, desc[UR36][R4.64] ;  /* 0x0000002404047981 */ /* 0x000ea4000c1e1500 */
[----:B--2---:R-:W-:-:S05]  /*2a30*/  HADD2.F32 R0, -RZ, R4.H0_H0 ;  /* 0x20000004ff007230 */ /* 0x004fca0000004100 */
[----:B------:R-:W-:-:S04]  /*2a40*/  FMUL.FTZ R0, R0, 1 ;  /* 0x3f80000000007820 */ /* 0x000fc80000410000 */
[----:B------:R0:W2:Y:S01]  /*2a50*/  F2F.F64.F32 R6, R0 ;  /* 0x0000000000067310 */ /* 0x0000a20000201800 */
[----:B------:R-:W-:Y:S05]  /*2a60*/  BRA `(.L_x_2973) ;  /* 0x0000000800b07947 */ /* 0x000fea0003800000 */
.L_x_2978:
[----:B------:R0:W5:Y:S01]  /*2a70*/  LDG.E.64 R6, desc[UR36][R4.64] ;  /* 0x0000002404067981 */ /* 0x000162000c1e1b00 */
[----:B------:R-:W-:Y:S05]  /*2a80*/  BRA `(.L_x_2973) ;  /* 0x0000000800a87947 */ /* 0x000fea0003800000 */
.L_x_2968:
        /* <DEDUP_REMOVED lines=9> */
[----:B------:R-:W-:Y:S01]  /*2b20*/  HFMA2 R6, -RZ, RZ, 0, 0 ;  /* 0x00000000ff067431 */ /* 0x000fe200000001ff */
[----:B--2---:R-:W-:-:S04]  /*2b30*/  ISETP.NE.AND P0, PT, R4, RZ, PT ;  /* 0x000000ff0400720c */ /* 0x004fc80003f05270 */
[----:B------:R-:W-:Y:S01]  /*2b40*/  FSEL R7, RZ, 1.875, !P0 ;  /* 0x3ff00000ff077808 */ /* 0x000fe20004000000 */
[----:B------:R-:W-:Y:S08]  /*2b50*/  BRA `(.L_x_2973) ;  /* 0x0000000800747947 */ /* 0x000ff00003800000 */
.L_x_2982:
[----:B------:R0:W5:Y:S01]  /*2b60*/  LDG.E.64 R6, desc[UR36][R4.64] ;  /* 0x0000002404067981 */ /* 0x000162000c1e1b00 */
[----:B------:R-:W-:Y:S05]  /*2b70*/  BRA `(.L_x_2973) ;  /* 0x00000008006c7947 */ /* 0x000fea0003800000 */
.L_x_2981:
[----:B------:R-:W-:-:S09]  /*2b80*/  UISETP.NE.AND UP0, UPT, UR4, 0xf, UPT ;  /* 0x0000000f0400788c */ /* 0x000fd2000bf05270 */
[----:B------:R-:W-:Y:S05]  /*2b90*/  BRA.U !UP0, `(.L_x_2983) ;  /* 0x0000000108a07547 */ /* 0x000fea000b800000 */
[----:B------:R-:W-:-:S09]  /*2ba0*/  UISETP.NE.AND UP0, UPT, UR4, 0x17, UPT ;  /* 0x000000170400788c */ /* 0x000fd2000bf05270 */
[----:B------:R-:W-:Y:S05]  /*2bb0*/  BRA.U !UP0, `(.L_x_2984) ;  /* 0x00000001085c7547 */ /* 0x000fea000b800000 */
[----:B------:R-:W-:-:S09]  /*2bc0*/  UISETP.NE.AND UP0, UPT, UR4, 0x18, UPT ;  /* 0x000000180400788c */ /* 0x000fd2000bf05270 */
[----:B------:R-:W-:Y:S05]  /*2bd0*/  BRA.U UP0, `(.L_x_2972) ;  /* 0x0000000500c87547 */ /* 0x000fea000b800000 */
[----:B--2---:R-:W2:Y:S01]  /*2be0*/  LDG.E.U8 R0, desc[UR36][R4.64] ;  /* 0x0000002404007981 */ /* 0x004ea2000c1e1100 */
        /* <DEDUP_REMOVED lines=16> */
[----:B------:R-:W-:-:S05]  /*2cf0*/  LOP3.LUT R3, R3, 0x80000000, R0, 0xf8, !PT ;  /* 0x8000000003037812 */ /* 0x000fca00078ef800 */
[----:B------:R-:W-:-:S04]  /*2d00*/  FMUL.FTZ R3, R3, 1 ;  /* 0x3f80000003037820 */ /* 0x000fc80000410000 */
[----:B------:R0:W2:Y:S01]  /*2d10*/  F2F.F64.F32 R6, R3 ;  /* 0x0000000300067310 */ /* 0x0000a20000201800 */
[----:B------:R-:W-:Y:S05]  /*2d20*/  BRA `(.L_x_2973) ;  /* 0x0000000800007947 */ /* 0x000fea0003800000 */
.L_x_2984:
[----:B------:R-:W2:Y:S02]  /*2d30*/  LDG.E.U8 R4, desc[UR36][R4.64] ;  /* 0x0000002404047981 */ /* 0x000ea4000c1e1100 */
[C---:B--2---:R-:W-:Y:S01]  /*2d40*/  IMAD.SHL.U32 R3, R4.reuse, 0x2000000, RZ ;  /* 0x0200000004037824 */ /* 0x044fe200078e00ff */
[----:B------:R-:W-:-:S04]  /*2d50*/  SHF.L.U32 R6, R4, 0x8, RZ ;  /* 0x0000000804067819 */ /* 0x000fc800000006ff */
        /* <DEDUP_REMOVED lines=8> */
[----:B------:R-:W-:-:S05]  /*2de0*/  LOP3.LUT R0, R0, 0x80000000, R3, 0xf8, !PT ;  /* 0x8000000000007812 */ /* 0x000fca00078ef803 */
[----:B------:R-:W-:-:S04]  /*2df0*/  FMUL.FTZ R0, R0, 1 ;  /* 0x3f80000000007820 */ /* 0x000fc80000410000 */
[----:B------:R0:W2:Y:S01]  /*2e00*/  F2F.F64.F32 R6, R0 ;  /* 0x0000000000067310 */ /* 0x0000a20000201800 */
[----:B------:R-:W-:Y:S05]  /*2e10*/  BRA `(.L_x_2973) ;  /* 0x0000000400c47947 */ /* 0x000fea0003800000 */
.L_x_2983:
[----:B--2---:R-:W2:Y:S02]  /*2e20*/  LDG.E.U16 R0, desc[UR36][R4.64] ;  /* 0x0000002404007981 */ /* 0x004ea4000c1e1500 */
[----:B--2---:R-:W-:-:S04]  /*2e30*/  IMAD.U32 R0, R0, 0x10000, RZ ;  /* 0x0001000000007824 */ /* 0x004fc800078e00ff */
[----:B------:R-:W-:-:S04]  /*2e40*/  FMUL.FTZ R0, R0, 1 ;  /* 0x3f80000000007820 */ /* 0x000fc80000410000 */
[----:B------:R0:W2:Y:S01]  /*2e50*/  F2F.F64.F32 R6, R0 ;  /* 0x0000000000067310 */ /* 0x0000a20000201800 */
[----:B------:R-:W-:Y:S05]  /*2e60*/  BRA `(.L_x_2973) ;  /* 0x0000000400b07947 */ /* 0x000fea0003800000 */
.L_x_2980:
        /* <DEDUP_REMOVED lines=9> */
[----:B--2---:R0:W2:Y:S01]  /*2f00*/  I2F.F64.U16 R6, R4 ;  /* 0x0000000400067312 */ /* 0x0040a20000101800 */
[----:B------:R-:W-:Y:S05]  /*2f10*/  BRA `(.L_x_2973) ;  /* 0x0000000400847947 */ /* 0x000fea0003800000 */
.L_x_2987:
[----:B------:R-:W2:Y:S01]  /*2f20*/  LDG.E.U8 R4, desc[UR36][R4.64] ;  /* 0x0000002404047981 */ /* 0x000ea2000c1e1100 */
[----:B------:R-:W-:Y:S02]  /*2f30*/  CS2R R6, SRZ ;  /* 0x0000000000067805 */ /* 0x000fe4000001ff00 */
[----:B--2---:R-:W-:-:S13]  /*2f40*/  ISETP.NE.AND P0, PT, R4, RZ, PT ;  /* 0x000000ff0400720c */ /* 0x004fda0003f05270 */
[----:B------:R-:W-:Y:S05]  /*2f50*/  @!P0 BRA `(.L_x_2973) ;  /* 0x0000000400748947 */ /* 0x000fea0003800000 */
[----:B------:R-:W-:-:S13]  /*2f60*/  ISETP.NE.AND P0, PT, R4, 0x80, PT ;  /* 0x000000800400780c */ /* 0x000fda0003f05270 */
[----:B------:R-:W-:Y:S01]  /*2f70*/  @!P0 MOV R6, 0x20000000 ;  /* 0x2000000000068802 */ /* 0x000fe20000000f00 */
        /* <DEDUP_REMOVED lines=15> */
.L_x_2989:
[----:B------:R-:W-:Y:S05]  /*3070*/  BSYNC.RECONVERGENT B0 ;  /* 0x0000000000007941 */ /* 0x000fea0003800200 */
.L_x_2988:
[----:B------:R-:W-:Y:S01]  /*3080*/  IMAD.SHL.U32 R0, R0, 0x100000, RZ ;  /* 0x0010000000007824 */ /* 0x000fe200078e00ff */
[----:B------:R-:W-:-:S04]  /*3090*/  LEA R3, R3, 0x3b800000, 0x17 ;  /* 0x3b80000003037811 */ /* 0x000fc800078eb8ff */
[----:B------:R-:W-:-:S05]  /*30a0*/  LOP3.LUT R0, R3, R0, R7, 0xfe, !PT ;  /* 0x0000000003007212 */ /* 0x000fca00078efe07 */
[----:B------:R-:W-:-:S04]  /*30b0*/  FMUL.FTZ R0, R0, 1 ;  /* 0x3f80000000007820 */ /* 0x000fc80000410000 */
[----:B------:R0:W2:Y:S01]  /*30c0*/  F2F.F64.F32 R6, R0 ;  /* 0x0000000000067310 */ /* 0x0000a20000201800 */
[----:B------:R-:W-:Y:S05]  /*30d0*/  BRA `(.L_x_2973) ;  /* 0x0000000400147947 */ /* 0x000fea0003800000 */
.L_x_2986:
        /* <DEDUP_REMOVED lines=21> */
.L_x_2991:
[----:B------:R-:W-:Y:S05]  /*3230*/  BSYNC.RECONVERGENT B0 ;  /* 0x0000000000007941 */ /* 0x000fea0003800200 */
.L_x_2990:
[----:B------:R-:W-:Y:S02]  /*3240*/  SHF.L.U32 R0, R0, 0x15, RZ ;  /* 0x0000001500007819 */ /* 0x000fe400000006ff */
[----:B------:R-:W-:-:S04]  /*3250*/  LEA R3, R3, 0x37800000, 0x17 ;  /* 0x3780000003037811 */ /* 0x000fc800078eb8ff */
[----:B------:R-:W-:-:S05]  /*3260*/  LOP3.LUT R0, R3, R0, R7, 0xfe, !PT ;  /* 0x0000000003007212 */ /* 0x000fca00078efe07 */
[----:B------:R-:W-:-:S04]  /*3270*/  FMUL.FTZ R0, R0, 1 ;  /* 0x3f80000000007820 */ /* 0x000fc80000410000 */
[----:B------:R0:W2:Y:S01]  /*3280*/  F2F.F64.F32 R6, R0 ;  /* 0x0000000000067310 */ /* 0x0000a20000201800 */
[----:B------:R-:W-:Y:S05]  /*3290*/  BRA `(.L_x_2973) ;  /* 0x0000000000a47947 */ /* 0x000fea0003800000 */
.L_x_2985:
[----:B------:R-:W-:-:S09]  /*32a0*/  UISETP.NE.AND UP0, UPT, UR4, 0x1c, UPT ;  /* 0x0000001c0400788c */ /* 0x000fd2000bf05270 */
[----:B------:R-:W-:Y:S05]  /*32b0*/  BRA.U !UP0, `(.L_x_2992) ;  /* 0x0000000108947547 */ /* 0x000fea000b800000 */
[----:B------:R-:W-:-:S09]  /*32c0*/  UISETP.NE.AND UP0, UPT, UR4, 0x1d, UPT ;  /* 0x0000001d0400788c */ /* 0x000fd2000bf05270 */
[----:B------:R-:W-:Y:S05]  /*32d0*/  BRA.U !UP0, `(.L_x_2993) ;  /* 0x0000000108807547 */ /* 0x000fea000b800000 */
[----:B------:R-:W-:-:S09]  /*32e0*/  UISETP.NE.AND UP0, UPT, UR4, 0x2c, UPT ;  /* 0x0000002c0400788c */ /* 0x000fd2000bf05270 */
[----:B------:R-:W-:Y:S05]  /*32f0*/  BRA.U !UP0, `(.L_x_2994) ;  /* 0x0000000108487547 */ /* 0x000fea000b800000 */
.L_x_2972:
        /* <DEDUP_REMOVED lines=8> */
[----:B0-----:R-:W-:Y:S02]  /*3380*/  IMAD.U32 R4, RZ, RZ, UR4 ;  /* 0x00000004ff047e24 */ /* 0x001fe4000f8e00ff */
[----:B------:R-:W-:Y:S01]  /*3390*/  IMAD.U32 R5, RZ, RZ, UR5 ;  /* 0x00000005ff057e24 */ /* 0x000fe2000f8e00ff */
[----:B-1----:R-:W-:Y:S01]  /*33a0*/  MOV R6, UR6 ;  /* 0x0000000600067c02 */ /* 0x002fe20008000f00 */
[----:B------:R-:W-:-:S02]  /*33b0*/  IMAD.U32 R7, RZ, RZ, UR7 ;  /* 0x00000007ff077e24 */ /* 0x000fc4000f8e00ff */
[----:B---3--:R-:W-:Y:S01]  /*33c0*/  IMAD.U32 R10, RZ, RZ, UR8 ;  /* 0x00000008ff0a7e24 */ /* 0x008fe2000f8e00ff */
[----:B------:R-:W-:-:S07]  /*33d0*/  MOV R11, UR9 ;  /* 0x00000009000b7c02 */ /* 0x000fce0008000f00 */
[----:B------:R-:W-:-:S07]  /*33e0*/  LEPC R20, `(.L_x_2995) ;  /* 0x000000001014794e */ /* 0x000fce0000000000 */
[----:B--2-45:R-:W-:Y:S05]  /*33f0*/  CALL.ABS.NOINC R14 ;  /* 0x000000000e007343 */ /* 0x034fea0003c00000 */
.L_x_2995:
[----:B------:R-:W-:Y:S01]  /*3400*/  CS2R R6, SRZ ;  /* 0x0000000000067805 */ /* 0x000fe2000001ff00 */
[----:B------:R-:W-:Y:S06]  /*3410*/  BRA `(.L_x_2973) ;  /* 0x0000000000447947 */ /* 0x000fec0003800000 */
.L_x_2994:
[----:B--2---:R-:W2:Y:S01]  /*3420*/  LDG.E.U8 R0, desc[UR36][R4.64] ;  /* 0x0000002404007981 */ /* 0x004ea2000c1e1100 */
[----:B------:R-:W-:Y:S02]  /*3430*/  IMAD.MOV.U32 R6, RZ, RZ, 0x0 ;  /* 0x00000000ff067424 */ /* 0x000fe400078e00ff */
[----:B------:R-:W-:Y:S01]  /*3440*/  IMAD.MOV.U32 R7, RZ, RZ, 0x38000000 ;  /* 0x38000000ff077424 */ /* 0x000fe200078e00ff */
[----:B--2---:R-:W-:-:S13]  /*3450*/  ISETP.NE.AND P0, PT, R0, RZ, PT ;  /* 0x000000ff0000720c */ /* 0x004fda0003f05270 */
[----:B------:R-:W-:Y:S05]  /*3460*/  @!P0 BRA `(.L_x_2973) ;  /* 0x0000000000308947 */ /* 0x000fea0003800000 */
[----:B------:R-:W-:-:S13]  /*3470*/  ISETP.NE.AND P0, PT, R0, 0xff, PT ;  /* 0x000000ff0000780c */ /* 0x000fda0003f05270 */
[----:B------:R-:W-:Y:S01]  /*3480*/  @P0 SHF.L.U32 R0, R0, 0x17, RZ ;  /* 0x0000001700000819 */ /* 0x000fe200000006ff */
[----:B------:R-:W-:Y:S02]  /*3490*/  @!P0 IMAD.MOV.U32 R6, RZ, RZ, 0x20000000 ;  /* 0x20000000ff068424 */ /* 0x000fe400078e00ff */
[----:B------:R-:W-:Y:S02]  /*34a0*/  @!P0 IMAD.MOV.U32 R7, RZ, RZ, 0x7ff80000 ;  /* 0x7ff80000ff078424 */ /* 0x000fe400078e00ff */
[----:B------:R-:W-:-:S04]  /*34b0*/  @P0 FMUL.FTZ R0, R0, 1 ;  /* 0x3f80000000000820 */ /* 0x000fc80000410000 */
[----:B------:R2:W0:Y:S01]  /*34c0*/  @P0 F2F.F64.F32 R6, R0 ;  /* 0x0000000000060310 */ /* 0x0004220000201800 */
[----:B------:R-:W-:Y:S05]  /*34d0*/  BRA `(.L_x_2973) ;  /* 0x0000000000147947 */ /* 0x000fea0003800000 */
.L_x_2993:
[----:B------:R-:W2:Y:S02]  /*34e0*/  LDG.E.64 R6, desc[UR36][R4.64] ;  /* 0x0000002404067981 */ /* 0x000ea4000c1e1b00 */
[----:B--2---:R-:W0:Y:S01]  /*34f0*/  I2F.F64.U64 R6, R6 ;  /* 0x0000000600067312 */ /* 0x004e220000301800 */
[----:B------:R-:W-:Y:S05]  /*3500*/  BRA `(.L_x_2973) ;  /* 0x0000000000087947 */ /* 0x000fea0003800000 */
.L_x_2992:
[----:B------:R-:W2:Y:S02]  /*3510*/  LDG.E R4, desc[UR36][R4.64] ;  /* 0x0000002404047981 */ /* 0x000ea4000c1e1900 */
[----:B--2---:R0:W2:Y:S02]  /*3520*/  I2F.F64.U32 R6, R4 ;  /* 0x0000000400067312 */ /* 0x0040a40000201800 */
.L_x_2973:
[----:B------:R-:W-:Y:S05]  /*3530*/  BSYNC.RECONVERGENT B7 ;  /* 0x0000000000077941 */ /* 0x000fea0003800200 */
.L_x_2967:
[----:B0-2--5:R-:W-:Y:S01]  /*3540*/  DSETP.GTU.AND P0, PT, R6, -3, PT ;  /* 0xc00800000600742a */ /* 0x025fe20003f0c000 */
[----:B------:R-:W-:Y:S01]  /*3550*/  BSSY.RECONVERGENT B0, `(.L_x_2996) ;  /* 0x000001f000007945 */ /* 0x000fe20003800200 */
[----:B------:R-:W-:-:S12]  /*3560*/  CS2R R4, SRZ ;  /* 0x0000000000047805 */ /* 0x000fd8000001ff00 */
[----:B------:R-:W-:Y:S05]  /*3570*/  @!P0 BRA `(.L_x_2997) ;  /* 0x0000000000708947 */ /* 0x000fea0003800000 */
[----:B------:R-:W-:Y:S01]  /*3580*/  DSETP.GEU.AND P0, PT, R6, 3, PT ;  /* 0x400800000600742a */ /* 0x000fe20003f0e000 */
[----:B-1-34-:R-:W-:Y:S01]  /*3590*/  MOV R4, R16 ;  /* 0x0000001000047202 */ /* 0x01afe20000000f00 */
[----:B------:R-:W-:-:S12]  /*35a0*/  IMAD.MOV.U32 R5, RZ, RZ, R17 ;  /* 0x000000ffff057224 */ /* 0x000fd800078e0011 */
[----:B------:R-:W-:Y:S05]  /*35b0*/  @P0 BRA `(.L_x_2997) ;  /* 0x0000000000600947 */ /* 0x000fea0003800000 */
[----:B------:R-:W0:Y:S01]  /*35c0*/  MUFU.RCP64H R5, 3 ;  /* 0x4008000000057908 */ /* 0x000e220000001800 */
[----:B------:R-:W-:Y:S01]  /*35d0*/  IMAD.MOV.U32 R10, RZ, RZ, 0x0 ;  /* 0x00000000ff0a7424 */ /* 0x000fe200078e00ff */
[----:B------:R-:W-:Y:S01]  /*35e0*/  MOV R11, 0x40080000 ;  /* 0x40080000000b7802 */ /* 0x000fe20000000f00 */
[----:B------:R-:W-:Y:S01]  /*35f0*/  IMAD.MOV.U32 R4, RZ, RZ, 0x1 ;  /* 0x00000001ff047424 */ /* 0x000fe200078e00ff */
[----:B------:R-:W-:Y:S01]  /*3600*/  FSETP.GEU.AND P1, PT, |R7|, 6.5827683646048100446e-37, PT ;  /* 0x036000000700780b */ /* 0x000fe20003f2e200 */
[----:B------:R-:W-:Y:S04]  /*3610*/  BSSY.RECONVERGENT B1, `(.L_x_2998) ;  /* 0x0000010000017945 */ /* 0x000fe80003800200 */
[----:B0-----:R-:W-:-:S08]  /*3620*/  DFMA R8, R4, -R10, 1 ;  /* 0x3ff000000408742b */ /* 0x001fd0000000080a */
[----:B------:R-:W-:-:S08]  /*3630*/  DFMA R8, R8, R8, R8 ;  /* 0x000000080808722b */ /* 0x000fd00000000008 */
[----:B------:R-:W-:-:S08]  /*3640*/  DFMA R8, R4, R8, R4 ;  /* 0x000000080408722b */ /* 0x000fd00000000004 */
[----:B------:R-:W-:-:S08]  /*3650*/  DFMA R4, R8, -R10, 1 ;  /* 0x3ff000000804742b */ /* 0x000fd0000000080a */
[----:B------:R-:W-:-:S08]  /*3660*/  DFMA R4, R8, R4, R8 ;  /* 0x000000040804722b */ /* 0x000fd00000000008 */
[----:B------:R-:W-:-:S08]  /*3670*/  DMUL R8, R4, R6 ;  /* 0x0000000604087228 */ /* 0x000fd00000000000 */
[----:B------:R-:W-:-:S08]  /*3680*/  DFMA R10, R8, -3, R6 ;  /* 0xc0080000080a782b */ /* 0x000fd00000000006 */
[----:B------:R-:W-:-:S10]  /*3690*/  DFMA R4, R4, R10, R8 ;  /* 0x0000000a0404722b */ /* 0x000fd40000000008 */
[----:B------:R-:W-:-:S05]  /*36a0*/  FFMA R0, RZ, 2.125, R5 ;  /* 0x40080000ff007823 */ /* 0x000fca0000000005 */
[----:B------:R-:W-:-:S13]  /*36b0*/  FSETP.GT.AND P0, PT, |R0|, 1.469367938527859385e-39, PT ;  /* 0x001000000000780b */ /* 0x000fda0003f04200 */
[----:B------:R-:W-:Y:S05]  /*36c0*/  @P0 BRA P1, `(.L_x_2999) ;  /* 0x0000000000100947 */ /* 0x000fea0000800000 */
[----:B------:R-:W-:Y:S01]  /*36d0*/  IMAD.MOV.U32 R4, RZ, RZ, R6 ;  /* 0x000000ffff047224 */ /* 0x000fe200078e0006 */
[----:B------:R-:W-:Y:S02]  /*36e0*/  MOV R5, R7 ;  /* 0x0000000700057202 */ /* 0x000fe40000000f00 */
[----:B------:R-:W-:-:S07]  /*36f0*/  MOV R10, 0x3710 ;  /* 0x00003710000a7802 */ /* 0x000fce0000000f00 */
[----:B------:R-:W-:Y:S05]  /*3700*/  CALL.REL.NOINC `($__internal_0_$__cuda_sm20_div_rn_f64_full) ;  /* 0x000000e400b07944 */ /* 0x000fea0003c00000 */
.L_x_2999:
[----:B------:R-:W-:Y:S05]  /*3710*/  BSYNC.RECONVERGENT B1 ;  /* 0x0000000000017941 */ /* 0x000fea0003800200 */
.L_x_2998:
[----:B------:R-:W-:-:S08]  /*3720*/  DADD R4, R4, 0.5 ;  /* 0x3fe0000004047429 */ /* 0x000fd00000000000 */
[----:B------:R-:W-:-:S11]  /*3730*/  DMUL R4, R4, R16 ;  /* 0x0000001004047228 */ /* 0x000fd60000000000 */
.L_x_2997:
[----:B------:R-:W-:Y:S05]  /*3740*/  BSYNC.RECONVERGENT B0 ;  /* 0x0000000000007941 */ /* 0x000fea0003800200 */
.L_x_2996:
        /* <DEDUP_REMOVED lines=14> */
[----:B------:R-:W0:Y:S02]  /*3830*/  F2I.F64.TRUNC R5, R4 ;  /* 0x0000000400057311 */ /* 0x000e24000030d100 */
[----:B0-----:R0:W-:Y:S01]  /*3840*/  STG.E.U8 desc[UR36][R2.64], R5 ;  /* 0x0000000502007986 */ /* 0x0011e2000c101124 */
[----:B------:R-:W-:Y:S05]  /*3850*/  BRA `(.L_x_3005) ;  /* 0x0000000c00f47947 */ /* 0x000fea0003800000 */
.L_x_3003:
[----:B------:R-:W0:Y:S02]  /*3860*/  F2I.S64.F64.TRUNC R4, R4 ;  /* 0x0000000400047311 */ /* 0x000e24000030d900 */
[----:B0-----:R-:W-:-:S05]  /*3870*/  IMAD.MOV.U32 R7, RZ, RZ, R4 ;  /* 0x000000ffff077224 */ /* 0x001fca00078e0004 */
[----:B------:R0:W-:Y:S01]  /*3880*/  STG.E.U8 desc[UR36][R2.64], R7 ;  /* 0x0000000702007986 */ /* 0x0001e2000c101124 */
[----:B------:R-:W-:Y:S05]  /*3890*/  BRA `(.L_x_3005) ;  /* 0x0000000c00e47947 */ /* 0x000fea0003800000 */
.L_x_3002:
[----:B------:R-:W-:-:S09]  /*38a0*/  UISETP.NE.AND UP0, UPT, UR4, 0x2, UPT ;  /* 0x000000020400788c */ /* 0x000fd2000bf05270 */
[----:B------:R-:W-:Y:S05]  /*38b0*/  BRA.U !UP0, `(.L_x_3006) ;  /* 0x0000000108287547 */ /* 0x000fea000b800000 */
[----:B------:R-:W-:-:S09]  /*38c0*/  UISETP.NE.AND UP0, UPT, UR4, 0x3, UPT ;  /* 0x000000030400788c */ /* 0x000fd2000bf05270 */
[----:B------:R-:W-:Y:S05]  /*38d0*/  BRA.U !UP0, `(.L_x_3007) ;  /* 0x0000000108147547 */ /* 0x000fea000b800000 */
[----:B------:R-:W-:-:S09]  /*38e0*/  UISETP.NE.AND UP0, UPT, UR4, 0x4, UPT ;  /* 0x000000040400788c */ /* 0x000fd2000bf05270 */
[----:B------:R-:W-:Y:S05]  /*38f0*/  BRA.U UP0, `(.L_x_3004) ;  /* 0x0000000d00247547 */ /* 0x000fea000b800000 */
[----:B------:R-:W0:Y:S02]  /*3900*/  F2I.S64.F64.TRUNC R4, R4 ;  /* 0x0000000400047311 */ /* 0x000e24000030d900 */
[----:B0-----:R0:W-:Y:S01]  /*3910*/  STG.E.64 desc[UR36][R2.64], R4 ;  /* 0x0000000402007986 */ /* 0x0011e2000c101b24 */
[----:B------:R-:W-:Y:S05]  /*3920*/  BRA `(.L_x_3005) ;  /* 0x0000000c00c07947 */ /* 0x000fea0003800000 */
.L_x_3007:
[----:B------:R-:W0:Y:S02]  /*3930*/  F2I.F64.TRUNC R5, R4 ;  /* 0x0000000400057311 */ /* 0x000e24000030d100 */
[----:B0-----:R0:W-:Y:S01]  /*3940*/  STG.E desc[UR36][R2.64], R5 ;  /* 0x0000000502007986 */ /* 0x0011e2000c101924 */
[----:B------:R-:W-:Y:S05]  /*3950*/  BRA `(.L_x_3005) ;  /* 0x0000000c00b47947 */ /* 0x000fea0003800000 */
.L_x_3006:
[----:B------:R-:W0:Y:S02]  /*3960*/  F2I.F64.TRUNC R5, R4 ;  /* 0x0000000400057311 */ /* 0x000e24000030d100 */
[----:B0-----:R0:W-:Y:S01]  /*3970*/  STG.E.U16 desc[UR36][R2.64], R5 ;  /* 0x0000000502007986 */ /* 0x0011e2000c101524 */
[----:B------:R-:W-:Y:S05]  /*3980*/  BRA `(.L_x_3005) ;  /* 0x0000000c00a87947 */ /* 0x000fea0003800000 */
.L_x_3001:
[----:B------:R-:W-:-:S09]  /*3990*/  UISETP.GT.AND UP0, UPT, UR4, 0x6, UPT ;  /* 0x000000060400788c */ /* 0x000fd2000bf04270 */
[----:B------:R-:W-:Y:S05]  /*39a0*/  BRA.U UP0, `(.L_x_3008) ;  /* 0x00000001004c7547 */ /* 0x000fea000b800000 */
[----:B------:R-:W-:-:S09]  /*39b0*/  UISETP.NE.AND UP0, UPT, UR4, 0x5, UPT ;  /* 0x000000050400788c */ /* 0x000fd2000bf05270 */
[----:B------:R-:W-:Y:S05]  /*39c0*/  BRA.U !UP0, `(.L_x_3009) ;  /* 0x0000000108247547 */ /* 0x000fea000b800000 */
[----:B------:R-:W-:-:S09]  /*39d0*/  UISETP.NE.AND UP0, UPT, UR4, 0x6, UPT ;  /* 0x000000060400788c */ /* 0x000fd2000bf05270 */
[----:B------:R-:W-:Y:S05]  /*39e0*/  BRA.U UP0, `(.L_x_3004) ;  /* 0x0000000900e87547 */ /* 0x000fea000b800000 */
[----:B------:R-:W-:Y:S01]  /*39f0*/  UMOV UR4, 0xf0000000 ;  /* 0xf000000000047882 */ /* 0x000fe20000000000 */
[----:B------:R-:W-:Y:S01]  /*3a00*/  UMOV UR5, 0x380fffff ;  /* 0x380fffff00057882 */ /* 0x000fe20000000000 */
[----:B------:R-:W0:Y:S01]  /*3a10*/  F2F.F32.F64 R7, R4 ;  /* 0x0000000400077310 */ /* 0x000e220000301000 */
[----:B------:R-:W-:-:S14]  /*3a20*/  DSETP.GEU.AND P0, PT, |R4|, UR4, PT ;  /* 0x0000000404007e2a */ /* 0x000fdc000bf0e200 */
[----:B0-----:R-:W-:-:S05]  /*3a30*/  @!P0 FMUL R7, R7, 1.175494350822287508e-38 ;  /* 0x0080000007078820 */ /* 0x001fca0000400000 */
[----:B------:R2:W-:Y:S01]  /*3a40*/  STG.E desc[UR36][R2.64], R7 ;  /* 0x0000000702007986 */ /* 0x0005e2000c101924 */
[----:B------:R-:W-:Y:S05]  /*3a50*/  BRA `(.L_x_3005) ;  /* 0x0000000c00747947 */ /* 0x000fea0003800000 */
.L_x_3009:
[----:B------:R-:W-:Y:S01]  /*3a60*/  UMOV UR4, 0xf0000000 ;  /* 0xf000000000047882 */ /* 0x000fe20000000000 */
[----:B------:R-:W-:Y:S01]  /*3a70*/  UMOV UR5, 0x380fffff ;  /* 0x380fffff00057882 */ /* 0x000fe20000000000 */
[----:B------:R-:W0:Y:S01]  /*3a80*/  F2F.F32.F64 R0, R4 ;  /* 0x0000000400007310 */ /* 0x000e220000301000 */
[----:B------:R-:W-:-:S14]  /*3a90*/  DSETP.GEU.AND P0, PT, |R4|, UR4, PT ;  /* 0x0000000404007e2a */ /* 0x000fdc000bf0e200 */
[----:B0-----:R-:W-:-:S05]  /*3aa0*/  @!P0 FMUL R0, R0, 1.175494350822287508e-38 ;  /* 0x0080000000008820 */ /* 0x001fca0000400000 */
[----:B------:R-:W-:-:S05]  /*3ab0*/  F2FP.F16.F32.PACK_AB R0, RZ, R0 ;  /* 0x00000000ff00723e */ /* 0x000fca00000000ff */
[----:B------:R0:W-:Y:S01]  /*3ac0*/  STG.E.U16 desc[UR36][R2.64], R0 ;  /* 0x0000000002007986 */ /* 0x0001e2000c101524 */
[----:B------:R-:W-:Y:S05]  /*3ad0*/  BRA `(.L_x_3005) ;  /* 0x0000000c00547947 */ /* 0x000fea0003800000 */
.L_x_3008:
[----:B------:R-:W-:-:S09]  /*3ae0*/  UISETP.NE.AND UP0, UPT, UR4, 0x7, UPT ;  /* 0x000000070400788c */ /* 0x000fd2000bf05270 */
[----:B------:R-:W-:Y:S05]  /*3af0*/  BRA.U !UP0, `(.L_x_3010) ;  /* 0x0000000108547547 */ /* 0x000fea000b800000 */
[----:B------:R-:W-:-:S09]  /*3b00*/  UISETP.NE.AND UP0, UPT, UR4, 0x8, UPT ;  /* 0x000000080400788c */ /* 0x000fd2000bf05270 */
[----:B------:R-:W-:Y:S05]  /*3b10*/  BRA.U !UP0, `(.L_x_3011) ;  /* 0x0000000108287547 */ /* 0x000fea000b800000 */
[----:B------:R-:W-:-:S09]  /*3b20*/  UISETP.NE.AND UP0, UPT, UR4, 0x9, UPT ;  /* 0x000000090400788c */ /* 0x000fd2000bf05270 */
[----:B------:R-:W-:Y:S05]  /*3b30*/  BRA.U UP0, `(.L_x_3004) ;  /* 0x0000000900947547 */ /* 0x000fea000b800000 */
[----:B------:R-:W-:Y:S01]  /*3b40*/  UMOV UR4, 0xf0000000 ;  /* 0xf000000000047882 */ /* 0x000fe20000000000 */
[----:B------:R-:W-:Y:S01]  /*3b50*/  UMOV UR5, 0x380fffff ;  /* 0x380fffff00057882 */ /* 0x000fe20000000000 */
[----:B------:R-:W0:Y:S01]  /*3b60*/  F2F.F32.F64 R6, R4 ;  /* 0x0000000400067310 */ /* 0x000e220000301000 */
[----:B------:R-:W-:Y:S01]  /*3b70*/  DSETP.GEU.AND P0, PT, |R4|, UR4, PT ;  /* 0x0000000404007e2a */ /* 0x000fe2000bf0e200 */
[----:B------:R-:W-:-:S13]  /*3b80*/  MOV R7, RZ ;  /* 0x000000ff00077202 */ /* 0x000fda0000000f00 */
[----:B0-----:R-:W-:-:S05]  /*3b90*/  @!P0 FMUL R6, R6, 1.175494350822287508e-38 ;  /* 0x0080000006068820 */ /* 0x001fca0000400000 */
[----:B------:R0:W-:Y:S01]  /*3ba0*/  STG.E.64 desc[UR36][R2.64], R6 ;  /* 0x0000000602007986 */ /* 0x0001e2000c101b24 */
[----:B------:R-:W-:Y:S05]  /*3bb0*/  BRA `(.L_x_3005) ;  /* 0x0000000c001c7947 */ /* 0x000fea0003800000 */
.L_x_3011:
[----:B------:R-:W-:Y:S01]  /*3bc0*/  UMOV UR4, 0xf0000000 ;  /* 0xf000000000047882 */ /* 0x000fe20000000000 */
[----:B------:R-:W-:Y:S01]  /*3bd0*/  UMOV UR5, 0x380fffff ;  /* 0x380fffff00057882 */ /* 0x000fe20000000000 */
[----:B------:R-:W0:Y:S01]  /*3be0*/  F2F.F32.F64 R0, R4 ;  /* 0x0000000400007310 */ /* 0x000e220000301000 */
[----:B------:R-:W-:-:S14]  /*3bf0*/  DSETP.GEU.AND P0, PT, |R4|, UR4, PT ;  /* 0x0000000404007e2a */ /* 0x000fdc000bf0e200 */
[----:B0-----:R-:W-:-:S05]  /*3c00*/  @!P0 FMUL R0, R0, 1.175494350822287508e-38 ;  /* 0x0080000000008820 */ /* 0x001fca0000400000 */
[----:B------:R-:W-:-:S04]  /*3c10*/  F2FP.F16.F32.PACK_AB R5, RZ, R0 ;  /* 0x00000000ff05723e */ /* 0x000fc800000000ff */
[----:B------:R-:W-:-:S05]  /*3c20*/  PRMT R5, R5, 0x5410, RZ ;  /* 0x0000541005057816 */ /* 0x000fca00000000ff */
[----:B------:R0:W-:Y:S01]  /*3c30*/  STG.E desc[UR36][R2.64], R5 ;  /* 0x0000000502007986 */ /* 0x0001e2000c101924 */
[----:B------:R-:W-:Y:S05]  /*3c40*/  BRA `(.L_x_3005) ;  /* 0x0000000800f87947 */ /* 0x000fea0003800000 */
.L_x_3010:
[----:B------:R0:W-:Y:S01]  /*3c50*/  STG.E.64 desc[UR36][R2.64], R4 ;  /* 0x0000000402007986 */ /* 0x0001e2000c101b24 */
[----:B------:R-:W-:Y:S05]  /*3c60*/  BRA `(.L_x_3005) ;  /* 0x0000000800f07947 */ /* 0x000fea0003800000 */
.L_x_3000:
        /* <DEDUP_REMOVED lines=8> */
[----:B------:R-:W-:-:S06]  /*3cf0*/  DSETP.NEU.AND P0, PT, R4, RZ, PT ;  /* 0x000000ff0400722a */ /* 0x000fcc0003f0d000 */
[----:B------:R-:W-:-:S05]  /*3d00*/  SEL R5, RZ, 0x1, !P0 ;  /* 0x00000001ff057807 */ /* 0x000fca0004000000 */
[----:B------:R0:W-:Y:S01]  /*3d10*/  STG.E.U8 desc[UR36][R2.64], R5 ;  /* 0x0000000502007986 */ /* 0x0001e2000c101124 */
[----:B------:R-:W-:Y:S05]  /*3d20*/  BRA `(.L_x_3005) ;  /* 0x0000000800c07947 */ /* 0x000fea0003800000 */
.L_x_3014:
[----:B------:R-:W-:-:S05]  /*3d30*/  CS2R R6, SRZ ;  /* 0x0000000000067805 */ /* 0x000fca000001ff00 */
[----:B------:R0:W-:Y:S01]  /*3d40*/  STG.E.128 desc[UR36][R2.64], R4 ;  /* 0x0000000402007986 */ /* 0x0001e2000c101d24 */
[----:B------:R-:W-:Y:S05]  /*3d50*/  BRA `(.L_x_3005) ;  /* 0x0000000800b47947 */ /* 0x000fea0003800000 */
.L_x_3013:
        /* <DEDUP_REMOVED lines=10> */
[----:B------:R-:W-:Y:S01]  /*3e00*/  BSSY.RECONVERGENT B0, `(.L_x_3017) ;  /* 0x000000d000007945 */ /* 0x000fe20003800200 */
[----:B------:R-:W-:-:S12]  /*3e10*/  IMAD.MOV.U32 R0, RZ, RZ, 0x7f ;  /* 0x0000007fff007424 */ /* 0x000fd800078e00ff */
[----:B0-----:R-:W-:-:S05]  /*3e20*/  @!P0 FMUL R9, R9, 1.175494350822287508e-38 ;  /* 0x0080000009098820 */ /* 0x001fca0000400000 */
        /* <DEDUP_REMOVED lines=10> */
.L_x_3018:
[----:B------:R-:W-:Y:S05]  /*3ed0*/  BSYNC.RECONVERGENT B0 ;  /* 0x0000000000007941 */ /* 0x000fea0003800200 */
.L_x_3017:
[----:B------:R-:W-:-:S05]  /*3ee0*/  LOP3.LUT R7, R0, 0x80, R7, 0xf8, !PT ;  /* 0x0000008000077812 */ /* 0x000fca00078ef807 */
[----:B------:R0:W-:Y:S01]  /*3ef0*/  STG.E.U8 desc[UR36][R2.64], R7 ;  /* 0x0000000702007986 */ /* 0x0001e2000c101124 */
[----:B------:R-:W-:Y:S05]  /*3f00*/  BRA `(.L_x_3005) ;  /* 0x0000000800487947 */ /* 0x000fea0003800000 */
.L_x_3016:
[----:B------:R-:W-:Y:S01]  /*3f10*/  UMOV UR4, 0xf0000000 ;  /* 0xf000000000047882 */ /* 0x000fe20000000000 */
[----:B------:R-:W-:Y:S01]  /*3f20*/  UMOV UR5, 0x380fffff ;  /* 0x380fffff00057882 */ /* 0x000fe20000000000 */
[----:B------:R-:W0:Y:S01]  /*3f30*/  F2F.F32.F64 R9, R4 ;  /* 0x0000000400097310 */ /* 0x000e220000301000 */
[----:B------:R-:W-:Y:S01]  /*3f40*/  DSETP.GEU.AND P0, PT, |R4|, UR4, PT ;  /* 0x0000000404007e2a */ /* 0x000fe2000bf0e200 */
[----:B------:R-:W-:-:S13]  /*3f50*/  BSSY.RECONVERGENT B0, `(.L_x_3019) ;  /* 0x000000f000007945 */ /* 0x000fda0003800200 */
[----:B0-----:R-:W-:-:S05]  /*3f60*/  @!P0 FMUL R9, R9, 1.175494350822287508e-38 ;  /* 0x0080000009098820 */ /* 0x001fca0000400000 */
        /* <DEDUP_REMOVED lines=13> */
.L_x_3020:
[----:B------:R-:W-:Y:S05]  /*4040*/  BSYNC.RECONVERGENT B0 ;  /* 0x0000000000007941 */ /* 0x000fea0003800200 */
.L_x_3019:
[----:B------:R-:W-:-:S05]  /*4050*/  LOP3.LUT R7, R0, 0x80, R7, 0xf8, !PT ;  /* 0x0000008000077812 */ /* 0x000fca00078ef807 */
[----:B------:R0:W-:Y:S01]  /*4060*/  STG.E.U8 desc[UR36][R2.64], R7 ;  /* 0x0000000702007986 */ /* 0x0001e2000c101124 */
[----:B------:R-:W-:Y:S05]  /*4070*/  BRA `(.L_x_3005) ;  /* 0x0000000400ec7947 */ /* 0x000fea0003800000 */
.L_x_3015:
[----:B------:R-:W-:Y:S01]  /*4080*/  UMOV UR4, 0xf0000000 ;  /* 0xf000000000047882 */ /* 0x000fe20000000000 */
[----:B------:R-:W-:Y:S01]  /*4090*/  UMOV UR5, 0x380fffff ;  /* 0x380fffff00057882 */ /* 0x000fe20000000000 */
[----:B------:R-:W0:Y:S01]  /*40a0*/  F2F.F32.F64 R0, R4 ;  /* 0x0000000400007310 */ /* 0x000e220000301000 */
[----:B------:R-:W-:-:S14]  /*40b0*/  DSETP.GEU.AND P0, PT, |R4|, UR4, PT ;  /* 0x0000000404007e2a */ /* 0x000fdc000bf0e200 */
[----:B0-----:R-:W-:-:S05]  /*40c0*/  @!P0 FMUL R0, R0, 1.175494350822287508e-38 ;  /* 0x0080000000008820 */ /* 0x001fca0000400000 */
[----:B------:R-:W-:-:S05]  /*40d0*/  F2FP.BF16.F32.PACK_AB R0, RZ, R0 ;  /* 0x00000000ff00723e */ /* 0x000fca00000010ff */
[----:B------:R0:W-:Y:S01]  /*40e0*/  STG.E.U16 desc[UR36][R2.64], R0 ;  /* 0x0000000002007986 */ /* 0x0001e2000c101524 */
[----:B------:R-:W-:Y:S05]  /*40f0*/  BRA `(.L_x_3005) ;  /* 0x0000000400cc7947 */ /* 0x000fea0003800000 */
.L_x_3012:
        /* <DEDUP_REMOVED lines=8> */
[----:B------:R-:W0:Y:S02]  /*4180*/  F2I.U32.F64.TRUNC R5, R4 ;  /* 0x0000000400057311 */ /* 0x000e24000030d000 */
[----:B0-----:R0:W-:Y:S01]  /*4190*/  STG.E.U16 desc[UR36][R2.64], R5 ;  /* 0x0000000502007986 */ /* 0x0011e2000c101524 */
[----:B------:R-:W-:Y:S05]  /*41a0*/  BRA `(.L_x_3005) ;  /* 0x0000000400a07947 */ /* 0x000fea0003800000 */
.L_x_3023:
[----:B------:R-:W-:Y:S01]  /*41b0*/  UMOV UR4, 0xf0000000 ;  /* 0xf000000000047882 */ /* 0x000fe20000000000 */
[----:B------:R-:W-:Y:S01]  /*41c0*/  UMOV UR5, 0x380fffff ;  /* 0x380fffff00057882 */ /* 0x000fe20000000000 */
[----:B------:R-:W0:Y:S01]  /*41d0*/  F2F.F32.F64 R7, R4 ;  /* 0x0000000400077310 */ /* 0x000e220000301000 */
[----:B------:R-:W-:Y:S01]  /*41e0*/  DSETP.GEU.AND P0, PT, |R4|, UR4, PT ;  /* 0x0000000404007e2a */ /* 0x000fe2000bf0e200 */
[----:B------:R-:W-:Y:S01]  /*41f0*/  BSSY.RECONVERGENT B0, `(.L_x_3024) ;  /* 0x0000015000007945 */ /* 0x000fe20003800200 */
[----:B------:R-:W-:-:S12]  /*4200*/  MOV R0, 0x80 ;  /* 0x0000008000007802 */ /* 0x000fd80000000f00 */
[----:B0-----:R-:W-:-:S05]  /*4210*/  @!P0 FMUL R7, R7, 1.175494350822287508e-38 ;  /* 0x0080000007078820 */ /* 0x001fca0000400000 */
        /* <DEDUP_REMOVED lines=10> */
.L_x_3026:
[----:B------:R-:W-:-:S04]  /*42c0*/  SHF.R.U32.HI R0, RZ, 0x14, R7 ;  /* 0x00000014ff007819 */ /* 0x000fc80000011607 */
[----:B------:R-:W-:-:S04]  /*42d0*/  LOP3.LUT R0, R0, 0x1, RZ, 0xc0, !PT ;  /* 0x0000000100007812 */ /* 0x000fc800078ec0ff */
[----:B------:R-:W-:-:S04]  /*42e0*/  IADD3 R0, PT, PT, R7, 0x487ffff, R0 ;  /* 0x0487ffff07007810 */ /* 0x000fc80007ffe000 */
[----:B------:R-:W-:-:S04]  /*42f0*/  SHF.R.U32.HI R0, RZ, 0x14, R0 ;  /* 0x00000014ff007819 */ /* 0x000fc80000011600 */
[----:B------:R-:W-:-:S07]  /*4300*/  LOP3.LUT R4, R0, 0xff, RZ, 0xc0, !PT ;  /* 0x000000ff00047812 */ /* 0x000fce00078ec0ff */
.L_x_3027:
[----:B------:R-:W-:-:S04]  /*4310*/  SHF.R.U32.HI R5, RZ, 0x18, R7 ;  /* 0x00000018ff057819 */ /* 0x000fc80000011607 */
[----:B------:R-:W-:-:S04]  /*4320*/  LOP3.LUT R4, R4, 0x80, R5, 0xf8, !PT ;  /* 0x0000008004047812 */ /* 0x000fc800078ef805 */
[----:B------:R-:W-:-:S07]  /*4330*/  PRMT R0, R4, 0x7610, R0 ;  /* 0x0000761004007816 */ /* 0x000fce0000000000 */
.L_x_3025:
[----:B------:R-:W-:Y:S05]  /*4340*/  BSYNC.RECONVERGENT B0 ;  /* 0x0000000000007941 */ /* 0x000fea0003800200 */
.L_x_3024:
[----:B------:R0:W-:Y:S01]  /*4350*/  STG.E.U8 desc[UR36][R2.64], R0 ;  /* 0x0000000002007986 */ /* 0x0001e2000c101124 */
[----:B------:R-:W-:Y:S05]  /*4360*/  BRA `(.L_x_3005) ;  /* 0x0000000400307947 */ /* 0x000fea0003800000 */
.L_x_3022:
[----:B------:R-:W-:Y:S01]  /*4370*/  UMOV UR4, 0xf0000000 ;  /* 0xf000000000047882 */ /* 0x000fe20000000000 */
[----:B------:R-:W-:Y:S01]  /*4380*/  UMOV UR5, 0x380fffff ;  /* 0x380fffff00057882 */ /* 0x000fe20000000000 */
[----:B------:R-:W0:Y:S01]  /*4390*/  F2F.F32.F64 R7, R4 ;  /* 0x0000000400077310 */ /* 0x000e220000301000 */
[----:B------:R-:W-:Y:S01]  /*43a0*/  DSETP.GEU.AND P0, PT, |R4|, UR4, PT ;  /* 0x0000000404007e2a */ /* 0x000fe2000bf0e200 */
[----:B------:R-:W-:Y:S01]  /*43b0*/  BSSY.RECONVERGENT B0, `(.L_x_3028) ;  /* 0x0000015000007945 */ /* 0x000fe20003800200 */
[----:B------:R-:W-:-:S12]  /*43c0*/  IMAD.MOV.U32 R0, RZ, RZ, 0x80 ;  /* 0x00000080ff007424 */ /* 0x000fd800078e00ff */
        /* <DEDUP_REMOVED lines=11> */
.L_x_3030:
[----:B------:R-:W-:-:S04]  /*4480*/  SHF.R.U32.HI R0, RZ, 0x15, R7 ;  /* 0x00000015ff007819 */ /* 0x000fc80000011607 */
[----:B------:R-:W-:-:S04]  /*4490*/  LOP3.LUT R0, R0, 0x1, RZ, 0xc0, !PT ;  /* 0x0000000100007812 */ /* 0x000fc800078ec0ff */
[----:B------:R-:W-:-:S04]  /*44a0*/  IADD3 R0, PT, PT, R7, 0x88fffff, R0 ;  /* 0x088fffff07007810 */ /* 0x000fc80007ffe000 */
[----:B------:R-:W-:-:S04]  /*44b0*/  SHF.R.U32.HI R0, RZ, 0x15, R0 ;  /* 0x00000015ff007819 */ /* 0x000fc80000011600 */
[----:B------:R-:W-:-:S07]  /*44c0*/  LOP3.LUT R4, R0, 0xff, RZ, 0xc0, !PT ;  /* 0x000000ff00047812 */ /* 0x000fce00078ec0ff */
.L_x_3031:
[----:B------:R-:W-:-:S04]  /*44d0*/  SHF.R.U32.HI R5, RZ, 0x18, R7 ;  /* 0x00000018ff057819 */ /* 0x000fc80000011607 */
[----:B------:R-:W-:-:S04]  /*44e0*/  LOP3.LUT R4, R4, 0x80, R5, 0xf8, !PT ;  /* 0x0000008004047812 */ /* 0x000fc800078ef805 */
[----:B------:R-:W-:-:S07]  /*44f0*/  PRMT R0, R4, 0x7610, R0 ;  /* 0x0000761004007816 */ /* 0x000fce0000000000 */
.L_x_3029:
[----:B------:R-:W-:Y:S05]  /*4500*/  BSYNC.RECONVERGENT B0 ;  /* 0x0000000000007941 */ /* 0x000fea0003800200 */
.L_x_3028:
[----:B------:R0:W-:Y:S01]  /*4510*/  STG.E.U8 desc[UR36][R2.64], R0 ;  /* 0x0000000002007986 */ /* 0x0001e2000c101124 */
[----:B------:R-:W-:Y:S05]  /*4520*/  BRA `(.L_x_3005) ;  /* 0x0000000000c07947 */ /* 0x000fea0003800000 */
.L_x_3021:
[----:B------:R-:W-:-:S09]  /*4530*/  UISETP.NE.AND UP0, UPT, UR4, 0x1c, UPT ;  /* 0x0000001c0400788c */ /* 0x000fd2000bf05270 */
[----:B------:R-:W-:Y:S05]  /*4540*/  BRA.U !UP0, `(.L_x_3032) ;  /* 0x0000000108b07547 */ /* 0x000fea000b800000 */
[----:B------:R-:W-:-:S09]  /*4550*/  UISETP.NE.AND UP0, UPT, UR4, 0x1d, UPT ;  /* 0x0000001d0400788c */ /* 0x000fd2000bf05270 */
[----:B------:R-:W-:Y:S05]  /*4560*/  BRA.U !UP0, `(.L_x_3033) ;  /* 0x00000001089c7547 */ /* 0x000fea000b800000 */
[----:B------:R-:W-:-:S09]  /*4570*/  UISETP.NE.AND UP0, UPT, UR4, 0x2c, UPT ;  /* 0x0000002c0400788c */ /* 0x000fd2000bf05270 */
[----:B------:R-:W-:Y:S05]  /*4580*/  BRA.U !UP0, `(.L_x_3034) ;  /* 0x0000000108447547 */ /* 0x000fea000b800000 */
.L_x_3004:
[----:B------:R-:W-:Y:S01]  /*4590*/  MOV R2, 0x0 ;  /* 0x0000000000027802 */ /* 0x000fe20000000f00 */
[----:B------:R-:W0:Y:S01]  /*45a0*/  LDCU.64 UR6, c[0x4][0x128] ;  /* 0x01002500ff0677ac */ /* 0x000e220008000a00 */
[----:B------:R-:W-:Y:S02]  /*45b0*/  HFMA2 R12, -RZ, RZ, 0, 5.9604644775390625e-08 ;  /* 0x00000001ff0c7431 */ /* 0x000fe400000001ff */
[----:B------:R-:W-:Y:S01]  /*45c0*/  IMAD.MOV.U32 R8, RZ, RZ, 0x65 ;  /* 0x00000065ff087424 */ /* 0x000fe200078e00ff */
[----:B------:R-:W2:Y:S01]  /*45d0*/  LDCU.64 UR8, c[0x4][0x130] ;  /* 0x01002600ff0877ac */ /* 0x000ea20008000a00 */
[----:B------:R-:W1:Y:S01]  /*45e0*/  LDC.64 R2, c[0x4][R2] ;  /* 0x0100000002027b82 */ /* 0x000e620000000a00 */
[----:B------:R-:W-:Y:S01]  /*45f0*/  IMAD.MOV.U32 R13, RZ, RZ, RZ ;  /* 0x000000ffff0d7224 */ /* 0x000fe200078e00ff */
[----:B------:R-:W5:Y:S01]  /*4600*/  LDCU.64 UR4, c[0x4][0x10] ;  /* 0x01000200ff0477ac */ /* 0x000f620008000a00 */
[----:B0-----:R-:W-:Y:S01]  /*4610*/  IMAD.U32 R4, RZ, RZ, UR6 ;  /* 0x00000006ff047e24 */ /* 0x001fe2000f8e00ff */
[----:B------:R-:W-:Y:S01]  /*4620*/  MOV R5, UR7 ;  /* 0x0000000700057c02 */ /* 0x000fe20008000f00 */
[----:B--2---:R-:W-:-:S02]  /*4630*/  IMAD.U32 R6, RZ, RZ, UR8 ;  /* 0x00000008ff067e24 */ /* 0x004fc4000f8e00ff */
[----:B------:R-:W-:Y:S01]  /*4640*/  IMAD.U32 R7, RZ, RZ, UR9 ;  /* 0x00000009ff077e24 */ /* 0x000fe2000f8e00ff */
[----:B-----5:R-:W-:Y:S01]  /*4650*/  MOV R10, UR4 ;  /* 0x00000004000a7c02 */ /* 0x020fe20008000f00 */
[----:B------:R-:W-:-:S07]  /*4660*/  IMAD.U32 R11, RZ, RZ, UR5 ;  /* 0x00000005ff0b7e24 */ /* 0x000fce000f8e00ff */
[----:B------:R-:W-:-:S07]  /*4670*/  LEPC R20, `(.L_x_3035) ;  /* 0x000000001014794e */ /* 0x000fce0000000000 */
[----:B-1-34-:R-:W-:Y:S05]  /*4680*/  CALL.ABS.NOINC R2 ;  /* 0x0000000002007343 */ /* 0x01afea0003c00000 */
.L_x_3035:
[----:B------:R-:W-:Y:S05]  /*4690*/  BRA `(.L_x_3005) ;  /* 0x0000000000647947 */ /* 0x000fea0003800000 */
.L_x_3034:
[----:B------:R-:W-:Y:S01]  /*46a0*/  UMOV UR4, 0xf0000000 ;  /* 0xf000000000047882 */ /* 0x000fe20000000000 */
[----:B------:R-:W-:Y:S01]  /*46b0*/  UMOV UR5, 0x380fffff ;  /* 0x380fffff00057882 */ /* 0x000fe20000000000 */
[----:B------:R0:W2:Y:S01]  /*46c0*/  F2F.F32.F64 R8, R4 ;  /* 0x0000000400087310 */ /* 0x0000a20000301000 */
[----:B------:R-:W-:Y:S01]  /*46d0*/  DSETP.GEU.AND P0, PT, |R4|, UR4, PT ;  /* 0x0000000404007e2a */ /* 0x000fe2000bf0e200 */
[----:B0-----:R-:W-:-:S13]  /*46e0*/  IMAD.MOV.U32 R5, RZ, RZ, 0xff ;  /* 0x000000ffff057424 */ /* 0x001fda00078e00ff */
[----:B--2---:R-:W-:-:S05]  /*46f0*/  @!P0 FMUL R8, R8, 1.175494350822287508e-38 ;  /* 0x0080000008088820 */ /* 0x004fca0000400000 */
[----:B------:R-:W-:-:S04]  /*4700*/  SHF.R.U32.HI R6, RZ, 0x17, R8 ;  /* 0x00000017ff067819 */ /* 0x000fc80000011608 */
[----:B------:R-:W-:-:S04]  /*4710*/  LOP3.LUT R7, R6, 0xff, RZ, 0xc0, !PT ;  /* 0x000000ff06077812 */ /* 0x000fc800078ec0ff */
[----:B------:R-:W-:-:S13]  /*4720*/  ISETP.NE.AND P2, PT, R7, 0xff, PT ;  /* 0x000000ff0700780c */ /* 0x000fda0003f45270 */
[--C-:B------:R-:W-:Y:S02]  /*4730*/  @P2 SHF.R.U32.HI R0, RZ, 0x16, R8.reuse ;  /* 0x00000016ff002819 */ /* 0x100fe40000011608 */
[----:B------:R-:W-:Y:S02]  /*4740*/  @P2 LOP3.LUT P0, RZ, R7, 0x3fffff, R8, 0xf8, !PT ;  /* 0x003fffff07ff2812 */ /* 0x000fe4000780f808 */
        /* <DEDUP_REMOVED lines=9> */
.L_x_3033:
[----:B------:R-:W0:Y:S02]  /*47e0*/  F2I.U64.F64.TRUNC R4, R4 ;  /* 0x0000000400047311 */ /* 0x000e24000030d800 */
[----:B0-----:R0:W-:Y:S01]  /*47f0*/  STG.E.64 desc[UR36][R2.64], R4 ;  /* 0x0000000402007986 */ /* 0x0011e2000c101b24 */
[----:B------:R-:W-:Y:S05]  /*4800*/  BRA `(.L_x_3005) ;  /* 0x0000000000087947 */ /* 0x000fea0003800000 */
.L_x_3032:
[----:B------:R-:W0:Y:S02]  /*4810*/  F2I.U32.F64.TRUNC R5, R4 ;  /* 0x0000000400057311 */ /* 0x000e24000030d000 */
[----:B0-----:R0:W-:Y:S02]  /*4820*/  STG.E desc[UR36][R2.64], R5 ;  /* 0x0000000502007986 */ /* 0x0011e4000c101924 */
.L_x_3005:
[----:B------:R-:W-:-:S07]  /*4830*/  IADD3 R19, PT, PT, R19, 0x80, RZ ;  /* 0x0000008013137810 */ /* 0x000fce0007ffe0ff */
.L_x_2936:
[----:B------:R-:W-:Y:S05]  /*4840*/  BSYNC.RECONVERGENT B6 ;  /* 0x0000000000067941 */ /* 0x000fea0003800200 */
.L_x_2935:
        /* <DEDUP_REMOVED lines=10> */
[----:B------:R-:W0:Y:S01]  /*48f0*/  LDCU.64 UR4, c[0x0][0x390] ;  /* 0x00007200ff0477ac */ /* 0x000e220008000a00 */
[----:B------:R-:W-:Y:S01]  /*4900*/  IMAD.MOV.U32 R18, RZ, RZ, RZ ;  /* 0x000000ffff127224 */ /* 0x000fe200078e00ff */
[----:B------:R-:W2:Y:S01]  /*4910*/  LDCU UR6, c[0x0][0x38c] ;  /* 0x00007180ff0677ac */ /* 0x000ea20008000800 */
[----:B------:R-:W5:Y:S01]  /*4920*/  LDCU.64 UR8, c[0x0][0x4b8] ;  /* 0x00009700ff0877ac */ /* 0x000f620008000a00 */
[----:B------:R-:W-:Y:S01]  /*4930*/  UISETP.NE.AND UP0, UPT, UR40, URZ, UPT ;  /* 0x000000ff2800728c */ /* 0x000fe2000bf05270 */
[----:B0-----:R-:W-:Y:S01]  /*4940*/  IMAD.HI.U32 R4, R19, UR4, R18 ;  /* 0x0000000413047c27 */ /* 0x001fe2000f8e0012 */
[----:B------:R-:W0:Y:S04]  /*4950*/  LDCU UR4, c[0x0][0x4c0] ;  /* 0x00009800ff0477ac */ /* 0x000e280008000800 */
[----:B------:R-:W-:-:S05]  /*4960*/  SHF.R.U32.HI R5, RZ, UR5, R4 ;  /* 0x00000005ff057c19 */ /* 0x000fca0008011604 */
[----:B------:R-:W-:-:S04]  /*4970*/  IMAD.MOV R18, RZ, RZ, -R5 ;  /* 0x000000ffff127224 */ /* 0x000fc800078e0a05 */
[----:B--2---:R-:W-:-:S04]  /*4980*/  IMAD R18, R18, UR6, R19 ;  /* 0x0000000612127c24 */ /* 0x004fc8000f8e0213 */
[C---:B-----5:R-:W-:Y:S02]  /*4990*/  IMAD R2, R18.reuse, UR8, RZ ;  /* 0x0000000812027c24 */ /* 0x060fe4000f8e02ff */
[C---:B------:R-:W-:Y:S02]  /*49a0*/  IMAD R0, R18.reuse, UR9, RZ ;  /* 0x0000000912007c24 */ /* 0x040fe4000f8e02ff */
[----:B0-----:R-:W-:Y:S01]  /*49b0*/  IMAD R18, R18, UR4, RZ ;  /* 0x0000000412127c24 */ /* 0x001fe2000f8e02ff */
[----:B------:R-:W-:Y:S06]  /*49c0*/  BRA.U !UP0, `(.L_x_3038) ;  /* 0x0000001508387547 */ /* 0x000fec000b800000 */
[----:B------:R-:W0:Y:S01]  /*49d0*/  LDCU.64 UR6, c[0x0][0x398] ;  /* 0x00007300ff0677ac */ /* 0x000e220008000a00 */
[----:B------:R-:W-:Y:S01]  /*49e0*/  MOV R4, RZ ;  /* 0x000000ff00047202 */ /* 0x000fe20000000f00 */
[----:B------:R-:W2:Y:S01]  /*49f0*/  LDCU UR4, c[0x0][0x3a0] ;  /* 0x00007400ff0477ac */ /* 0x000ea20008000800 */
[----:B------:R-:W5:Y:S01]  /*4a00*/  LDCU UR5, c[0x0][0x4c4] ;  /* 0x00009880ff0577ac */ /* 0x000f620008000800 */
[----:B------:R-:W1:Y:S01]  /*4a10*/  LDCU.64 UR8, c[0x0][0x4c8] ;  /* 0x00009900ff0877ac */ /* 0x000e620008000a00 */
[----:B------:R-:W-:Y:S01]  /*4a20*/  UISETP.NE.AND UP0, UPT, UR39, 0x2, UPT ;  /* 0x000000022700788c */ /* 0x000fe2000bf05270 */
[----:B0-----:R-:W-:-:S05]  /*4a30*/  IMAD.HI.U32 R6, R5, UR7, R4 ;  /* 0x0000000705067c27 */ /* 0x001fca000f8e0004 */
[----:B--2---:R-:W-:-:S05]  /*4a40*/  SHF.R.U32.HI R7, RZ, UR4, R6 ;  /* 0x00000004ff077c19 */ /* 0x004fca0008011606 */
[----:B------:R-:W-:-:S04]  /*4a50*/  IMAD.MOV R3, RZ, RZ, -R7 ;  /* 0x000000ffff037224 */ /* 0x000fc800078e0a07 */
[----:B------:R-:W-:-:S04]  /*4a60*/  IMAD R5, R3, UR6, R5 ;  /* 0x0000000603057c24 */ /* 0x000fc8000f8e0205 */
[C---:B-----5:R-:W-:Y:S02]  /*4a70*/  IMAD R2, R5.reuse, UR5, R2 ;  /* 0x0000000505027c24 */ /* 0x060fe4000f8e0202 */
[C---:B-1----:R-:W-:Y:S02]  /*4a80*/  IMAD R0, R5.reuse, UR8, R0 ;  /* 0x0000000805007c24 */ /* 0x042fe4000f8e0200 */
        /* <DEDUP_REMOVED lines=20> */
[----:B------:R-:W5:Y:S01]  /*4bd0*/  LDCU.64 UR8, c[0x0][0x4e0] ;  /* 0x00009c00ff0877ac */ /* 0x000f620008000a00 */
[----:B------:R-:W-:Y:S01]  /*4be0*/  UISETP.NE.AND UP0, UPT, UR39, 0x4, UPT ;  /* 0x000000042700788c */ /* 0x000fe2000bf05270 */
[----:B0-----:R-:W-:-:S05]  /*4bf0*/  IMAD.HI.U32 R6, R5, UR7, R4 ;  /* 0x0000000705067c27 */ /* 0x001fca000f8e0004 */
[----:B-1----:R-:W-:-:S05]  /*4c00*/  SHF.R.U32.HI R7, RZ, UR4, R6 ;  /* 0x00000004ff077c19 */ /* 0x002fca0008011606 */
[----:B------:R-:W-:-:S04]  /*4c10*/  IMAD.MOV R3, RZ, RZ, -R7 ;  /* 0x000000ffff037224 */ /* 0x000fc800078e0a07 */
[----:B------:R-:W-:-:S04]  /*4c20*/  IMAD R5, R3, UR6, R5 ;  /* 0x0000000603057c24 */ /* 0x000fc8000f8e0205 */
[C---:B--2---:R-:W-:Y:S02]  /*4c30*/  IMAD R2, R5.reuse, UR5, R2 ;  /* 0x0000000505027c24 */ /* 0x044fe4000f8e0202 */
[C---:B-----5:R-:W-:Y:S02]  /*4c40*/  IMAD R0, R5.reuse, UR8, R0 ;  /* 0x0000000805007c24 */ /* 0x060fe4000f8e0200 */
        /* <DEDUP_REMOVED lines=23> */
[----:B-1----:R-:W-:-:S04]  /*4dc0*/  SHF.R.U32.HI R7, RZ, UR4, R6 ;  /* 0x00000004ff077c19 */ /* 0x002fc80008011606 */
[----:B------:R-:W-:-:S05]  /*4dd0*/  IADD3 R3, PT, PT, -R7, RZ, RZ ;  /* 0x000000ff07037210 */ /* 0x000fca0007ffe1ff */
[----:B------:R-:W-:-:S04]  /*4de0*/  IMAD R5, R3, UR6, R5 ;  /* 0x0000000603057c24 */ /* 0x000fc8000f8e0205 */
[C---:B--2---:R-:W-:Y:S02]  /*4df0*/  IMAD R2, R5.reuse, UR5, R2 ;  /* 0x0000000505027c24 */ /* 0x044fe4000f8e0202 */
[C---:B-----5:R-:W-:Y:S02]  /*4e00*/  IMAD R0, R5.reuse, UR8, R0 ;  /* 0x0000000805007c24 */ /* 0x060fe4000f8e0200 */
        /* <DEDUP_REMOVED lines=266> */
.L_x_3038:
        /* <DEDUP_REMOVED lines=16> */
[----:B-1-34-:R0:W1:Y:S01]  /*5fb0*/  I2F.F64.S16 R16, R4 ;  /* 0x0000000400107312 */ /* 0x01a0620000101c00 */
[----:B------:R-:W-:Y:S05]  /*5fc0*/  BRA `(.L_x_3045) ;  /* 0x0000000c00707947 */ /* 0x000fea0003800000 */
.L_x_3043:
[----:B------:R-:W1:Y:S02]  /*5fd0*/  LDG.E.U8 R4, desc[UR36][R4.64] ;  /* 0x0000002404047981 */ /* 0x000e64000c1e1100 */
[----:B-1-34-:R0:W1:Y:S01]  /*5fe0*/  I2F.F64.U16 R16, R4 ;  /* 0x0000000400107312 */ /* 0x01a0620000101800 */
[----:B------:R-:W-:Y:S05]  /*5ff0*/  BRA `(.L_x_3045) ;  /* 0x0000000c00647947 */ /* 0x000fea0003800000 */
.L_x_3042:
[----:B------:R-:W-:-:S09]  /*6000*/  UISETP.NE.AND UP0, UPT, UR4, 0x2, UPT ;  /* 0x000000020400788c */ /* 0x000fd2000bf05270 */
[----:B------:R-:W-:Y:S05]  /*6010*/  BRA.U !UP0, `(.L_x_3046) ;  /* 0x0000000108287547 */ /* 0x000fea000b800000 */
[----:B------:R-:W-:-:S09]  /*6020*/  UISETP.NE.AND UP0, UPT, UR4, 0x3, UPT ;  /* 0x000000030400788c */ /* 0x000fd2000bf05270 */
[----:B------:R-:W-:Y:S05]  /*6030*/  BRA.U !UP0, `(.L_x_3047) ;  /* 0x0000000108147547 */ /* 0x000fea000b800000 */
[----:B------:R-:W-:-:S09]  /*6040*/  UISETP.NE.AND UP0, UPT, UR4, 0x4, UPT ;  /* 0x000000040400788c */ /* 0x000fd2000bf05270 */
[----:B------:R-:W-:Y:S05]  /*6050*/  BRA.U UP0, `(.L_x_3044) ;  /* 0x0000000900f07547 */ /* 0x000fea000b800000 */
[----:B-1-34-:R-:W2:Y:S02]  /*6060*/  LDG.E.64 R16, desc[UR36][R4.64] ;  /* 0x0000002404107981 */ /* 0x01aea4000c1e1b00 */
[----:B--2---:R-:W2:Y:S01]  /*6070*/  I2F.F64.S64 R16, R16 ;  /* 0x0000001000107312 */ /* 0x004ea20000301c00 */
[----:B------:R-:W-:Y:S05]  /*6080*/  BRA `(.L_x_3045) ;  /* 0x0000000c00407947 */ /* 0x000fea0003800000 */
.L_x_3047:
[----:B------:R-:W1:Y:S02]  /*6090*/  LDG.E R4, desc[UR36][R4.64] ;  /* 0x0000002404047981 */ /* 0x000e64000c1e1900 */
[----:B-1-34-:R3:W4:Y:S01]  /*60a0*/  I2F.F64 R16, R4 ;  /* 0x0000000400107312 */ /* 0x01a7220000201c00 */
[----:B------:R-:W-:Y:S05]  /*60b0*/  BRA `(.L_x_3045) ;  /* 0x0000000c00347947 */ /* 0x000fea0003800000 */
.L_x_3046:
[----:B------:R-:W1:Y:S02]  /*60c0*/  LDG.E.U16 R4, desc[UR36][R4.64] ;  /* 0x0000002404047981 */ /* 0x000e64000c1e1500 */
[----:B-1-34-:R0:W1:Y:S01]  /*60d0*/  I2F.F64.S16 R16, R4 ;  /* 0x0000000400107312 */ /* 0x01a0620000101c00 */
[----:B------:R-:W-:Y:S05]  /*60e0*/  BRA `(.L_x_3045) ;  /* 0x0000000c00287947 */ /* 0x000fea0003800000 */
.L_x_3041:
[----:B------:R-:W-:-:S09]  /*60f0*/  UISETP.GT.AND UP0, UPT, UR4, 0x6, UPT ;  /* 0x000000060400788c */ /* 0x000fd2000bf04270 */
[----:B------:R-:W-:Y:S05]  /*6100*/  BRA.U UP0, `(.L_x_3048) ;  /* 0x0000000100347547 */ /* 0x000fea000b800000 */
[----:B------:R-:W-:-:S09]  /*6110*/  UISETP.NE.AND UP0, UPT, UR4, 0x5, UPT ;  /* 0x000000050400788c */ /* 0x000fd2000bf05270 */
[----:B------:R-:W-:Y:S05]  /*6120*/  BRA.U !UP0, `(.L_x_3049) ;  /* 0x0000000108187547 */ /* 0x000fea000b800000 */
[----:B------:R-:W-:-:S09]  /*6130*/  UISETP.NE.AND UP0, UPT, UR4, 0x6, UPT ;  /* 0x000000060400788c */ /* 0x000fd2000bf05270 */
[----:B------:R-:W-:Y:S05]  /*6140*/  BRA.U UP0, `(.L_x_3044) ;  /* 0x0000000900b47547 */ /* 0x000fea000b800000 */
[----:B-1-34-:R-:W2:Y:S02]  /*6150*/  LDG.E R16, desc[UR36][R4.64] ;  /* 0x0000002404107981 */ /* 0x01aea4000c1e1900 */
[----:B--2---:R-:W-:-:S06]  /*6160*/  FMUL.FTZ R16, R16, 1 ;  /* 0x3f80000010107820 */ /* 0x004fcc0000410000 */
[----:B------:R-:W0:Y:S01]  /*6170*/  F2F.F64.F32 R16, R16 ;  /* 0x0000001000107310 */ /* 0x000e220000201800 */
[----:B------:R-:W-:Y:S05]  /*6180*/  BRA `(.L_x_3045) ;  /* 0x0000000c00007947 */ /* 0x000fea0003800000 */
.L_x_3049:
[----:B------:R-:W2:Y:S02]  /*6190*/  LDG.E.U16 R0, desc[UR36][R4.64] ;  /* 0x0000002404007981 */ /* 0x000ea4000c1e1500 */
[----:B--2---:R-:W-:-:S05]  /*61a0*/  HADD2.F32 R0, -RZ, R0.H0_H0 ;  /* 0x20000000ff007230 */ /* 0x004fca0000004100 */
[----:B------:R-:W-:-:S04]  /*61b0*/  FMUL.FTZ R0, R0, 1 ;  /* 0x3f80000000007820 */ /* 0x000fc80000410000 */
[----:B-1-34-:R0:W1:Y:S01]  /*61c0*/  F2F.F64.F32 R16, R0 ;  /* 0x0000000000107310 */ /* 0x01a0620000201800 */
[----:B------:R-:W-:Y:S05]  /*61d0*/  BRA `(.L_x_3045) ;  /* 0x0000000800ec7947 */ /* 0x000fea0003800000 */
.L_x_3048:
[----:B------:R-:W-:-:S09]  /*61e0*/  UISETP.NE.AND UP0, UPT, UR4, 0x7, UPT ;  /* 0x000000070400788c */ /* 0x000fd2000bf05270 */
[----:B------:R-:W-:Y:S05]  /*61f0*/  BRA.U !UP0, `(.L_x_3050) ;  /* 0x0000000108347547 */ /* 0x000fea000b800000 */
[----:B------:R-:W-:-:S09]  /*6200*/  UISETP.NE.AND UP0, UPT, UR4, 0x8, UPT ;  /* 0x000000080400788c */ /* 0x000fd2000bf05270 */
[----:B------:R-:W-:Y:S05]  /*6210*/  BRA.U !UP0, `(.L_x_3051) ;  /* 0x0000000108187547 */ /* 0x000fea000b800000 */
[----:B------:R-:W-:-:S09]  /*6220*/  UISETP.NE.AND UP0, UPT, UR4, 0x9, UPT ;  /* 0x000000090400788c */ /* 0x000fd2000bf05270 */
[----:B------:R-:W-:Y:S05]  /*6230*/  BRA.U UP0, `(.L_x_3044) ;  /* 0x0000000900787547 */ /* 0x000fea000b800000 */
[----:B------:R-:W1:Y:S02]  /*6240*/  LDG.E R4, desc[UR36][R4.64] ;  /* 0x0000002404047981 */ /* 0x000e64000c1e1900 */
[----:B-1-34-:R-:W-:-:S06]  /*6250*/  FMUL.FTZ R16, R4, 1 ;  /* 0x3f80000004107820 */ /* 0x01afcc0000410000 */
[----:B------:R-:W0:Y:S01]  /*6260*/  F2F.F64.F32 R16, R16 ;  /* 0x0000001000107310 */ /* 0x000e220000201800 */
[----:B------:R-:W-:Y:S05]  /*6270*/  BRA `(.L_x_3045) ;  /* 0x0000000800c47947 */ /* 0x000fea0003800000 */
.L_x_3051:
[----:B------:R-:W2:Y:S02]  /*6280*/  LDG.E.U16 R4, desc[UR36][R4.64] ;  /* 0x0000002404047981 */ /* 0x000ea4000c1e1500 */
[----:B--2---:R-:W-:-:S05]  /*6290*/  HADD2.F32 R0, -RZ, R4.H0_H0 ;  /* 0x20000004ff007230 */ /* 0x004fca0000004100 */
[----:B------:R-:W-:-:S04]  /*62a0*/  FMUL.FTZ R0, R0, 1 ;  /* 0x3f80000000007820 */ /* 0x000fc80000410000 */
[----:B-1-34-:R0:W1:Y:S01]  /*62b0*/  F2F.F64.F32 R16, R0 ;  /* 0x0000000000107310 */ /* 0x01a0620000201800 */
[----:B------:R-:W-:Y:S05]  /*62c0*/  BRA `(.L_x_3045) ;  /* 0x0000000800b07947 */ /* 0x000fea0003800000 */
.L_x_3050:
[----:B-1-34-:R0:W5:Y:S01]  /*62d0*/  LDG.E.64 R16, desc[UR36][R4.64] ;  /* 0x0000002404107981 */ /* 0x01a162000c1e1b00 */
[----:B------:R-:W-:Y:S05]  /*62e0*/  BRA `(.L_x_3045) ;  /* 0x0000000800a87947 */ /* 0x000fea0003800000 */
.L_x_3040:
        /* <DEDUP_REMOVED lines=9> */
[----:B-1-34-:R-:W-:Y:S01]  /*6380*/  IMAD.MOV.U32 R16, RZ, RZ, RZ ;  /* 0x000000ffff107224 */ /* 0x01afe200078e00ff */
[----:B--2---:R-:W-:-:S04]  /*6390*/  ISETP.NE.AND P0, PT, R4, RZ, PT ;  /* 0x000000ff0400720c */ /* 0x004fc80003f05270 */
[----:B------:R-:W-:Y:S01]  /*63a0*/  FSEL R17, RZ, 1.875, !P0 ;  /* 0x3ff00000ff117808 */ /* 0x000fe20004000000 */
[----:B------:R-:W-:Y:S08]  /*63b0*/  BRA `(.L_x_3045) ;  /* 0x0000000800747947 */ /* 0x000ff00003800000 */
.L_x_3054:
[----:B-1-34-:R0:W5:Y:S01]  /*63c0*/  LDG.E.64 R16, desc[UR36][R4.64] ;  /* 0x0000002404107981 */ /* 0x01a162000c1e1b00 */
[----:B------:R-:W-:Y:S05]  /*63d0*/  BRA `(.L_x_3045) ;  /* 0x00000008006c7947 */ /* 0x000fea0003800000 */
.L_x_3053:
        /* <DEDUP_REMOVED lines=23> */
[----:B------:R-:W-:-:S05]  /*6550*/  LOP3.LUT R3, R3, 0x80000000, R0, 0xf8, !PT ;  /* 0x8000000003037812 */ /* 0x000fca00078ef800 */
[----:B------:R-:W-:-:S04]  /*6560*/  FMUL.FTZ R3, R3, 1 ;  /* 0x3f80000003037820 */ /* 0x000fc80000410000 */
[----:B-1-34-:R0:W1:Y:S01]  /*6570*/  F2F.F64.F32 R16, R3 ;  /* 0x0000000300107310 */ /* 0x01a0620000201800 */
[----:B------:R-:W-:Y:S05]  /*6580*/  BRA `(.L_x_3045) ;  /* 0x0000000800007947 */ /* 0x000fea0003800000 */
.L_x_3056:
[----:B------:R-:W2:Y:S02]  /*6590*/  LDG.E.U8 R4, desc[UR36][R4.64] ;  /* 0x0000002404047981 */ /* 0x000ea4000c1e1100 */
[C---:B--2---:R-:W-:Y:S01]  /*65a0*/  SHF.L.U32 R0, R4.reuse, 0x19, RZ ;  /* 0x0000001904007819 */ /* 0x044fe200000006ff */
        /* <DEDUP_REMOVED lines=9> */
[----:B------:R-:W-:-:S05]  /*6640*/  LOP3.LUT R0, R0, 0x80000000, R3, 0xf8, !PT ;  /* 0x8000000000007812 */ /* 0x000fca00078ef803 */
[----:B------:R-:W-:-:S04]  /*6650*/  FMUL.FTZ R0, R0, 1 ;  /* 0x3f80000000007820 */ /* 0x000fc80000410000 */
[----:B-1-34-:R0:W1:Y:S01]  /*6660*/  F2F.F64.F32 R16, R0 ;  /* 0x0000000000107310 */ /* 0x01a0620000201800 */
[----:B------:R-:W-:Y:S05]  /*6670*/  BRA `(.L_x_3045) ;  /* 0x0000000400c47947 */ /* 0x000fea0003800000 */
.L_x_3055:
[----:B------:R-:W2:Y:S02]  /*6680*/  LDG.E.U16 R0, desc[UR36][R4.64] ;  /* 0x0000002404007981 */ /* 0x000ea4000c1e1500 */
[----:B--2---:R-:W-:-:S05]  /*6690*/  SHF.L.U32 R0, R0, 0x10, RZ ;  /* 0x0000001000007819 */ /* 0x004fca00000006ff */
[----:B------:R-:W-:-:S04]  /*66a0*/  FMUL.FTZ R0, R0, 1 ;  /* 0x3f80000000007820 */ /* 0x000fc80000410000 */
[----:B-1-34-:R0:W1:Y:S01]  /*66b0*/  F2F.F64.F32 R16, R0 ;  /* 0x0000000000107310 */ /* 0x01a0620000201800 */
[----:B------:R-:W-:Y:S05]  /*66c0*/  BRA `(.L_x_3045) ;  /* 0x0000000400b07947 */ /* 0x000fea0003800000 */
.L_x_3052:
        /* <DEDUP_REMOVED lines=9> */
[----:B-1-34-:R0:W1:Y:S01]  /*6760*/  I2F.F64.U16 R16, R4 ;  /* 0x0000000400107312 */ /* 0x01a0620000101800 */
[----:B------:R-:W-:Y:S05]  /*6770*/  BRA `(.L_x_3045) ;  /* 0x0000000400847947 */ /* 0x000fea0003800000 */
.L_x_3059:
[----:B------:R-:W2:Y:S01]  /*6780*/  LDG.E.U8 R4, desc[UR36][R4.64] ;  /* 0x0000002404047981 */ /* 0x000ea2000c1e1100 */
[----:B-1-34-:R-:W-:Y:S02]  /*6790*/  CS2R R16, SRZ ;  /* 0x0000000000107805 */ /* 0x01afe4000001ff00 */
        /* <DEDUP_REMOVED lines=19> */
.L_x_3061:
[----:B------:R-:W-:Y:S05]  /*68d0*/  BSYNC.RECONVERGENT B0 ;  /* 0x0000000000007941 */ /* 0x000fea0003800200 */
.L_x_3060:
[----:B------:R-:W-:Y:S01]  /*68e0*/  IMAD.SHL.U32 R0, R0, 0x100000, RZ ;  /* 0x0010000000007824 */ /* 0x000fe200078e00ff */
[----:B------:R-:W-:-:S04]  /*68f0*/  LEA R3, R3, 0x3b800000, 0x17 ;  /* 0x3b80000003037811 */ /* 0x000fc800078eb8ff */
[----:B------:R-:W-:-:S05]  /*6900*/  LOP3.LUT R0, R3, R0, R7, 0xfe, !PT ;  /* 0x0000000003007212 */ /* 0x000fca00078efe07 */
[----:B------:R-:W-:-:S04]  /*6910*/  FMUL.FTZ R0, R0, 1 ;  /* 0x3f80000000007820 */ /* 0x000fc80000410000 */
[----:B------:R0:W1:Y:S01]  /*6920*/  F2F.F64.F32 R16, R0 ;  /* 0x0000000000107310 */ /* 0x0000620000201800 */
[----:B------:R-:W-:Y:S05]  /*6930*/  BRA `(.L_x_3045) ;  /* 0x0000000400147947 */ /* 0x000fea0003800000 */
.L_x_3058:
[----:B------:R-:W2:Y:S01]  /*6940*/  LDG.E.U8 R4, desc[UR36][R4.64] ;  /* 0x0000002404047981 */ /* 0x000ea2000c1e1100 */
[----:B-1-34-:R-:W-:Y:S02]  /*6950*/  CS2R R16, SRZ ;  /* 0x0000000000107805 */ /* 0x01afe4000001ff00 */
        /* <DEDUP_REMOVED lines=19> */
.L_x_3063:
[----:B------:R-:W-:Y:S05]  /*6a90*/  BSYNC.RECONVERGENT B0 ;  /* 0x0000000000007941 */ /* 0x000fea0003800200 */
.L_x_3062:
[----:B------:R-:W-:Y:S01]  /*6aa0*/  IMAD.SHL.U32 R0, R0, 0x200000, RZ ;  /* 0x0020000000007824 */ /* 0x000fe200078e00ff */
[----:B------:R-:W-:-:S04]  /*6ab0*/  LEA R3, R3, 0x37800000, 0x17 ;  /* 0x3780000003037811 */ /* 0x000fc800078eb8ff */
[----:B------:R-:W-:-:S05]  /*6ac0*/  LOP3.LUT R0, R3, R0, R7, 0xfe, !PT ;  /* 0x0000000003007212 */ /* 0x000fca00078efe07 */
[----:B------:R-:W-:-:S04]  /*6ad0*/  FMUL.FTZ R0, R0, 1 ;  /* 0x3f80000000007820 */ /* 0x000fc80000410000 */
[----:B------:R0:W1:Y:S01]  /*6ae0*/  F2F.F64.F32 R16, R0 ;  /* 0x0000000000107310 */ /* 0x0000620000201800 */
[----:B------:R-:W-:Y:S05]  /*6af0*/  BRA `(.L_x_3045) ;  /* 0x0000000000a47947 */ /* 0x000fea0003800000 */
.L_x_3057:
[----:B------:R-:W-:-:S09]  /*6b00*/  UISETP.NE.AND UP0, UPT, UR4, 0x1c, UPT ;  /* 0x0000001c0400788c */ /* 0x000fd2000bf05270 */
[----:B------:R-:W-:Y:S05]  /*6b10*/  BRA.U !UP0, `(.L_x_3064) ;  /* 0x0000000108947547 */ /* 0x000fea000b800000 */
[----:B------:R-:W-:-:S09]  /*6b20*/  UISETP.NE.AND UP0, UPT, UR4, 0x1d, UPT ;  /* 0x0000001d0400788c */ /* 0x000fd2000bf05270 */
[----:B------:R-:W-:Y:S05]  /*6b30*/  BRA.U !UP0, `(.L_x_3065) ;  /* 0x0000000108807547 */ /* 0x000fea000b800000 */
[----:B------:R-:W-:-:S09]  /*6b40*/  UISETP.NE.AND UP0, UPT, UR4, 0x2c, UPT ;  /* 0x0000002c0400788c */ /* 0x000fd2000bf05270 */
[----:B------:R-:W-:Y:S05]  /*6b50*/  BRA.U UP0, `(.L_x_3044) ;  /* 0x0000000100307547 */ /* 0x000fea000b800000 */
[----:B------:R-:W2:Y:S01]  /*6b60*/  LDG.E.U8 R0, desc[UR36][R4.64] ;  /* 0x0000002404007981 */ /* 0x000ea2000c1e1100 */
[----:B-1-34-:R-:W-:Y:S02]  /*6b70*/  HFMA2 R17, -RZ, RZ, 0.5, 0 ;  /* 0x38000000ff117431 */ /* 0x01afe400000001ff */
        /* <DEDUP_REMOVED lines=8> */
[----:B------:R0:W1:Y:S01]  /*6c00*/  @P0 F2F.F64.F32 R16, R0 ;  /* 0x0000000000100310 */ /* 0x0000620000201800 */
[----:B------:R-:W-:Y:S05]  /*6c10*/  BRA `(.L_x_3045) ;  /* 0x00000000005c7947 */ /* 0x000fea0003800000 */
.L_x_3044:
[----:B------:R-:W-:Y:S01]  /*6c20*/  MOV R14, 0x0 ;  /* 0x00000000000e7802 */ /* 0x000fe20000000f00 */
[----:B------:R-:W0:Y:S01]  /*6c30*/  LDCU.64 UR4, c[0x4][0x128] ;  /* 0x01002500ff0477ac */ /* 0x000e220008000a00 */
[----:B------:R-:W-:Y:S02]  /*6c40*/  HFMA2 R13, -RZ, RZ, 0, 0 ;  /* 0x00000000ff0d7431 */ /* 0x000fe400000001ff */
[----:B------:R-:W-:Y:S01]  /*6c50*/  IMAD.MOV.U32 R8, RZ, RZ, 0x4e ;  /* 0x0000004eff087424 */ /* 0x000fe200078e00ff */
[----:B------:R-:W2:Y:S01]  /*6c60*/  LDCU.64 UR6, c[0x4][0x130] ;  /* 0x01002600ff0677ac */ /* 0x000ea20008000a00 */
[----:B------:R-:W1:Y:S01]  /*6c70*/  LDC.64 R14, c[0x4][R14] ;  /* 0x010000000e0e7b82 */ /* 0x000e620000000a00 */
[----:B------:R-:W-:Y:S01]  /*6c80*/  IMAD.MOV.U32 R12, RZ, RZ, 0x1 ;  /* 0x00000001ff0c7424 */ /* 0x000fe200078e00ff */
[----:B------:R-:W5:Y:S01]  /*6c90*/  LDCU.64 UR8, c[0x4][0x8] ;  /* 0x01000100ff0877ac */ /* 0x000f620008000a00 */
[----:B0-----:R-:W-:Y:S02]  /*6ca0*/  IMAD.U32 R4, RZ, RZ, UR4 ;  /* 0x00000004ff047e24 */ /* 0x001fe4000f8e00ff */
[----:B------:R-:W-:Y:S01]  /*6cb0*/  IMAD.U32 R5, RZ, RZ, UR5 ;  /* 0x00000005ff057e24 */ /* 0x000fe2000f8e00ff */
[----:B--2---:R-:W-:Y:S01]  /*6cc0*/  MOV R6, UR6 ;  /* 0x0000000600067c02 */ /* 0x004fe20008000f00 */
[----:B------:R-:W-:-:S02]  /*6cd0*/  IMAD.U32 R7, RZ, RZ, UR7 ;  /* 0x00000007ff077e24 */ /* 0x000fc4000f8e00ff */
[----:B-----5:R-:W-:Y:S01]  /*6ce0*/  IMAD.U32 R10, RZ, RZ, UR8 ;  /* 0x00000008ff0a7e24 */ /* 0x020fe2000f8e00ff */
[----:B------:R-:W-:-:S07]  /*6cf0*/  MOV R11, UR9 ;  /* 0x00000009000b7c02 */ /* 0x000fce0008000f00 */
[----:B------:R-:W-:-:S07]  /*6d00*/  LEPC R20, `(.L_x_3066) ;  /* 0x000000001014794e */ /* 0x000fce0000000000 */
[----:B-1-34-:R-:W-:Y:S05]  /*6d10*/  CALL.ABS.NOINC R14 ;  /* 0x000000000e007343 */ /* 0x01afea0003c00000 */
.L_x_3066:
[----:B------:R-:W-:Y:S01]  /*6d20*/  CS2R R16, SRZ ;  /* 0x0000000000107805 */ /* 0x000fe2000001ff00 */
[----:B------:R-:W-:Y:S06]  /*6d30*/  BRA `(.L_x_3045) ;  /* 0x0000000000147947 */ /* 0x000fec0003800000 */
.L_x_3065:
[----:B-1-34-:R-:W2:Y:S02]  /*6d40*/  LDG.E.64 R16, desc[UR36][R4.64] ;  /* 0x0000002404107981 */ /* 0x01aea4000c1e1b00 */
[----:B--2---:R-:W0:Y:S01]  /*6d50*/  I2F.F64.U64 R16, R16 ;  /* 0x0000001000107312 */ /* 0x004e220000301800 */
[----:B------:R-:W-:Y:S05]  /*6d60*/  BRA `(.L_x_3045) ;  /* 0x0000000000087947 */ /* 0x000fea0003800000 */
.L_x_3064:
[----:B------:R-:W1:Y:S02]  /*6d70*/  LDG.E R4, desc[UR36][R4.64] ;  /* 0x0000002404047981 */ /* 0x000e64000c1e1900 */
[----:B-1-34-:R0:W1:Y:S02]  /*6d80*/  I2F.F64.U32 R16, R4 ;  /* 0x0000000400107312 */ /* 0x01a0640000201800 */
.L_x_3045:
[----:B------:R-:W-:Y:S05]  /*6d90*/  BSYNC.RECONVERGENT B7 ;  /* 0x0000000000077941 */ /* 0x000fea0003800200 */
.L_x_3039:
[----:B------:R-:W0:Y:S01]  /*6da0*/  LDCU.64 UR6, c[0x0][0x5f8] ;  /* 0x0000bf00ff0677ac */ /* 0x000e220008000a00 */
[----:B------:R-:W-:Y:S01]  /*6db0*/  BSSY.RECONVERGENT B7, `(.L_x_3067) ;  /* 0x00000ed000077945 */ /* 0x000fe20003800200 */
[----:B------:R-:W-:-:S04]  /*6dc0*/  UPRMT UR4, UR41, 0x7772, URZ ;  /* 0x0000777229047896 */ /* 0x000fc800080000ff */
[----:B------:R-:W-:Y:S01]  /*6dd0*/  UISETP.GT.AND UP0, UPT, UR4, 0x9, UPT ;  /* 0x000000090400788c */ /* 0x000fe2000bf04270 */
[----:B0--3--:R-:W-:-:S05]  /*6de0*/  IADD3 R4, P0, PT, R18, UR6, RZ ;  /* 0x0000000612047c10 */ /* 0x009fca000ff1e0ff */
        /* <DEDUP_REMOVED lines=10> */
[----:B------:R-:W3:Y:S02]  /*6e90*/  LDG.E.S8 R4, desc[UR36][R4.64] ;  /* 0x0000002404047981 */ /* 0x000ee4000c1e1300 */
[----:B---3--:R0:W3:Y:S01]  /*6ea0*/  I2F.F64.S16 R6, R4 ;  /* 0x0000000400067312 */ /* 0x0080e20000101c00 */
[----:B------:R-:W-:Y:S05]  /*6eb0*/  BRA `(.L_x_3073) ;  /* 0x0000000c00707947 */ /* 0x000fea0003800000 */
.L_x_3071:
[----:B------:R-:W3:Y:S02]  /*6ec0*/  LDG.E.U8 R4, desc[UR36][R4.64] ;  /* 0x0000002404047981 */ /* 0x000ee4000c1e1100 */
[----:B---3--:R0:W3:Y:S01]  /*6ed0*/  I2F.F64.U16 R6, R4 ;  /* 0x0000000400067312 */ /* 0x0080e20000101800 */
[----:B------:R-:W-:Y:S05]  /*6ee0*/  BRA `(.L_x_3073) ;  /* 0x0000000c00647947 */ /* 0x000fea0003800000 */
.L_x_3070:
[----:B------:R-:W-:-:S09]  /*6ef0*/  UISETP.NE.AND UP0, UPT, UR4, 0x2, UPT ;  /* 0x000000020400788c */ /* 0x000fd2000bf05270 */
[----:B------:R-:W-:Y:S05]  /*6f00*/  BRA.U !UP0, `(.L_x_3074) ;  /* 0x0000000108287547 */ /* 0x000fea000b800000 */
[----:B------:R-:W-:-:S09]  /*6f10*/  UISETP.NE.AND UP0, UPT, UR4, 0x3, UPT ;  /* 0x000000030400788c */ /* 0x000fd2000bf05270 */
[----:B------:R-:W-:Y:S05]  /*6f20*/  BRA.U !UP0, `(.L_x_3075) ;  /* 0x0000000108147547 */ /* 0x000fea000b800000 */
[----:B------:R-:W-:-:S09]  /*6f30*/  UISETP.NE.AND UP0, UPT, UR4, 0x4, UPT ;  /* 0x000000040400788c */ /* 0x000fd2000bf05270 */
[----:B------:R-:W-:Y:S05]  /*6f40*/  BRA.U UP0, `(.L_x_3072) ;  /* 0x0000000900f07547 */ /* 0x000fea000b800000 */
[----:B------:R-:W3:Y:S02]  /*6f50*/  LDG.E.64 R6, desc[UR36][R4.64] ;  /* 0x0000002404067981 */ /* 0x000ee4000c1e1b00 */
[----:B---3--:R-:W0:Y:S01]  /*6f60*/  I2F.F64.S64 R6, R6 ;  /* 0x0000000600067312 */ /* 0x008e220000301c00 */
[----:B------:R-:W-:Y:S05]  /*6f70*/  BRA `(.L_x_3073) ;  /* 0x0000000c00407947 */ /* 0x000fea0003800000 */
.L_x_3075:
[----:B------:R-:W3:Y:S02]  /*6f80*/  LDG.E R4, desc[UR36][R4.64] ;  /* 0x0000002404047981 */ /* 0x000ee4000c1e1900 */
[----:B---3--:R0:W3:Y:S01]  /*6f90*/  I2F.F64 R6, R4 ;  /* 0x0000000400067312 */ /* 0x0080e20000201c00 */
[----:B------:R-:W-:Y:S05]  /*6fa0*/  BRA `(.L_x_3073) ;  /* 0x0000000c00347947 */ /* 0x000fea0003800000 */
.L_x_3074:
[----:B------:R-:W3:Y:S02]  /*6fb0*/  LDG.E.U16 R4, desc[UR36][R4.64] ;  /* 0x0000002404047981 */ /* 0x000ee4000c1e1500 */
[----:B---3--:R0:W3:Y:S01]  /*6fc0*/  I2F.F64.S16 R6, R4 ;  /* 0x0000000400067312 */ /* 0x0080e20000101c00 */
[----:B------:R-:W-:Y:S05]  /*6fd0*/  BRA `(.L_x_3073) ;  /* 0x0000000c00287947 */ /* 0x000fea0003800000 */
.L_x_3069:
[----:B------:R-:W-:-:S09]  /*6fe0*/  UISETP.GT.AND UP0, UPT, UR4, 0x6, UPT ;  /* 0x000000060400788c */ /* 0x000fd2000bf04270 */
[----:B------:R-:W-:Y:S05]  /*6ff0*/  BRA.U UP0, `(.L_x_3076) ;  /* 0x0000000100347547 */ /* 0x000fea000b800000 */
[----:B------:R-:W-:-:S09]  /*7000*/  UISETP.NE.AND UP0, UPT, UR4, 0x5, UPT ;  /* 0x000000050400788c */ /* 0x000fd2000bf05270 */
[----:B------:R-:W-:Y:S05]  /*7010*/  BRA.U !UP0, `(.L_x_3077) ;  /* 0x0000000108187547 */ /* 0x000fea000b800000 */
[----:B------:R-:W-:-:S09]  /*7020*/  UISETP.NE.AND UP0, UPT, UR4, 0x6, UPT ;  /* 0x000000060400788c */ /* 0x000fd2000bf05270 */
[----:B------:R-:W-:Y:S05]  /*7030*/  BRA.U UP0, `(.L_x_3072) ;  /* 0x0000000900b47547 */ /* 0x000fea000b800000 */
[----:B------:R-:W3:Y:S02]  /*7040*/  LDG.E R6, desc[UR36][R4.64] ;  /* 0x0000002404067981 */ /* 0x000ee4000c1e1900 */
[----:B---3--:R-:W-:-:S06]  /*7050*/  FMUL.FTZ R6, R6, 1 ;  /* 0x3f80000006067820 */ /* 0x008fcc0000410000 */
[----:B------:R-:W0:Y:S01]  /*7060*/  F2F.F64.F32 R6, R6 ;  /* 0x0000000600067310 */ /* 0x000e220000201800 */
[----:B------:R-:W-:Y:S05]  /*7070*/  BRA `(.L_x_3073) ;  /* 0x0000000c00007947 */ /* 0x000fea0003800000 */
.L_x_3077:
[----:B------:R-:W3:Y:S02]  /*7080*/  LDG.E.U16 R0, desc[UR36][R4.64] ;  /* 0x0000002404007981 */ /* 0x000ee4000c1e1500 */
[----:B---3--:R-:W-:-:S05]  /*7090*/  HADD2.F32 R0, -RZ, R0.H0_H0 ;  /* 0x20000000ff007230 */ /* 0x008fca0000004100 */
[----:B------:R-:W-:-:S04]  /*70a0*/  FMUL.FTZ R0, R0, 1 ;  /* 0x3f80000000007820 */ /* 0x000fc80000410000 */
[----:B------:R0:W3:Y:S01]  /*70b0*/  F2F.F64.F32 R6, R0 ;  /* 0x0000000000067310 */ /* 0x0000e20000201800 */
[----:B------:R-:W-:Y:S05]  /*70c0*/  BRA `(.L_x_3073) ;  /* 0x0000000800ec7947 */ /* 0x000fea0003800000 */
.L_x_3076:
[----:B------:R-:W-:-:S09]  /*70d0*/  UISETP.NE.AND UP0, UPT, UR4, 0x7, UPT ;  /* 0x000000070400788c */ /* 0x000fd2000bf05270 */
[----:B------:R-:W-:Y:S05]  /*70e0*/  BRA.U !UP0, `(.L_x_3078) ;  /* 0x0000000108347547 */ /* 0x000fea000b800000 */
        /* <DEDUP_REMOVED lines=8> */
.L_x_3079:
[----:B------:R-:W3:Y:S02]  /*7170*/  LDG.E.U16 R4, desc[UR36][R4.64] ;  /* 0x0000002404047981 */ /* 0x000ee4000c1e1500 */
[----:B---3--:R-:W-:-:S05]  /*7180*/  HADD2.F32 R0, -RZ, R4.H0_H0 ;  /* 0x20000004ff007230 */ /* 0x008fca0000004100 */
[----:B------:R-:W-:-:S04]  /*7190*/  FMUL.FTZ R0, R0, 1 ;  /* 0x3f80000000007820 */ /* 0x000fc80000410000 */
[----:B------:R0:W3:Y:S01]  /*71a0*/  F2F.F64.F32 R6, R0 ;  /* 0x0000000000067310 */ /* 0x0000e20000201800 */
[----:B------:R-:W-:Y:S05]  /*71b0*/  BRA `(.L_x_3073) ;  /* 0x0000000800b07947 */ /* 0x000fea0003800000 */
.L_x_3078:
[----:B------:R0:W5:Y:S01]  /*71c0*/  LDG.E.64 R6, desc[UR36][R4.64] ;  /* 0x0000002404067981 */ /* 0x000162000c1e1b00 */
[----:B------:R-:W-:Y:S05]  /*71d0*/  BRA `(.L_x_3073) ;  /* 0x0000000800a87947 */ /* 0x000fea0003800000 */
.L_x_3068:
        /* <DEDUP_REMOVED lines=8> */
[----:B------:R-:W3:Y:S01]  /*7260*/  LDG.E.U8 R4, desc[UR36][R4.64] ;  /* 0x0000002404047981 */ /* 0x000ee2000c1e1100 */
[----:B------:R-:W-:Y:S01]  /*7270*/  IMAD.MOV.U32 R6, RZ, RZ, RZ ;  /* 0x000000ffff067224 */ /* 0x000fe200078e00ff */
[----:B---3--:R-:W-:-:S04]  /*7280*/  ISETP.NE.AND P0, PT, R4, RZ, PT ;  /* 0x000000ff0400720c */ /* 0x008fc80003f05270 */
[----:B------:R-:W-:Y:S01]  /*7290*/  FSEL R7, RZ, 1.875, !P0 ;  /* 0x3ff00000ff077808 */ /* 0x000fe20004000000 */
[----:B------:R-:W-:Y:S08]  /*72a0*/  BRA `(.L_x_3073) ;  /* 0x0000000800747947 */ /* 0x000ff00003800000 */
.L_x_3082:
[----:B------:R0:W5:Y:S01]  /*72b0*/  LDG.E.64 R6, desc[UR36][R4.64] ;  /* 0x0000002404067981 */ /* 0x000162000c1e1b00 */
[----:B------:R-:W-:Y:S05]  /*72c0*/  BRA `(.L_x_3073) ;  /* 0x00000008006c7947 */ /* 0x000fea0003800000 */
.L_x_3081:
[----:B------:R-:W-:-:S09]  /*72d0*/  UISETP.NE.AND UP0, UPT, UR4, 0xf, UPT ;  /* 0x0000000f0400788c */ /* 0x000fd2000bf05270 */
[----:B------:R-:W-:Y:S05]  /*72e0*/  BRA.U !UP0, `(.L_x_3083) ;  /* 0x0000000108a07547 */ /* 0x000fea000b800000 */
[----:B------:R-:W-:-:S09]  /*72f0*/  UISETP.NE.AND UP0, UPT, UR4, 0x17, UPT ;  /* 0x000000170400788c */ /* 0x000fd2000bf05270 */
[----:B------:R-:W-:Y:S05]  /*7300*/  BRA.U !UP0, `(.L_x_3084) ;  /* 0x00000001085c7547 */ /* 0x000fea000b800000 */
[----:B------:R-:W-:-:S09]  /*7310*/  UISETP.NE.AND UP0, UPT, UR4, 0x18, UPT ;  /* 0x000000180400788c */ /* 0x000fd2000bf05270 */
[----:B------:R-:W-:Y:S05]  /*7320*/  BRA.U UP0, `(.L_x_3072) ;  /* 0x0000000500f87547 */ /* 0x000fea000b800000 */
[----:B------:R-:W3:Y:S01]  /*7330*/  LDG.E.U8 R0, desc[UR36][R4.64] ;  /* 0x0000002404007981 */ /* 0x000ee2000c1e1100 */
[----:B------:R-:W-:Y:S01]  /*7340*/  IMAD.MOV.U32 R7, RZ, RZ, 0x1f ;  /* 0x0000001fff077424 */ /* 0x000fe200078e00ff */
[----:B---3--:R-:W-:-:S04]  /*7350*/  SHF.L.U32 R0, R0, 0x18, RZ ;  /* 0x0000001800007819 */ /* 0x008fc800000006ff */
        /* <DEDUP_REMOVED lines=16> */
[----:B------:R0:W3:Y:S01]  /*7460*/  F2F.F64.F32 R6, R3 ;  /* 0x0000000300067310 */ /* 0x0000e20000201800 */
[----:B------:R-:W-:Y:S05]  /*7470*/  BRA `(.L_x_3073) ;  /* 0x0000000800007947 */ /* 0x000fea0003800000 */
.L_x_3084:
[----:B------:R-:W3:Y:S02]  /*7480*/  LDG.E.U8 R4, desc[UR36][R4.64] ;  /* 0x0000002404047981 */ /* 0x000ee4000c1e1100 */
[C---:B---3--:R-:W-:Y:S02]  /*7490*/  IMAD.SHL.U32 R0, R4.reuse, 0x2000000, RZ ;  /* 0x0200000004007824 */ /* 0x048fe400078e00ff */
[----:B------:R-:W-:-:S03]  /*74a0*/  IMAD.SHL.U32 R6, R4, 0x100, RZ ;  /* 0x0000010004067824 */ /* 0x000fc600078e00ff */
[----:B------:R-:W-:-:S13]  /*74b0*/  ISETP.GE.U32.AND P0, PT, R0, 0x8000000, PT ;  /* 0x080000000000780c */ /* 0x000fda0003f06070 */
[----:B------:R-:W-:Y:S02]  /*74c0*/  @!P0 LOP3.LUT R3, R6, 0x7f00, RZ, 0xc0, !PT ;  /* 0x00007f0006038812 */ /* 0x000fe400078ec0ff */
[----:B------:R-:W-:Y:S02]  /*74d0*/  @P0 LEA.HI R0, R0, 0x70000000, RZ, 0x1c ;  /* 0x7000000000000811 */ /* 0x000fe400078fe0ff */
[----:B------:R-:W-:Y:S02]  /*74e0*/  @!P0 LOP3.LUT R3, R3, 0x3f000000, RZ, 0xfc, !PT ;  /* 0x3f00000003038812 */ /* 0x000fe400078efcff */
[----:B------:R-:W-:Y:S01]  /*74f0*/  PRMT R6, R6, 0x9910, RZ ;  /* 0x0000991006067816 */ /* 0x000fe200000000ff */
[----:B------:R-:W-:Y:S02]  /*7500*/  @P0 FMUL.FTZ R0, R0, 1.9259299443872358531e-34 ;  /* 0x0780000000000820 */ /* 0x000fe40000410000 */
[----:B------:R-:W-:Y:S01]  /*7510*/  @!P0 FADD.FTZ R0, R3, -0.5 ;  /* 0xbf00000003008421 */ /* 0x000fe20000010000 */
[----:B------:R-:W-:-:S04]  /*7520*/  MOV R3, R6 ;  /* 0x0000000600037202 */ /* 0x000fc80000000f00 */
[----:B------:R-:W-:-:S05]  /*7530*/  LOP3.LUT R0, R0, 0x80000000, R3, 0xf8, !PT ;  /* 0x8000000000007812 */ /* 0x000fca00078ef803 */
[----:B------:R-:W-:-:S04]  /*7540*/  FMUL.FTZ R0, R0, 1 ;  /* 0x3f80000000007820 */ /* 0x000fc80000410000 */
[----:B------:R0:W3:Y:S01]  /*7550*/  F2F.F64.F32 R6, R0 ;  /* 0x0000000000067310 */ /* 0x0000e20000201800 */
[----:B------:R-:W-:Y:S05]  /*7560*/  BRA `(.L_x_3073) ;  /* 0x0000000400c47947 */ /* 0x000fea0003800000 */
.L_x_3083:
[----:B------:R-:W3:Y:S02]  /*7570*/  LDG.E.U16 R0, desc[UR36][R4.64] ;  /* 0x0000002404007981 */ /* 0x000ee4000c1e1500 */
[----:B---3--:R-:W-:-:S04]  /*7580*/  IMAD.U32 R0, R0, 0x10000, RZ ;  /* 0x0001000000007824 */ /* 0x008fc800078e00ff */
[----:B------:R-:W-:-:S04]  /*7590*/  FMUL.FTZ R0, R0, 1 ;  /* 0x3f80000000007820 */ /* 0x000fc80000410000 */
[----:B------:R0:W3:Y:S01]  /*75a0*/  F2F.F64.F32 R6, R0 ;  /* 0x0000000000067310 */ /* 0x0000e20000201800 */
[----:B------:R-:W-:Y:S05]  /*75b0*/  BRA `(.L_x_3073) ;  /* 0x0000000400b07947 */ /* 0x000fea0003800000 */
.L_x_3080:
        /* <DEDUP_REMOVED lines=8> */
[----:B------:R-:W3:Y:S02]  /*7640*/  LDG.E.U16 R4, desc[UR36][R4.64] ;  /* 0x0000002404047981 */ /* 0x000ee4000c1e1500 */
[----:B---3--:R0:W3:Y:S01]  /*7650*/  I2F.F64.U16 R6, R4 ;  /* 0x0000000400067312 */ /* 0x0080e20000101800 */
[----:B------:R-:W-:Y:S05]  /*7660*/  BRA `(.L_x_3073) ;  /* 0x0000000400847947 */ /* 0x000fea0003800000 */
.L_x_3087:
[----:B------:R-:W3:Y:S01]  /*7670*/  LDG.E.U8 R4, desc[UR36][R4.64] ;  /* 0x0000002404047981 */ /* 0x000ee2000c1e1100 */
[----:B------:R-:W-:Y:S02]  /*7680*/  CS2R R6, SRZ ;  /* 0x0000000000067805 */ /* 0x000fe4000001ff00 */
[----:B---3--:R-:W-:-:S13]  /*7690*/  ISETP.NE.AND P0, PT, R4, RZ, PT ;  /* 0x000000ff0400720c */ /* 0x008fda0003f05270 */
        /* <DEDUP_REMOVED lines=18> */
.L_x_3089:
[----:B------:R-:W-:Y:S05]  /*77c0*/  BSYNC.RECONVERGENT B0 ;  /* 0x0000000000007941 */ /* 0x000fea0003800200 */
.L_x_3088:
[----:B------:R-:W-:Y:S02]  /*77d0*/  SHF.L.U32 R0, R0, 0x14, RZ ;  /* 0x0000001400007819 */ /* 0x000fe400000006ff */
[----:B------:R-:W-:-:S04]  /*77e0*/  LEA R3, R3, 0x3b800000, 0x17 ;  /* 0x3b80000003037811 */ /* 0x000fc800078eb8ff */
[----:B------:R-:W-:-:S05]  /*77f0*/  LOP3.LUT R0, R3, R0, R7, 0xfe, !PT ;  /* 0x0000000003007212 */ /* 0x000fca00078efe07 */
[----:B------:R-:W-:-:S04]  /*7800*/  FMUL.FTZ R0, R0, 1 ;  /* 0x3f80000000007820 */ /* 0x000fc80000410000 */
[----:B------:R0:W3:Y:S01]  /*7810*/  F2F.F64.F32 R6, R0 ;  /* 0x0000000000067310 */ /* 0x0000e20000201800 */
[----:B------:R-:W-:Y:S05]  /*7820*/  BRA `(.L_x_3073) ;  /* 0x0000000400147947 */ /* 0x000fea0003800000 */
.L_x_3086:
[----:B------:R-:W3:Y:S01]  /*7830*/  LDG.E.U8 R4, desc[UR36][R4.64] ;  /* 0x0000002404047981 */ /* 0x000ee2000c1e1100 */
[----:B------:R-:W-:Y:S02]  /*7840*/  CS2R R6, SRZ ;  /* 0x0000000000067805 */ /* 0x000fe4000001ff00 */
[----:B---3--:R-:W-:-:S13]  /*7850*/  ISETP.NE.AND P0, PT, R4, RZ, PT ;  /* 0x000000ff0400720c */ /* 0x008fda0003f05270 */
        /* <DEDUP_REMOVED lines=18> */
.L_x_3091:
[----:B------:R-:W-:Y:S05]  /*7980*/  BSYNC.RECONVERGENT B0 ;  /* 0x0000000000007941 */ /* 0x000fea0003800200 */
.L_x_3090:
[----:B------:R-:W-:Y:S01]  /*7990*/  IMAD.SHL.U32 R0, R0, 0x200000, RZ ;  /* 0x0020000000007824 */ /* 0x000fe200078e00ff */
[----:B------:R-:W-:-:S04]  /*79a0*/  LEA R3, R3, 0x37800000, 0x17 ;  /* 0x3780000003037811 */ /* 0x000fc800078eb8ff */
[----:B------:R-:W-:-:S05]  /*79b0*/  LOP3.LUT R0, R3, R0, R7, 0xfe, !PT ;  /* 0x0000000003007212 */ /* 0x000fca00078efe07 */
[----:B------:R-:W-:-:S04]  /*79c0*/  FMUL.FTZ R0, R0, 1 ;  /* 0x3f80000000007820 */ /* 0x000fc80000410000 */
[----:B------:R0:W3:Y:S01]  /*79d0*/  F2F.F64.F32 R6, R0 ;  /* 0x0000000000067310 */ /* 0x0000e20000201800 */
[----:B------:R-:W-:Y:S05]  /*79e0*/  BRA `(.L_x_3073) ;  /* 0x0000000000a47947 */ /* 0x000fea0003800000 */
.L_x_3085:
[----:B------:R-:W-:-:S09]  /*79f0*/  UISETP.NE.AND UP0, UPT, UR4, 0x1c, UPT ;  /* 0x0000001c0400788c */ /* 0x000fd2000bf05270 */
[----:B------:R-:W-:Y:S05]  /*7a00*/  BRA.U !UP0, `(.L_x_3092) ;  /* 0x0000000108947547 */ /* 0x000fea000b800000 */
[----:B------:R-:W-:-:S09]  /*7a10*/  UISETP.NE.AND UP0, UPT, UR4, 0x1d, UPT ;  /* 0x0000001d0400788c */ /* 0x000fd2000bf05270 */
[----:B------:R-:W-:Y:S05]  /*7a20*/  BRA.U !UP0, `(.L_x_3093) ;  /* 0x0000000108807547 */ /* 0x000fea000b800000 */
[----:B------:R-:W-:-:S09]  /*7a30*/  UISETP.NE.AND UP0, UPT, UR4, 0x2c, UPT ;  /* 0x0000002c0400788c */ /* 0x000fd2000bf05270 */
[----:B------:R-:W-:Y:S05]  /*7a40*/  BRA.U UP0, `(.L_x_3072) ;  /* 0x0000000100307547 */ /* 0x000fea000b800000 */
[----:B------:R-:W3:Y:S01]  /*7a50*/  LDG.E.U8 R0, desc[UR36][R4.64] ;  /* 0x0000002404007981 */ /* 0x000ee2000c1e1100 */
[----:B------:R-:W-:Y:S02]  /*7a60*/  HFMA2 R6, -RZ, RZ, 0, 0 ;  /* 0x00000000ff067431 */ /* 0x000fe400000001ff */
[----:B------:R-:W-:Y:S01]  /*7a70*/  IMAD.MOV.U32 R7, RZ, RZ, 0x38000000 ;  /* 0x38000000ff077424 */ /* 0x000fe200078e00ff */
[----:B---3--:R-:W-:-:S13]  /*7a80*/  ISETP.NE.AND P0, PT, R0, RZ, PT ;  /* 0x000000ff0000720c */ /* 0x008fda0003f05270 */
        /* <DEDUP_REMOVED lines=8> */
.L_x_3072:
[----:B------:R-:W-:Y:S01]  /*7b10*/  MOV R14, 0x0 ;  /* 0x00000000000e7802 */ /* 0x000fe20000000f00 */
[----:B------:R-:W0:Y:S01]  /*7b20*/  LDCU.64 UR4, c[0x4][0x128] ;  /* 0x01002500ff0477ac */ /* 0x000e220008000a00 */
[----:B------:R-:W-:Y:S02]  /*7b30*/  HFMA2 R12, -RZ, RZ, 0, 5.9604644775390625e-08 ;  /* 0x00000001ff0c7431 */ /* 0x000fe400000001ff */
[----:B------:R-:W-:Y:S01]  /*7b40*/  IMAD.MOV.U32 R8, RZ, RZ, 0x4e ;  /* 0x0000004eff087424 */ /* 0x000fe200078e00ff */
[----:B------:R-:W3:Y:S01]  /*7b50*/  LDCU.64 UR6, c[0x4][0x130] ;  /* 0x01002600ff0677ac */ /* 0x000ee20008000a00 */
[----:B------:R-:W1:Y:S01]  /*7b60*/  LDC.64 R14, c[0x4][R14] ;  /* 0x010000000e0e7b82 */ /* 0x000e620000000a00 */
[----:B------:R-:W-:Y:S01]  /*7b70*/  IMAD.MOV.U32 R13, RZ, RZ, RZ ;  /* 0x000000ffff0d7224 */ /* 0x000fe200078e00ff */
[----:B------:R-:W2:Y:S01]  /*7b80*/  LDCU.64 UR8, c[0x4][0x8] ;  /* 0x01000100ff0877ac */ /* 0x000ea20008000a00 */
[----:B0-----:R-:W-:Y:S01]  /*7b90*/  IMAD.U32 R4, RZ, RZ, UR4 ;  /* 0x00000004ff047e24 */ /* 0x001fe2000f8e00ff */
[----:B------:R-:W-:Y:S01]  /*7ba0*/  MOV R5, UR5 ;  /* 0x0000000500057c02 */ /* 0x000fe20008000f00 */
[----:B---3--:R-:W-:-:S02]  /*7bb0*/  IMAD.U32 R6, RZ, RZ, UR6 ;  /* 0x00000006ff067e24 */ /* 0x008fc4000f8e00ff */
[----:B------:R-:W-:Y:S01]  /*7bc0*/  IMAD.U32 R7, RZ, RZ, UR7 ;  /* 0x00000007ff077e24 */ /* 0x000fe2000f8e00ff */
[----:B--2---:R-:W-:Y:S01]  /*7bd0*/  MOV R10, UR8 ;  /* 0x00000008000a7c02 */ /* 0x004fe20008000f00 */
[----:B------:R-:W-:-:S07]  /*7be0*/  IMAD.U32 R11, RZ, RZ, UR9 ;  /* 0x00000009ff0b7e24 */ /* 0x000fce000f8e00ff */
[----:B------:R-:W-:-:S07]  /*7bf0*/  LEPC R20, `(.L_x_3094) ;  /* 0x000000001014794e */ /* 0x000fce0000000000 */
[----:B-1--45:R-:W-:Y:S05]  /*7c00*/  CALL.ABS.NOINC R14 ;  /* 0x000000000e007343 */ /* 0x032fea0003c00000 */
.L_x_3094:
[----:B------:R-:W-:Y:S01]  /*7c10*/  CS2R R6, SRZ ;  /* 0x0000000000067805 */ /* 0x000fe2000001ff00 */
[----:B------:R-:W-:Y:S06]  /*7c20*/  BRA `(.L_x_3073) ;  /* 0x0000000000147947 */ /* 0x000fec0003800000 */
.L_x_3093:
[----:B------:R-:W3:Y:S02]  /*7c30*/  LDG.E.64 R6, desc[UR36][R4.64] ;  /* 0x0000002404067981 */ /* 0x000ee4000c1e1b00 */
[----:B---3--:R-:W0:Y:S01]  /*7c40*/  I2F.F64.U64 R6, R6 ;  /* 0x0000000600067312 */ /* 0x008e220000301800 */
[----:B------:R-:W-:Y:S05]  /*7c50*/  BRA `(.L_x_3073) ;  /* 0x0000000000087947 */ /* 0x000fea0003800000 */
.L_x_3092:
[----:B------:R-:W3:Y:S02]  /*7c60*/  LDG.E R4, desc[UR36][R4.64] ;  /* 0x0000002404047981 */ /* 0x000ee4000c1e1900 */
[----:B---3--:R0:W3:Y:S02]  /*7c70*/  I2F.F64.U32 R6, R4 ;  /* 0x0000000400067312 */ /* 0x0080e40000201800 */
.L_x_3073:
[----:B------:R-:W-:Y:S05]  /*7c80*/  BSYNC.RECONVERGENT B7 ;  /* 0x0000000000077941 */ /* 0x000fea0003800200 */
.L_x_3067:
[----:B0--3-5:R-:W-:Y:S01]  /*7c90*/  DSETP.GTU.AND P0, PT, R6, -3, PT ;  /* 0xc00800000600742a */ /* 0x029fe20003f0c000 */
[----:B------:R-:W-:Y:S01]  /*7ca0*/  BSSY.RECONVERGENT B0, `(.L_x_3095) ;  /* 0x000001f000007945 */ /* 0x000fe20003800200 */
[----:B------:R-:W-:-:S12]  /*7cb0*/  CS2R R4, SRZ ;  /* 0x0000000000047805 */ /* 0x000fd8000001ff00 */
[----:B------:R-:W-:Y:S05]  /*7cc0*/  @!P0 BRA `(.L_x_3096) ;  /* 0x0000000000708947 */ /* 0x000fea0003800000 */
[----:B------:R-:W-:Y:S01]  /*7cd0*/  DSETP.GEU.AND P0, PT, R6, 3, PT ;  /* 0x400800000600742a */ /* 0x000fe20003f0e000 */
[----:B-12-4-:R-:W-:Y:S01]  /*7ce0*/  IMAD.MOV.U32 R4, RZ, RZ, R16 ;  /* 0x000000ffff047224 */ /* 0x016fe200078e0010 */
[----:B------:R-:W-:-:S12]  /*7cf0*/  MOV R5, R17 ;  /* 0x0000001100057202 */ /* 0x000fd80000000f00 */
        /* <DEDUP_REMOVED lines=19> */
[----:B------:R-:W-:Y:S01]  /*7e30*/  MOV R10, 0x7e60 ;  /* 0x00007e60000a7802 */ /* 0x000fe20000000f00 */
[----:B------:R-:W-:-:S07]  /*7e40*/  IMAD.MOV.U32 R5, RZ, RZ, R7 ;  /* 0x000000ffff057224 */ /* 0x000fce00078e0007 */
[----:B------:R-:W-:Y:S05]  /*7e50*/  CALL.REL.NOINC `($__internal_0_$__cuda_sm20_div_rn_f64_full) ;  /* 0x0000009c00dc7944 */ /* 0x000fea0003c00000 */
.L_x_3098:
[----:B------:R-:W-:Y:S05]  /*7e60*/  BSYNC.RECONVERGENT B1 ;  /* 0x0000000000017941 */ /* 0x000fea0003800200 */
.L_x_3097:
[----:B------:R-:W-:-:S08]  /*7e70*/  DADD R4, R4, 0.5 ;  /* 0x3fe0000004047429 */ /* 0x000fd00000000000 */
[----:B------:R-:W-:-:S11]  /*7e80*/  DMUL R4, R4, R16 ;  /* 0x0000001004047228 */ /* 0x000fd60000000000 */
.L_x_3096:
[----:B------:R-:W-:Y:S05]  /*7e90*/  BSYNC.RECONVERGENT B0 ;  /* 0x0000000000007941 */ /* 0x000fea0003800200 */
.L_x_3095:
[----:B------:R-:W0:Y:S01]  /*7ea0*/  LDCU.64 UR4, c[0x0][0x5e8] ;  /* 0x0000bd00ff0477ac */ /* 0x000e220008000a00 */
[----:B------:R-:W-:-:S04]  /*7eb0*/  ULOP3.LUT UR6, UR41, 0xff, URZ, 0xc0, !UPT ;  /* 0x000000ff29067892 */ /* 0x000fc8000f8ec0ff */
        /* <DEDUP_REMOVED lines=15> */
.L_x_3102:
[----:B------:R-:W0:Y:S02]  /*7fb0*/  F2I.S64.F64.TRUNC R4, R4 ;  /* 0x0000000400047311 */ /* 0x000e24000030d900 */
[----:B0-----:R-:W-:-:S05]  /*7fc0*/  IMAD.MOV.U32 R7, RZ, RZ, R4 ;  /* 0x000000ffff077224 */ /* 0x001fca00078e0004 */
[----:B------:R0:W-:Y:S01]  /*7fd0*/  STG.E.U8 desc[UR36][R2.64], R7 ;  /* 0x0000000702007986 */ /* 0x0001e2000c101124 */
[----:B------:R-:W-:Y:S05]  /*7fe0*/  BRA `(.L_x_3104) ;  /* 0x0000000c00e07947 */ /* 0x000fea0003800000 */
.L_x_3101:
        /* <DEDUP_REMOVED lines=9> */
.L_x_3106:
[----:B------:R-:W0:Y:S02]  /*8080*/  F2I.F64.TRUNC R5, R4 ;  /* 0x0000000400057311 */ /* 0x000e24000030d100 */
[----:B0-----:R0:W-:Y:S01]  /*8090*/  STG.E desc[UR36][R2.64], R5 ;  /* 0x0000000502007986 */ /* 0x0011e2000c101924 */
[----:B------:R-:W-:Y:S05]  /*80a0*/  BRA `(.L_x_3104) ;  /* 0x0000000c00b07947 */ /* 0x000fea0003800000 */
.L_x_3105:
[----:B------:R-:W0:Y:S02]  /*80b0*/  F2I.F64.TRUNC R5, R4 ;  /* 0x0000000400057311 */ /* 0x000e24000030d100 */
[----:B0-----:R0:W-:Y:S01]  /*80c0*/  STG.E.U16 desc[UR36][R2.64], R5 ;  /* 0x0000000502007986 */ /* 0x0011e2000c101524 */
[----:B------:R-:W-:Y:S05]  /*80d0*/  BRA `(.L_x_3104) ;  /* 0x0000000c00a47947 */ /* 0x000fea0003800000 */
.L_x_3100:
        /* <DEDUP_REMOVED lines=13> */
.L_x_3108:
        /* <DEDUP_REMOVED lines=8> */
.L_x_3107:
        /* <DEDUP_REMOVED lines=10> */
[----:B------:R-:W-:-:S13]  /*82d0*/  IMAD.MOV.U32 R7, RZ, RZ, RZ ;  /* 0x000000ffff077224 */ /* 0x000fda00078e00ff */
[----:B0-----:R-:W-:-:S05]  /*82e0*/  @!P0 FMUL R6, R6, 1.175494350822287508e-38 ;  /* 0x0080000006068820 */ /* 0x001fca0000400000 */
[----:B------:R0:W-:Y:S01]  /*82f0*/  STG.E.64 desc[UR36][R2.64], R6 ;  /* 0x0000000602007986 */ /* 0x0001e2000c101b24 */
[----:B------:R-:W-:Y:S05]  /*8300*/  BRA `(.L_x_3104) ;  /* 0x0000000c00187947 */ /* 0x000fea0003800000 */
.L_x_3110:
        /* <DEDUP_REMOVED lines=9> */
.L_x_3109:
[----:B------:R0:W-:Y:S01]  /*83a0*/  STG.E.64 desc[UR36][R2.64], R4 ;  /* 0x0000000402007986 */ /* 0x0001e2000c101b24 */
[----:B------:R-:W-:Y:S05]  /*83b0*/  BRA `(.L_x_3104) ;  /* 0x0000000800ec7947 */ /* 0x000fea0003800000 */
.L_x_3099:
        /* <DEDUP_REMOVED lines=13> */
.L_x_3114:
        /* <DEDUP_REMOVED lines=22> */
.L_x_3117:
[----:B------:R-:W-:-:S04]  /*85f0*/  SHF.R.U32.HI R5, RZ, 0x18, R7 ;  /* 0x00000018ff057819 */ /* 0x000fc80000011607 */
[----:B------:R-:W-:-:S07]  /*8600*/  LOP3.LUT R0, R0, 0x80, R5, 0xf8, !PT ;  /* 0x0000008000007812 */ /* 0x000fce00078ef805 */
.L_x_3116:
[----:B------:R-:W-:Y:S05]  /*8610*/  BSYNC.RECONVERGENT B0 ;  /* 0x0000000000007941 */ /* 0x000fea0003800200 */
.L_x_3115:
[----:B------:R0:W-:Y:S01]  /*8620*/  STG.E.U8 desc[UR36][R2.64], R0 ;  /* 0x0000000002007986 */ /* 0x0001e2000c101124 */
[----:B------:R-:W-:Y:S05]  /*8630*/  BRA `(.L_x_3104) ;  /* 0x00000008004c7947 */ /* 0x000fea0003800000 */
.L_x_3113:
        /* <DEDUP_REMOVED lines=21> */
[----:B------:R-:W-:-:S07]  /*8790*/  MOV R0, R4 ;  /* 0x0000000400007202 */ /* 0x000fce0000000f00 */
.L_x_3120:
[----:B------:R-:W-:-:S04]  /*87a0*/  SHF.R.U32.HI R5, RZ, 0x18, R7 ;  /* 0x00000018ff057819 */ /* 0x000fc80000011607 */
[----:B------:R-:W-:-:S07]  /*87b0*/  LOP3.LUT R0, R0, 0x80, R5, 0xf8, !PT ;  /* 0x0000008000007812 */ /* 0x000fce00078ef805 */
.L_x_3119:
[----:B------:R-:W-:Y:S05]  /*87c0*/  BSYNC.RECONVERGENT B0 ;  /* 0x0000000000007941 */ /* 0x000fea0003800200 */
.L_x_3118:
[----:B------:R0:W-:Y:S01]  /*87d0*/  STG.E.U8 desc[UR36][R2.64], R0 ;  /* 0x0000000002007986 */ /* 0x0001e2000c101124 */
[----:B------:R-:W-:Y:S05]  /*87e0*/  BRA `(.L_x_3104) ;  /* 0x0000000400e07947 */ /* 0x000fea0003800000 */
.L_x_3112:
        /* <DEDUP_REMOVED lines=8> */
[----:B------:R0:W3:Y:S01]  /*8870*/  F2F.F32.F64 R8, R4 ;  /* 0x0000000400087310 */ /* 0x0000e20000301000 */
[----:B------:R-:W-:Y:S01]  /*8880*/  DSETP.GEU.AND P0, PT, |R4|, UR4, PT ;  /* 0x0000000404007e2a */ /* 0x000fe2000bf0e200 */
[----:B0-----:R-:W-:-:S13]  /*8890*/  IMAD.MOV.U32 R5, RZ, RZ, 0xff ;  /* 0x000000ffff057424 */ /* 0x001fda00078e00ff */
[----:B---3--:R-:W-:-:S05]  /*88a0*/  @!P0 FMUL R8, R8, 1.175494350822287508e-38 ;  /* 0x0080000008088820 */ /* 0x008fca0000400000 */
        /* <DEDUP_REMOVED lines=14> */
.L_x_3122:
[----:B------:R-:W0:Y:S02]  /*8990*/  F2I.U64.F64.TRUNC R4, R4 ;  /* 0x0000000400047311 */ /* 0x000e24000030d800 */
[----:B0-----:R0:W-:Y:S01]  /*89a0*/  STG.E.64 desc[UR36][R2.64], R4 ;  /* 0x0000000402007986 */ /* 0x0011e2000c101b24 */
[----:B------:R-:W-:Y:S05]  /*89b0*/  BRA `(.L_x_3104) ;  /* 0x00000004006c7947 */ /* 0x000fea0003800000 */
.L_x_3121:
[----:B------:R-:W0:Y:S02]  /*89c0*/  F2I.U32.F64.TRUNC R5, R4 ;  /* 0x0000000400057311 */ /* 0x000e24000030d000 */
[----:B0-----:R0:W-:Y:S01]  /*89d0*/  STG.E desc[UR36][R2.64], R5 ;  /* 0x0000000502007986 */ /* 0x0011e2000c101924 */
[----:B------:R-:W-:Y:S05]  /*89e0*/  BRA `(.L_x_3104) ;  /* 0x0000000400607947 */ /* 0x000fea0003800000 */
.L_x_3111:
        /* <DEDUP_REMOVED lines=10> */
.L_x_3124:
[----:B------:R-:W-:-:S05]  /*8a90*/  CS2R R6, SRZ ;  /* 0x0000000000067805 */ /* 0x000fca000001ff00 */
[----:B------:R0:W-:Y:S01]  /*8aa0*/  STG.E.128 desc[UR36][R2.64], R4 ;  /* 0x0000000402007986 */ /* 0x0001e2000c101d24 */
[----:B------:R-:W-:Y:S05]  /*8ab0*/  BRA `(.L_x_3104) ;  /* 0x00000004002c7947 */ /* 0x000fea0003800000 */
.L_x_3123:
[----:B------:R-:W-:-:S09]  /*8ac0*/  UISETP.NE.AND UP0, UPT, UR6, 0xf, UPT ;  /* 0x0000000f0600788c */ /* 0x000fd2000bf05270 */
[----:B------:R-:W-:Y:S05]  /*8ad0*/  BRA.U !UP0, `(.L_x_3125) ;  /* 0x0000000508087547 */ /* 0x000fea000b800000 */
[----:B------:R-:W-:-:S09]  /*8ae0*/  UISETP.NE.AND UP0, UPT, UR6, 0x17, UPT ;  /* 0x000000170600788c */ /* 0x000fd2000bf05270 */
[----:B------:R-:W-:Y:S05]  /*8af0*/  BRA.U !UP0, `(.L_x_3126) ;  /* 0x0000000108a07547 */ /* 0x000fea000b800000 */
[----:B------:R-:W-:-:S09]  /*8b00*/  UISETP.NE.AND UP0, UPT, UR6, 0x18, UPT ;  /* 0x000000180600788c */ /* 0x000fd2000bf05270 */
[----:B------:R-:W-:Y:S05]  /*8b10*/  BRA.U !UP0, `(.L_x_3127) ;  /* 0x0000000108447547 */ /* 0x000fea000b800000 */
.L_x_3103:
[----:B------:R-:W-:Y:S01]  /*8b20*/  MOV R2, 0x0 ;  /* 0x0000000000027802 */ /* 0x000fe20000000f00 */
[----:B------:R-:W0:Y:S01]  /*8b30*/  LDCU.64 UR4, c[0x4][0x128] ;  /* 0x01002500ff0477ac */ /* 0x000e220008000a00 */
[----:B------:R-:W-:Y:S02]  /*8b40*/  HFMA2 R12, -RZ, RZ, 0, 5.9604644775390625e-08 ;  /* 0x00000001ff0c7431 */ /* 0x000fe400000001ff */
[----:B------:R-:W-:Y:S01]  /*8b50*/  IMAD.MOV.U32 R8, RZ, RZ, 0x65 ;  /* 0x00000065ff087424 */ /* 0x000fe200078e00ff */
[----:B------:R-:W3:Y:S01]  /*8b60*/  LDCU.64 UR6, c[0x4][0x130] ;  /* 0x01002600ff0677ac */ /* 0x000ee20008000a00 */
[----:B------:R-:W1:Y:S01]  /*8b70*/  LDC.64 R2, c[0x4][R2] ;  /* 0x0100000002027b82 */ /* 0x000e620000000a00 */
[----:B------:R-:W-:Y:S01]  /*8b80*/  IMAD.MOV.U32 R13, RZ, RZ, RZ ;  /* 0x000000ffff0d7224 */ /* 0x000fe200078e00ff */
[----:B------:R-:W5:Y:S01]  /*8b90*/  LDCU.64 UR8, c[0x4][0x10] ;  /* 0x01000200ff0877ac */ /* 0x000f620008000a00 */
[----:B0-----:R-:W-:Y:S01]  /*8ba0*/  IMAD.U32 R4, RZ, RZ, UR4 ;  /* 0x00000004ff047e24 */ /* 0x001fe2000f8e00ff */
[----:B------:R-:W-:Y:S01]  /*8bb0*/  MOV R5, UR5 ;  /* 0x0000000500057c02 */ /* 0x000fe20008000f00 */
[----:B---3--:R-:W-:-:S02]  /*8bc0*/  IMAD.U32 R6, RZ, RZ, UR6 ;  /* 0x00000006ff067e24 */ /* 0x008fc4000f8e00ff */
[----:B------:R-:W-:Y:S01]  /*8bd0*/  IMAD.U32 R7, RZ, RZ, UR7 ;  /* 0x00000007ff077e24 */ /* 0x000fe2000f8e00ff */
[----:B-----5:R-:W-:Y:S01]  /*8be0*/  MOV R10, UR8 ;  /* 0x00000008000a7c02 */ /* 0x020fe20008000f00 */
[----:B------:R-:W-:-:S07]  /*8bf0*/  IMAD.U32 R11, RZ, RZ, UR9 ;  /* 0x00000009ff0b7e24 */ /* 0x000fce000f8e00ff */
[----:B------:R-:W-:-:S07]  /*8c00*/  LEPC R20, `(.L_x_3128) ;  /* 0x000000001014794e */ /* 0x000fce0000000000 */
[----:B-12-4-:R-:W-:Y:S05]  /*8c10*/  CALL.ABS.NOINC R2 ;  /* 0x0000000002007343 */ /* 0x016fea0003c00000 */
.L_x_3128:
[----:B------:R-:W-:Y:S05]  /*8c20*/  BRA `(.L_x_3104) ;  /* 0x0000000000d07947 */ /* 0x000fea0003800000 */
.L_x_3127:
        /* <DEDUP_REMOVED lines=17> */
.L_x_3130:
[----:B------:R-:W-:Y:S05]  /*8d40*/  BSYNC.RECONVERGENT B0 ;  /* 0x0000000000007941 */ /* 0x000fea0003800200 */
.L_x_3129:
[----:B------:R-:W-:-:S05]  /*8d50*/  LOP3.LUT R7, R0, 0x80, R7, 0xf8, !PT ;  /* 0x0000008000077812 */ /* 0x000fca00078ef807 */
[----:B------:R0:W-:Y:S01]  /*8d60*/  STG.E.U8 desc[UR36][R2.64], R7 ;  /* 0x0000000702007986 */ /* 0x0001e2000c101124 */
[----:B------:R-:W-:Y:S05]  /*8d70*/  BRA `(.L_x_3104) ;  /* 0x00000000007c7947 */ /* 0x000fea0003800000 */
.L_x_3126:
[----:B------:R-:W-:Y:S01]  /*8d80*/  UMOV UR4, 0xf0000000 ;  /* 0xf000000000047882 */ /* 0x000fe20000000000 */
[----:B------:R-:W-:Y:S01]  /*8d90*/  UMOV UR5, 0x380fffff ;  /* 0x380fffff00057882 */ /* 0x000fe20000000000 */
[----:B------:R-:W0:Y:S01]  /*8da0*/  F2F.F32.F64 R7, R4 ;  /* 0x0000000400077310 */ /* 0x000e220000301000 */
[----:B------:R-:W-:Y:S01]  /*8db0*/  DSETP.GEU.AND P0, PT, |R4|, UR4, PT ;  /* 0x0000000404007e2a */ /* 0x000fe2000bf0e200 */
[----:B------:R-:W-:-:S13]  /*8dc0*/  BSSY.RECONVERGENT B0, `(.L_x_3131) ;  /* 0x000000f000007945 */ /* 0x000fda0003800200 */
        /* <DEDUP_REMOVED lines=11> */
.L_x_3132:
[----:B------:R-:W-:Y:S02]  /*8e80*/  ISETP.GT.U32.AND P0, PT, R6, 0x7f800000, PT ;  /* 0x7f8000000600780c */ /* 0x000fe40003f04070 */
[----:B------:R-:W-:-:S04]  /*8e90*/  MOV R0, 0x7f ;  /* 0x0000007f00007802 */ /* 0x000fc80000000f00 */
[----:B------:R-:W-:-:S07]  /*8ea0*/  SEL R0, R0, 0x7c, P0 ;  /* 0x0000007c00007807 */ /* 0x000fce0000000000 */
.L_x_3133:
[----:B------:R-:W-:Y:S05]  /*8eb0*/  BSYNC.RECONVERGENT B0 ;  /* 0x0000000000007941 */ /* 0x000fea0003800200 */
.L_x_3131:
[----:B------:R-:W-:-:S04]  /*8ec0*/  SHF.R.U32.HI R5, RZ, 0x18, R7 ;  /* 0x00000018ff057819 */ /* 0x000fc80000011607 */
[----:B------:R-:W-:-:S05]  /*8ed0*/  LOP3.LUT R5, R0, 0x80, R5, 0xf8, !PT ;  /* 0x0000008000057812 */ /* 0x000fca00078ef805 */
[----:B------:R3:W-:Y:S01]  /*8ee0*/  STG.E.U8 desc[UR36][R2.64], R5 ;  /* 0x0000000502007986 */ /* 0x0007e2000c101124 */
[----:B------:R-:W-:Y:S05]  /*8ef0*/  BRA `(.L_x_3104) ;  /* 0x00000000001c7947 */ /* 0x000fea0003800000 */
.L_x_3125:
[----:B------:R-:W-:Y:S01]  /*8f00*/  UMOV UR4, 0xf0000000 ;  /* 0xf000000000047882 */ /* 0x000fe20000000000 */
[----:B------:R-:W-:Y:S01]  /*8f10*/  UMOV UR5, 0x380fffff ;  /* 0x380fffff00057882 */ /* 0x000fe20000000000 */
[----:B------:R-:W0:Y:S01]  /*8f20*/  F2F.F32.F64 R0, R4 ;  /* 0x0000000400007310 */ /* 0x000e220000301000 */
[----:B------:R-:W-:-:S14]  /*8f30*/  DSETP.GEU.AND P0, PT, |R4|, UR4, PT ;  /* 0x0000000404007e2a */ /* 0x000fdc000bf0e200 */
[----:B0-----:R-:W-:-:S05]  /*8f40*/  @!P0 FMUL R0, R0, 1.175494350822287508e-38 ;  /* 0x0080000000008820 */ /* 0x001fca0000400000 */
[----:B------:R-:W-:-:S05]  /*8f50*/  F2FP.BF16.F32.PACK_AB R0, RZ, R0 ;  /* 0x00000000ff00723e */ /* 0x000fca00000010ff */
[----:B------:R0:W-:Y:S02]  /*8f60*/  STG.E.U16 desc[UR36][R2.64], R0 ;  /* 0x0000000002007986 */ /* 0x0001e4000c101524 */
.L_x_3104:
[----:B------:R-:W-:-:S07]  /*8f70*/  VIADD R19, R19, 0x80 ;  /* 0x0000008013137836 */ /* 0x000fce0000000000 */
.L_x_3037:
[----:B------:R-:W-:Y:S05]  /*8f80*/  BSYNC.RECONVERGENT B6 ;  /* 0x0000000000067941 */ /* 0x000fea0003800200 */
.L_x_3036:
[----:B------:R-:W5:Y:S01]  /*8f90*/  LDCU UR4, c[0x0][0x380] ;  /* 0x00007000ff0477ac */ /* 0x000f620008000800 */
[----:B------:R-:W-:Y:S01]  /*8fa0*/  BSSY.RECONVERGENT B6, `(.L_x_3134) ;  /* 0x0000472000067945 */ /* 0x000fe20003800200 */
[----:B-----5:R-:W-:-:S13]  /*8fb0*/  ISETP.GE.AND P0, PT, R19, UR4, PT ;  /* 0x0000000413007c0c */ /* 0x020fda000bf06270 */
[----:B------:R-:W-:Y:S05]  /*8fc0*/  @P0 BRA `(.L_x_3135) ;  /* 0x0000004400bc0947 */ /* 0x000fea0003800000 */
[----:B------:R-:W5:Y:S01]  /*8fd0*/  LDCU UR4, c[0x0][0x388] ;  /* 0x00007100ff0477ac */ /* 0x000f620008000800 */
[----:B------:R-:W-:Y:S01]  /*8fe0*/  IMAD.MOV.U32 R18, RZ, RZ, RZ ;  /* 0x000000ffff127224 */ /* 0x000fe200078e00ff */
[----:B0-----:R-:W-:Y:S01]  /*8ff0*/  MOV R0, RZ ;  /* 0x000000ff00007202 */ /* 0x001fe20000000f00 */
[----:B--23--:R-:W-:Y:S01]  /*9000*/  IMAD.MOV.U32 R2, RZ, RZ, RZ ;  /* 0x000000ffff027224 */ /* 0x00cfe200078e00ff */
[----:B-----5:R-:W-:-:S09]  /*9010*/  UISETP.NE.AND UP0, UPT, UR4, URZ, UPT ;  /* 0x000000ff0400728c */ /* 0x020fd2000bf05270 */
[----:B------:R-:W-:Y:S05]  /*9020*/  BRA.U !UP0, `(.L_x_3136) ;  /* 0x0000001508707547 */ /* 0x000fea000b800000 */
[----:B------:R-:W0:Y:S01]  /*9030*/  LDCU.64 UR4, c[0x0][0x390] ;  /* 0x00007200ff0477ac */ /* 0x000e220008000a00 */
[----:B------:R-:W-:Y:S01]  /*9040*/  IMAD.MOV.U32 R18, RZ, RZ, RZ ;  /* 0x000000ffff127224 */ /* 0x000fe200078e00ff */
[----:B------:R-:W2:Y:S01]  /*9050*/  LDCU UR6, c[0x0][0x38c] ;  /* 0x00007180ff0677ac */ /* 0x000ea20008000800 */
[----:B------:R-:W3:Y:S01]  /*9060*/  LDCU.64 UR8, c[0x0][0x4b8] ;  /* 0x00009700ff0877ac */ /* 0x000ee20008000a00 */
[----:B------:R-:W-:Y:S01]  /*9070*/  UISETP.NE.AND UP0, UPT, UR40, URZ, UPT ;  /* 0x000000ff2800728c */ /* 0x000fe2000bf05270 */
[----:B0-----:R-:W-:Y:S01]  /*9080*/  IMAD.HI.U32 R4, R19, UR4, R18 ;  /* 0x0000000413047c27 */ /* 0x001fe2000f8e0012 */
[----:B------:R-:W0:Y:S04]  /*9090*/  LDCU UR4, c[0x0][0x4c0] ;  /* 0x00009800ff0477ac */ /* 0x000e280008000800 */
[----:B------:R-:W-:-:S04]  /*90a0*/  SHF.R.U32.HI R5, RZ, UR5, R4 ;  /* 0x00000005ff057c19 */ /* 0x000fc80008011604 */
[----:B------:R-:W-:-:S05]  /*90b0*/  IADD3 R18, PT, PT, -R5, RZ, RZ ;  /* 0x000000ff05127210 */ /* 0x000fca0007ffe1ff */
[----:B--2---:R-:W-:-:S04]  /*90c0*/  IMAD R18, R18, UR6, R19 ;  /* 0x0000000612127c24 */ /* 0x004fc8000f8e0213 */
[C---:B---3--:R-:W-:Y:S02]  /*90d0*/  IMAD R2, R18.reuse, UR8, RZ ;  /* 0x0000000812027c24 */ /* 0x048fe4000f8e02ff */
[C---:B------:R-:W-:Y:S02]  /*90e0*/  IMAD R0, R18.reuse, UR9, RZ ;  /* 0x0000000912007c24 */ /* 0x040fe4000f8e02ff */
[----:B0-----:R-:W-:Y:S01]  /*90f0*/  IMAD R18, R18, UR4, RZ ;  /* 0x0000000412127c24 */ /* 0x001fe2000f8e02ff */
[----:B------:R-:W-:Y:S06]  /*9100*/  BRA.U !UP0, `(.L_x_3136) ;  /* 0x0000001508387547 */ /* 0x000fec000b800000 */
[----:B------:R-:W0:Y:S01]  /*9110*/  LDCU.64 UR6, c[0x0][0x398] ;  /* 0x00007300ff0677ac */ /* 0x000e220008000a00 */
[----:B------:R-:W-:Y:S01]  /*9120*/  IMAD.MOV.U32 R4, RZ, RZ, RZ ;  /* 0x000000ffff047224 */ /* 0x000fe200078e00ff */
[----:B------:R-:W2:Y:S01]  /*9130*/  LDCU UR4, c[0x0][0x3a0] ;  /* 0x00007400ff0477ac */ /* 0x000ea20008000800 */
[----:B------:R-:W3:Y:S01]  /*9140*/  LDCU UR5, c[0x0][0x4c4] ;  /* 0x00009880ff0577ac */ /* 0x000ee20008000800 */
[----:B------:R-:W5:Y:S01]  /*9150*/  LDCU.64 UR8, c[0x0][0x4c8] ;  /* 0x00009900ff0877ac */ /* 0x000f620008000a00 */
[----:B------:R-:W-:Y:S01]  /*9160*/  UISETP.NE.AND UP0, UPT, UR39, 0x2, UPT ;  /* 0x000000022700788c */ /* 0x000fe2000bf05270 */
[----:B0-----:R-:W-:-:S05]  /*9170*/  IMAD.HI.U32 R6, R5, UR7, R4 ;  /* 0x0000000705067c27 */ /* 0x001fca000f8e0004 */
[----:B--2---:R-:W-:-:S05]  /*9180*/  SHF.R.U32.HI R7, RZ, UR4, R6 ;  /* 0x00000004ff077c19 */ /* 0x004fca0008011606 */
[----:B------:R-:W-:-:S04]  /*9190*/  IMAD.MOV R3, RZ, RZ, -R7 ;  /* 0x000000ffff037224 */ /* 0x000fc800078e0a07 */
[----:B------:R-:W-:-:S04]  /*91a0*/  IMAD R5, R3, UR6, R5 ;  /* 0x0000000603057c24 */ /* 0x000fc8000f8e0205 */
[C---:B---3--:R-:W-:Y:S02]  /*91b0*/  IMAD R2, R5.reuse, UR5, R2 ;  /* 0x0000000505027c24 */ /* 0x048fe4000f8e0202 */
[C---:B-----5:R-:W-:Y:S02]  /*91c0*/  IMAD R0, R5.reuse, UR8, R0 ;  /* 0x0000000805007c24 */ /* 0x060fe4000f8e0200 */
        /* <DEDUP_REMOVED lines=23> */
[----:B--2---:R-:W-:-:S04]  /*9340*/  SHF.R.U32.HI R7, RZ, UR4, R6 ;  /* 0x00000004ff077c19 */ /* 0x004fc80008011606 */
[----:B------:R-:W-:-:S05]  /*9350*/  IADD3 R3, PT, PT, -R7, RZ, RZ ;  /* 0x000000ff07037210 */ /* 0x000fca0007ffe1ff */
[----:B------:R-:W-:-:S04]  /*9360*/  IMAD R5, R3, UR6, R5 ;  /* 0x0000000603057c24 */ /* 0x000fc8000f8e0205 */
[C---:B---3--:R-:W-:Y:S02]  /*9370*/  IMAD R2, R5.reuse, UR5, R2 ;  /* 0x0000000505027c24 */ /* 0x048fe4000f8e0202 */
[C---:B-----5:R-:W-:Y:S02]  /*9380*/  IMAD R0, R5.reuse, UR8, R0 ;  /* 0x0000000805007c24 */ /* 0x060fe4000f8e0200 */
        /* <DEDUP_REMOVED lines=294> */
.L_x_3136:
        /* <DEDUP_REMOVED lines=16> */
[----:B-1--4-:R0:W1:Y:S01]  /*a6f0*/  I2F.F64.S16 R16, R4 ;  /* 0x0000000400107312 */ /* 0x0120620000101c00 */
[----:B------:R-:W-:Y:S05]  /*a700*/  BRA `(.L_x_3143) ;  /* 0x0000000c00707947 */ /* 0x000fea0003800000 */
.L_x_3141:
[----:B------:R-:W1:Y:S02]  /*a710*/  LDG.E.U8 R4, desc[UR36][R4.64] ;  /* 0x0000002404047981 */ /* 0x000e64000c1e1100 */
[----:B-1--4-:R0:W1:Y:S01]  /*a720*/  I2F.F64.U16 R16, R4 ;  /* 0x0000000400107312 */ /* 0x0120620000101800 */
[----:B------:R-:W-:Y:S05]  /*a730*/  BRA `(.L_x_3143) ;  /* 0x0000000c00647947 */ /* 0x000fea0003800000 */
.L_x_3140:
[----:B------:R-:W-:-:S09]  /*a740*/  UISETP.NE.AND UP0, UPT, UR4, 0x2, UPT ;  /* 0x000000020400788c */ /* 0x000fd2000bf05270 */
[----:B------:R-:W-:Y:S05]  /*a750*/  BRA.U !UP0, `(.L_x_3144) ;  /* 0x0000000108287547 */ /* 0x000fea000b800000 */
[----:B------:R-:W-:-:S09]  /*a760*/  UISETP.NE.AND UP0, UPT, UR4, 0x3, UPT ;  /* 0x000000030400788c */ /* 0x000fd2000bf05270 */
[----:B------:R-:W-:Y:S05]  /*a770*/  BRA.U !UP0, `(.L_x_3145) ;  /* 0x0000000108147547 */ /* 0x000fea000b800000 */
[----:B------:R-:W-:-:S09]  /*a780*/  UISETP.NE.AND UP0, UPT, UR4, 0x4, UPT ;  /* 0x000000040400788c */ /* 0x000fd2000bf05270 */
[----:B------:R-:W-:Y:S05]  /*a790*/  BRA.U UP0, `(.L_x_3142) ;  /* 0x0000000900f07547 */ /* 0x000fea000b800000 */
[----:B-1--4-:R-:W2:Y:S02]  /*a7a0*/  LDG.E.64 R16, desc[UR36][R4.64] ;  /* 0x0000002404107981 */ /* 0x012ea4000c1e1b00 */
[----:B--2---:R-:W0:Y:S01]  /*a7b0*/  I2F.F64.S64 R16, R16 ;  /* 0x0000001000107312 */ /* 0x004e220000301c00 */
[----:B------:R-:W-:Y:S05]  /*a7c0*/  BRA `(.L_x_3143) ;  /* 0x0000000c00407947 */ /* 0x000fea0003800000 */
.L_x_3145:
[----:B------:R-:W1:Y:S02]  /*a7d0*/  LDG.E R4, desc[UR36][R4.64] ;  /* 0x0000002404047981 */ /* 0x000e64000c1e1900 */
[----:B-1--4-:R0:W1:Y:S01]  /*a7e0*/  I2F.F64 R16, R4 ;  /* 0x0000000400107312 */ /* 0x0120620000201c00 */
[----:B------:R-:W-:Y:S05]  /*a7f0*/  BRA `(.L_x_3143) ;  /* 0x0000000c00347947 */ /* 0x000fea0003800000 */
.L_x_3144:
[----:B------:R-:W1:Y:S02]  /*a800*/  LDG.E.U16 R4, desc[UR36][R4.64] ;  /* 0x0000002404047981 */ /* 0x000e64000c1e1500 */
[----:B-1--4-:R0:W1:Y:S01]  /*a810*/  I2F.F64.S16 R16, R4 ;  /* 0x0000000400107312 */ /* 0x0120620000101c00 */
[----:B------:R-:W-:Y:S05]  /*a820*/  BRA `(.L_x_3143) ;  /* 0x0000000c00287947 */ /* 0x000fea0003800000 */
.L_x_3139:
[----:B------:R-:W-:-:S09]  /*a830*/  UISETP.GT.AND UP0, UPT, UR4, 0x6, UPT ;  /* 0x000000060400788c */ /* 0x000fd2000bf04270 */
[----:B------:R-:W-:Y:S05]  /*a840*/  BRA.U UP0, `(.L_x_3146) ;  /* 0x0000000100347547 */ /* 0x000fea000b800000 */
[----:B------:R-:W-:-:S09]  /*a850*/  UISETP.NE.AND UP0, UPT, UR4, 0x5, UPT ;  /* 0x000000050400788c */ /* 0x000fd2000bf05270 */
[----:B------:R-:W-:Y:S05]  /*a860*/  BRA.U !UP0, `(.L_x_3147) ;  /* 0x0000000108187547 */ /* 0x000fea000b800000 */
[----:B------:R-:W-:-:S09]  /*a870*/  UISETP.NE.AND UP0, UPT, UR4, 0x6, UPT ;  /* 0x000000060400788c */ /* 0x000fd2000bf05270 */
[----:B------:R-:W-:Y:S05]  /*a880*/  BRA.U UP0, `(.L_x_3142) ;  /* 0x0000000900b47547 */ /* 0x000fea000b800000 */
[----:B-1--4-:R-:W2:Y:S02]  /*a890*/  LDG.E R16, desc[UR36][R4.64] ;  /* 0x0000002404107981 */ /* 0x012ea4000c1e1900 */
[----:B--2---:R-:W-:-:S06]  /*a8a0*/  FMUL.FTZ R16, R16, 1 ;  /* 0x3f80000010107820 */ /* 0x004fcc0000410000 */
[----:B------:R-:W0:Y:S01]  /*a8b0*/  F2F.F64.F32 R16, R16 ;  /* 0x0000001000107310 */ /* 0x000e220000201800 */
[----:B------:R-:W-:Y:S05]  /*a8c0*/  BRA `(.L_x_3143) ;  /* 0x0000000c00007947 */ /* 0x000fea0003800000 */
.L_x_3147:
[----:B------:R-:W2:Y:S02]  /*a8d0*/  LDG.E.U16 R0, desc[UR36][R4.64] ;  /* 0x0000002404007981 */ /* 0x000ea4000c1e1500 */
[----:B--2---:R-:W-:-:S05]  /*a8e0*/  HADD2.F32 R0, -RZ, R0.H0_H0 ;  /* 0x20000000ff007230 */ /* 0x004fca0000004100 */
[----:B------:R-:W-:-:S04]  /*a8f0*/  FMUL.FTZ R0, R0, 1 ;  /* 0x3f80000000007820 */ /* 0x000fc80000410000 */
[----:B-1--4-:R0:W1:Y:S01]  /*a900*/  F2F.F64.F32 R16, R0 ;  /* 0x0000000000107310 */ /* 0x0120620000201800 */
[----:B------:R-:W-:Y:S05]  /*a910*/  BRA `(.L_x_3143) ;  /* 0x0000000800ec7947 */ /* 0x000fea0003800000 */
.L_x_3146:
[----:B------:R-:W-:-:S09]  /*a920*/  UISETP.NE.AND UP0, UPT, UR4, 0x7, UPT ;  /* 0x000000070400788c */ /* 0x000fd2000bf05270 */
[----:B------:R-:W-:Y:S05]  /*a930*/  BRA.U !UP0, `(.L_x_3148) ;  /* 0x0000000108347547 */ /* 0x000fea000b800000 */
[----:B------:R-:W-:-:S09]  /*a940*/  UISETP.NE.AND UP0, UPT, UR4, 0x8, UPT ;  /* 0x000000080400788c */ /* 0x000fd2000bf05270 */
[----:B------:R-:W-:Y:S05]  /*a950*/  BRA.U !UP0, `(.L_x_3149) ;  /* 0x0000000108187547 */ /* 0x000fea000b800000 */
[----:B------:R-:W-:-:S09]  /*a960*/  UISETP.NE.AND UP0, UPT, UR4, 0x9, UPT ;  /* 0x000000090400788c */ /* 0x000fd2000bf05270 */
[----:B------:R-:W-:Y:S05]  /*a970*/  BRA.U UP0, `(.L_x_3142) ;  /* 0x0000000900787547 */ /* 0x000fea000b800000 */
[----:B------:R-:W1:Y:S02]  /*a980*/  LDG.E R4, desc[UR36][R4.64] ;  /* 0x0000002404047981 */ /* 0x000e64000c1e1900 */
[----:B-1--4-:R-:W-:-:S06]  /*a990*/  FMUL.FTZ R16, R4, 1 ;  /* 0x3f80000004107820 */ /* 0x012fcc0000410000 */
[----:B------:R-:W0:Y:S01]  /*a9a0*/  F2F.F64.F32 R16, R16 ;  /* 0x0000001000107310 */ /* 0x000e220000201800 */
[----:B------:R-:W-:Y:S05]  /*a9b0*/  BRA `(.L_x_3143) ;  /* 0x0000000800c47947 */ /* 0x000fea0003800000 */
.L_x_3149:
[----:B------:R-:W2:Y:S02]  /*a9c0*/  LDG.E.U16 R4, desc[UR36][R4.64] ;  /* 0x0000002404047981 */ /* 0x000ea4000c1e1500 */
[----:B--2---:R-:W-:-:S05]  /*a9d0*/  HADD2.F32 R0, -RZ, R4.H0_H0 ;  /* 0x20000004ff007230 */ /* 0x004fca0000004100 */
[----:B------:R-:W-:-:S04]  /*a9e0*/  FMUL.FTZ R0, R0, 1 ;  /* 0x3f80000000007820 */ /* 0x000fc80000410000 */
[----:B-1--4-:R0:W1:Y:S01]  /*a9f0*/  F2F.F64.F32 R16, R0 ;  /* 0x0000000000107310 */ /* 0x0120620000201800 */
[----:B------:R-:W-:Y:S05]  /*aa00*/  BRA `(.L_x_3143) ;  /* 0x0000000800b07947 */ /* 0x000fea0003800000 */
.L_x_3148:
[----:B-1--4-:R0:W5:Y:S01]  /*aa10*/  LDG.E.64 R16, desc[UR36][R4.64] ;  /* 0x0000002404107981 */ /* 0x012162000c1e1b00 */
[----:B------:R-:W-:Y:S05]  /*aa20*/  BRA `(.L_x_3143) ;  /* 0x0000000800a87947 */ /* 0x000fea0003800000 */
.L_x_3138:
        /* <DEDUP_REMOVED lines=9> */
[----:B-1--4-:R-:W-:Y:S01]  /*aac0*/  IMAD.MOV.U32 R16, RZ, RZ, RZ ;  /* 0x000000ffff107224 */ /* 0x012fe200078e00ff */
[----:B--2---:R-:W-:-:S04]  /*aad0*/  ISETP.NE.AND P0, PT, R4, RZ, PT ;  /* 0x000000ff0400720c */ /* 0x004fc80003f05270 */
[----:B------:R-:W-:Y:S01]  /*aae0*/  FSEL R17, RZ, 1.875, !P0 ;  /* 0x3ff00000ff117808 */ /* 0x000fe20004000000 */
[----:B------:R-:W-:Y:S08]  /*aaf0*/  BRA `(.L_x_3143) ;  /* 0x0000000800747947 */ /* 0x000ff00003800000 */
.L_x_3152:
[----:B-1--4-:R0:W5:Y:S01]  /*ab00*/  LDG.E.64 R16, desc[UR36][R4.64] ;  /* 0x0000002404107981 */ /* 0x012162000c1e1b00 */
[----:B------:R-:W-:Y:S05]  /*ab10*/  BRA `(.L_x_3143) ;  /* 0x00000008006c7947 */ /* 0x000fea0003800000 */
.L_x_3151:
        /* <DEDUP_REMOVED lines=25> */
[----:B-1--4-:R0:W1:Y:S01]  /*acb0*/  F2F.F64.F32 R16, R3 ;  /* 0x0000000300107310 */ /* 0x0120620000201800 */
[----:B------:R-:W-:Y:S05]  /*acc0*/  BRA `(.L_x_3143) ;  /* 0x0000000800007947 */ /* 0x000fea0003800000 */
.L_x_3154:
        /* <DEDUP_REMOVED lines=13> */
[----:B-1--4-:R0:W1:Y:S01]  /*ada0*/  F2F.F64.F32 R16, R0 ;  /* 0x0000000000107310 */ /* 0x0120620000201800 */
[----:B------:R-:W-:Y:S05]  /*adb0*/  BRA `(.L_x_3143) ;  /* 0x0000000400c47947 */ /* 0x000fea0003800000 */
.L_x_3153:
[----:B------:R-:W2:Y:S02]  /*adc0*/  LDG.E.U16 R0, desc[UR36][R4.64] ;  /* 0x0000002404007981 */ /* 0x000ea4000c1e1500 */
[----:B--2---:R-:W-:-:S04]  /*add0*/  IMAD.U32 R0, R0, 0x10000, RZ ;  /* 0x0001000000007824 */ /* 0x004fc800078e00ff */
[----:B------:R-:W-:-:S04]  /*ade0*/  FMUL.FTZ R0, R0, 1 ;  /* 0x3f80000000007820 */ /* 0x000fc80000410000 */
[----:B-1--4-:R0:W1:Y:S01]  /*adf0*/  F2F.F64.F32 R16, R0 ;  /* 0x0000000000107310 */ /* 0x0120620000201800 */
[----:B------:R-:W-:Y:S05]  /*ae00*/  BRA `(.L_x_3143) ;  /* 0x0000000400b07947 */ /* 0x000fea0003800000 */
.L_x_3150:
        /* <DEDUP_REMOVED lines=9> */
[----:B-1--4-:R0:W1:Y:S01]  /*aea0*/  I2F.F64.U16 R16, R4 ;  /* 0x0000000400107312 */ /* 0x0120620000101800 */
[----:B------:R-:W-:Y:S05]  /*aeb0*/  BRA `(.L_x_3143) ;  /* 0x0000000400847947 */ /* 0x000fea0003800000 */
.L_x_3157:
[----:B------:R-:W2:Y:S01]  /*aec0*/  LDG.E.U8 R4, desc[UR36][R4.64] ;  /* 0x0000002404047981 */ /* 0x000ea2000c1e1100 */
[----:B-1--4-:R-:W-:Y:S02]  /*aed0*/  CS2R R16, SRZ ;  /* 0x0000000000107805 */ /* 0x012fe4000001ff00 */
        /* <DEDUP_REMOVED lines=19> */
.L_x_3159:
[----:B------:R-:W-:Y:S05]  /*b010*/  BSYNC.RECONVERGENT B0 ;  /* 0x0000000000007941 */ /* 0x000fea0003800200 */
.L_x_3158:
[----:B------:R-:W-:Y:S01]  /*b020*/  IMAD.SHL.U32 R0, R0, 0x100000, RZ ;  /* 0x0010000000007824 */ /* 0x000fe200078e00ff */
[----:B------:R-:W-:-:S04]  /*b030*/  LEA R3, R3, 0x3b800000, 0x17 ;  /* 0x3b80000003037811 */ /* 0x000fc800078eb8ff */
[----:B------:R-:W-:-:S05]  /*b040*/  LOP3.LUT R0, R3, R0, R7, 0xfe, !PT ;  /* 0x0000000003007212 */ /* 0x000fca00078efe07 */
[----:B------:R-:W-:-:S04]  /*b050*/  FMUL.FTZ R0, R0, 1 ;  /* 0x3f80000000007820 */ /* 0x000fc80000410000 */
[----:B------:R0:W1:Y:S01]  /*b060*/  F2F.F64.F32 R16, R0 ;  /* 0x0000000000107310 */ /* 0x0000620000201800 */
[----:B------:R-:W-:Y:S05]  /*b070*/  BRA `(.L_x_3143) ;  /* 0x0000000400147947 */ /* 0x000fea0003800000 */
.L_x_3156:
[----:B------:R-:W2:Y:S01]  /*b080*/  LDG.E.U8 R4, desc[UR36][R4.64] ;  /* 0x0000002404047981 */ /* 0x000ea2000c1e1100 */
[----:B-1--4-:R-:W-:Y:S02]  /*b090*/  CS2R R16, SRZ ;  /* 0x0000000000107805 */ /* 0x012fe4000001ff00 */
        /* <DEDUP_REMOVED lines=19> */
.L_x_3161:
[----:B------:R-:W-:Y:S05]  /*b1d0*/  BSYNC.RECONVERGENT B0 ;  /* 0x0000000000007941 */ /* 0x000fea0003800200 */
.L_x_3160:
[----:B------:R-:W-:Y:S02]  /*b1e0*/  SHF.L.U32 R0, R0, 0x15, RZ ;  /* 0x0000001500007819 */ /* 0x000fe400000006ff */
[----:B------:R-:W-:-:S04]  /*b1f0*/  LEA R3, R3, 0x37800000, 0x17 ;  /* 0x3780000003037811 */ /* 0x000fc800078eb8ff */
[----:B------:R-:W-:-:S05]  /*b200*/  LOP3.LUT R0, R3, R0, R7, 0xfe, !PT ;  /* 0x0000000003007212 */ /* 0x000fca00078efe07 */
[----:B------:R-:W-:-:S04]  /*b210*/  FMUL.FTZ R0, R0, 1 ;  /* 0x3f80000000007820 */ /* 0x000fc80000410000 */
[----:B------:R0:W1:Y:S01]  /*b220*/  F2F.F64.F32 R16, R0 ;  /* 0x0000000000107310 */ /* 0x0000620000201800 */
[----:B------:R-:W-:Y:S05]  /*b230*/  BRA `(.L_x_3143) ;  /* 0x0000000000a47947 */ /* 0x000fea0003800000 */
.L_x_3155:
[----:B------:R-:W-:-:S09]  /*b240*/  UISETP.NE.AND UP0, UPT, UR4, 0x1c, UPT ;  /* 0x0000001c0400788c */ /* 0x000fd2000bf05270 */
[----:B------:R-:W-:Y:S05]  /*b250*/  BRA.U !UP0, `(.L_x_3162) ;  /* 0x0000000108947547 */ /* 0x000fea000b800000 */
[----:B------:R-:W-:-:S09]  /*b260*/  UISETP.NE.AND UP0, UPT, UR4, 0x1d, UPT ;  /* 0x0000001d0400788c */ /* 0x000fd2000bf05270 */
[----:B------:R-:W-:Y:S05]  /*b270*/  BRA.U !UP0, `(.L_x_3163) ;  /* 0x0000000108807547 */ /* 0x000fea000b800000 */
[----:B------:R-:W-:-:S09]  /*b280*/  UISETP.NE.AND UP0, UPT, UR4, 0x2c, UPT ;  /* 0x0000002c0400788c */ /* 0x000fd2000bf05270 */
[----:B------:R-:W-:Y:S05]  /*b290*/  BRA.U UP0, `(.L_x_3142) ;  /* 0x0000000100307547 */ /* 0x000fea000b800000 */
[----:B------:R-:W2:Y:S01]  /*b2a0*/  LDG.E.U8 R0, desc[UR36][R4.64] ;  /* 0x0000002404007981 */ /* 0x000ea2000c1e1100 */
[----:B-1--4-:R-:W-:Y:S02]  /*b2b0*/  HFMA2 R17, -RZ, RZ, 0.5, 0 ;  /* 0x38000000ff117431 */ /* 0x012fe400000001ff */
        /* <DEDUP_REMOVED lines=8> */
[----:B------:R1:W2:Y:S01]  /*b340*/  @P0 F2F.F64.F32 R16, R0 ;  /* 0x0000000000100310 */ /* 0x0002a20000201800 */
[----:B------:R-:W-:Y:S05]  /*b350*/  BRA `(.L_x_3143) ;  /* 0x00000000005c7947 */ /* 0x000fea0003800000 */
.L_x_3142:
[----:B------:R-:W-:Y:S01]  /*b360*/  MOV R14, 0x0 ;  /* 0x00000000000e7802 */ /* 0x000fe20000000f00 */
[----:B------:R-:W0:Y:S01]  /*b370*/  LDCU.64 UR4, c[0x4][0x128] ;  /* 0x01002500ff0477ac */ /* 0x000e220008000a00 */
[----:B------:R-:W-:Y:S02]  /*b380*/  HFMA2 R8, -RZ, RZ, 0, 4.64916229248046875e-06 ;  /* 0x0000004eff087431 */ /* 0x000fe400000001ff */
[----:B------:R-:W-:Y:S01]  /*b390*/  IMAD.MOV.U32 R12, RZ, RZ, 0x1 ;  /* 0x00000001ff0c7424 */ /* 0x000fe200078e00ff */
[----:B------:R-:W-:Y:S01]  /*b3a0*/  MOV R13, RZ ;  /* 0x000000ff000d7202 */ /* 0x000fe20000000f00 */
[----:B------:R-:W2:Y:S01]  /*b3b0*/  LDCU.64 UR6, c[0x4][0x130] ;  /* 0x01002600ff0677ac */ /* 0x000ea20008000a00 */
[----:B------:R-:W3:Y:S01]  /*b3c0*/  LDC.64 R14, c[0x4][R14] ;  /* 0x010000000e0e7b82 */ /* 0x000ee20000000a00 */
[----:B------:R-:W5:Y:S01]  /*b3d0*/  LDCU.64 UR8, c[0x4][0x8] ;  /* 0x01000100ff0877ac */ /* 0x000f620008000a00 */
[----:B0-----:R-:W-:Y:S01]  /*b3e0*/  MOV R4, UR4 ;  /* 0x0000000400047c02 */ /* 0x001fe20008000f00 */
[----:B------:R-:W-:Y:S01]  /*b3f0*/  IMAD.U32 R5, RZ, RZ, UR5 ;  /* 0x00000005ff057e24 */ /* 0x000fe2000f8e00ff */
[----:B--2---:R-:W-:Y:S01]  /*b400*/  MOV R6, UR6 ;  /* 0x0000000600067c02 */ /* 0x004fe20008000f00 */
[----:B------:R-:W-:Y:S01]  /*b410*/  IMAD.U32 R7, RZ, RZ, UR7 ;  /* 0x00000007ff077e24 */ /* 0x000fe2000f8e00ff */
[----:B-----5:R-:W-:Y:S01]  /*b420*/  MOV R10, UR8 ;  /* 0x00000008000a7c02 */ /* 0x020fe20008000f00 */
[----:B------:R-:W-:-:S07]  /*b430*/  IMAD.U32 R11, RZ, RZ, UR9 ;  /* 0x00000009ff0b7e24 */ /* 0x000fce000f8e00ff */
[----:B------:R-:W-:-:S07]  /*b440*/  LEPC R20, `(.L_x_3164) ;  /* 0x000000001014794e */ /* 0x000fce0000000000 */
[----:B-1-34-:R-:W-:Y:S05]  /*b450*/  CALL.ABS.NOINC R14 ;  /* 0x000000000e007343 */ /* 0x01afea0003c00000 */
.L_x_3164:
[----:B------:R-:W-:Y:S01]  /*b460*/  CS2R R16, SRZ ;  /* 0x0000000000107805 */ /* 0x000fe2000001ff00 */
[----:B------:R-:W-:Y:S06]  /*b470*/  BRA `(.L_x_3143) ;  /* 0x0000000000147947 */ /* 0x000fec0003800000 */
.L_x_3163:
[----:B-1--4-:R-:W2:Y:S02]  /*b480*/  LDG.E.64 R16, desc[UR36][R4.64] ;  /* 0x0000002404107981 */ /* 0x012ea4000c1e1b00 */
[----:B--2---:R-:W0:Y:S01]  /*b490*/  I2F.F64.U64 R16, R16 ;  /* 0x0000001000107312 */ /* 0x004e220000301800 */
[----:B------:R-:W-:Y:S05]  /*b4a0*/  BRA `(.L_x_3143) ;  /* 0x0000000000087947 */ /* 0x000fea0003800000 */
.L_x_3162:
[----:B------:R-:W1:Y:S02]  /*b4b0*/  LDG.E R4, desc[UR36][R4.64] ;  /* 0x0000002404047981 */ /* 0x000e64000c1e1900 */
[----:B-1--4-:R3:W4:Y:S02]  /*b4c0*/  I2F.F64.U32 R16, R4 ;  /* 0x0000000400107312 */ /* 0x0127240000201800 */
.L_x_3143:
[----:B------:R-:W-:Y:S05]  /*b4d0*/  BSYNC.RECONVERGENT B7 ;  /* 0x0000000000077941 */ /* 0x000fea0003800200 */
.L_x_3137:
        /* <DEDUP_REMOVED lines=18> */
.L_x_3169:
[----:B------:R-:W3:Y:S02]  /*b600*/  LDG.E.U8 R4, desc[UR36][R4.64] ;  /* 0x0000002404047981 */ /* 0x000ee4000c1e1100 */
[----:B---3--:R0:W3:Y:S01]  /*b610*/  I2F.F64.U16 R6, R4 ;  /* 0x0000000400067312 */ /* 0x0080e20000101800 */
[----:B------:R-:W-:Y:S05]  /*b620*/  BRA `(.L_x_3171) ;  /* 0x0000000c00647947 */ /* 0x000fea0003800000 */
.L_x_3168:
        /* <DEDUP_REMOVED lines=9> */
.L_x_3173:
[----:B------:R-:W3:Y:S02]  /*b6c0*/  LDG.E R4, desc[UR36][R4.64] ;  /* 0x0000002404047981 */ /* 0x000ee4000c1e1900 */
[----:B---3--:R0:W3:Y:S01]  /*b6d0*/  I2F.F64 R6, R4 ;  /* 0x0000000400067312 */ /* 0x0080e20000201c00 */
[----:B------:R-:W-:Y:S05]  /*b6e0*/  BRA `(.L_x_3171) ;  /* 0x0000000c00347947 */ /* 0x000fea0003800000 */
.L_x_3172:
[----:B------:R-:W3:Y:S02]  /*b6f0*/  LDG.E.U16 R4, desc[UR36][R4.64] ;  /* 0x0000002404047981 */ /* 0x000ee4000c1e1500 */
[----:B---3--:R0:W3:Y:S01]  /*b700*/  I2F.F64.S16 R6, R4 ;  /* 0x0000000400067312 */ /* 0x0080e20000101c00 */
[----:B------:R-:W-:Y:S05]  /*b710*/  BRA `(.L_x_3171) ;  /* 0x0000000c00287947 */ /* 0x000fea0003800000 */
.L_x_3167:
        /* <DEDUP_REMOVED lines=10> */
.L_x_3175:
[----:B-1----:R-:W3:Y:S02]  /*b7c0*/  LDG.E.U16 R0, desc[UR36][R4.64] ;  /* 0x0000002404007981 */ /* 0x002ee4000c1e1500 */
[----:B---3--:R-:W-:-:S05]  /*b7d0*/  HADD2.F32 R0, -RZ, R0.H0_H0 ;  /* 0x20000000ff007230 */ /* 0x008fca0000004100 */
[----:B------:R-:W-:-:S04]  /*b7e0*/  FMUL.FTZ R0, R0, 1 ;  /* 0x3f80000000007820 */ /* 0x000fc80000410000 */
[----:B------:R0:W1:Y:S01]  /*b7f0*/  F2F.F64.F32 R6, R0 ;  /* 0x0000000000067310 */ /* 0x0000620000201800 */
[----:B------:R-:W-:Y:S05]  /*b800*/  BRA `(.L_x_3171) ;  /* 0x0000000800ec7947 */ /* 0x000fea0003800000 */
.L_x_3174:
        /* <DEDUP_REMOVED lines=8> */
[----:B------:R-:W3:Y:S01]  /*b890*/  F2F.F64.F32 R6, R6 ;  /* 0x0000000600067310 */ /* 0x000ee20000201800 */
[----:B------:R-:W-:Y:S05]  /*b8a0*/  BRA `(.L_x_3171) ;  /* 0x0000000800c47947 */ /* 0x000fea0003800000 */
.L_x_3177:
[----:B------:R-:W1:Y:S02]  /*b8b0*/  LDG.E.U16 R4, desc[UR36][R4.64] ;  /* 0x0000002404047981 */ /* 0x000e64000c1e1500 */
[----:B-1----:R-:W-:-:S05]  /*b8c0*/  HADD2.F32 R0, -RZ, R4.H0_H0 ;  /* 0x20000004ff007230 */ /* 0x002fca0000004100 */
[----:B------:R-:W-:-:S04]  /*b8d0*/  FMUL.FTZ R0, R0, 1 ;  /* 0x3f80000000007820 */ /* 0x000fc80000410000 */
[----:B------:R0:W1:Y:S01]  /*b8e0*/  F2F.F64.F32 R6, R0 ;  /* 0x0000000000067310 */ /* 0x0000620000201800 */
[----:B------:R-:W-:Y:S05]  /*b8f0*/  BRA `(.L_x_3171) ;  /* 0x0000000800b07947 */ /* 0x000fea0003800000 */
.L_x_3176:
[----:B------:R0:W5:Y:S01]  /*b900*/  LDG.E.64 R6, desc[UR36][R4.64] ;  /* 0x0000002404067981 */ /* 0x000162000c1e1b00 */
[----:B------:R-:W-:Y:S05]  /*b910*/  BRA `(.L_x_3171) ;  /* 0x0000000800a87947 */ /* 0x000fea0003800000 */
.L_x_3166:
        /* <DEDUP_REMOVED lines=9> */
[----:B------:R-:W-:Y:S01]  /*b9b0*/  HFMA2 R6, -RZ, RZ, 0, 0 ;  /* 0x00000000ff067431 */ /* 0x000fe200000001ff */
[----:B---3--:R-:W-:-:S04]  /*b9c0*/  ISETP.NE.AND P0, PT, R4, RZ, PT ;  /* 0x000000ff0400720c */ /* 0x008fc80003f05270 */
[----:B------:R-:W-:Y:S01]  /*b9d0*/  FSEL R7, RZ, 1.875, !P0 ;  /* 0x3ff00000ff077808 */ /* 0x000fe20004000000 */
[----:B------:R-:W-:Y:S08]  /*b9e0*/  BRA `(.L_x_3171) ;  /* 0x0000000800747947 */ /* 0x000ff00003800000 */
.L_x_3180:
[----:B------:R0:W5:Y:S01]  /*b9f0*/  LDG.E.64 R6, desc[UR36][R4.64] ;  /* 0x0000002404067981 */ /* 0x000162000c1e1b00 */
[----:B------:R-:W-:Y:S05]  /*ba00*/  BRA `(.L_x_3171) ;  /* 0x00000008006c7947 */ /* 0x000fea0003800000 */
.L_x_3179:
[----:B------:R-:W-:-:S09]  /*ba10*/  UISETP.NE.AND UP0, UPT, UR4, 0xf, UPT ;  /* 0x0000000f0400788c */ /* 0x000fd2000bf05270 */
[----:B------:R-:W-:Y:S05]  /*ba20*/  BRA.U !UP0, `(.L_x_3181) ;  /* 0x0000000108a07547 */ /* 0x000fea000b800000 */
[----:B------:R-:W-:-:S09]  /*ba30*/  UISETP.NE.AND UP0, UPT, UR4, 0x17, UPT ;  /* 0x000000170400788c */ /* 0x000fd2000bf05270 */
[----:B------:R-:W-:Y:S05]  /*ba40*/  BRA.U !UP0, `(.L_x_3182) ;  /* 0x00000001085c7547 */ /* 0x000fea000b800000 */
[----:B------:R-:W-:-:S09]  /*ba50*/  UISETP.NE.AND UP0, UPT, UR4, 0x18, UPT ;  /* 0x000000180400788c */ /* 0x000fd2000bf05270 */
[----:B------:R-:W-:Y:S05]  /*ba60*/  BRA.U UP0, `(.L_x_3170) ;  /* 0x0000000500f87547 */ /* 0x000fea000b800000 */
[----:B-1----:R-:W3:Y:S01]  /*ba70*/  LDG.E.U8 R0, desc[UR36][R4.64] ;  /* 0x0000002404007981 */ /* 0x002ee2000c1e1100 */
[----:B------:R-:W-:Y:S01]  /*ba80*/  MOV R7, 0x1f ;  /* 0x0000001f00077802 */ /* 0x000fe20000000f00 */
[----:B---3--:R-:W-:-:S05]  /*ba90*/  IMAD.SHL.U32 R0, R0, 0x1000000, RZ ;  /* 0x0100000000007824 */ /* 0x008fca00078e00ff */
[C---:B------:R-:W-:Y:S02]  /*baa0*/  LOP3.LUT R3, R0.reuse, 0x7f000000, RZ, 0xc0, !PT ;  /* 0x7f00000000037812 */ /* 0x040fe400078ec0ff */
[----:B------:R-:W-:Y:S02]  /*bab0*/  LOP3.LUT P0, RZ, R0, 0x7f000000, RZ, 0xc0, !PT ;  /* 0x7f00000000ff7812 */ /* 0x000fe4000780c0ff */
[----:B------:R-:W0:Y:S02]  /*bac0*/  FLO.U32 R6, R3 ;  /* 0x0000000300067300 */ /* 0x000e2400000e0000 */
[----:B0-----:R-:W-:-:S05]  /*bad0*/  IMAD.MOV R6, RZ, RZ, -R6 ;  /* 0x000000ffff067224 */ /* 0x001fca00078e0a06 */
[----:B------:R-:W-:-:S04]  /*bae0*/  VIADDMNMX.U32 R6, R6, R7, 0x4, !PT ;  /* 0x0000000406067446 */ /* 0x000fc80007800007 */
[----:B------:R-:W-:-:S04]  /*baf0*/  IADD3 R6, PT, PT, R6, -0x4, RZ ;  /* 0xfffffffc06067810 */ /* 0x000fc80007ffe0ff */
[C---:B------:R-:W-:Y:S01]  /*bb00*/  SHF.L.U32 R7, R3.reuse, R6, RZ ;  /* 0x0000000603077219 */ /* 0x040fe200000006ff */
[----:B------:R-:W-:Y:S01]  /*bb10*/  IMAD.SHL.U32 R8, R6, 0x800000, RZ ;  /* 0x0080000006087824 */ /* 0x000fe200078e00ff */
[----:B------:R-:W-:-:S04]  /*bb20*/  IADD3 R6, PT, PT, R3, 0x1000000, RZ ;  /* 0x0100000003067810 */ /* 0x000fc80007ffe0ff */
[----:B------:R-:W-:Y:S02]  /*bb30*/  LEA.HI R7, R7, -R8, RZ, 0x1c ;  /* 0x8000000807077211 */ /* 0x000fe400078fe0ff */
[----:B------:R-:W-:-:S03]  /*bb40*/  SHF.R.S32.HI R6, RZ, 0x8, R6 ;  /* 0x00000008ff067819 */ /* 0x000fc60000011406 */
[----:B------:R-:W-:-:S05]  /*bb50*/  VIADD R7, R7, 0x3c000000 ;  /* 0x3c00000007077836 */ /* 0x000fca0000000000 */
[----:B------:R-:W-:-:S04]  /*bb60*/  LOP3.LUT R6, R7, 0x7f800000, R6, 0xf8, !PT ;  /* 0x7f80000007067812 */ /* 0x000fc800078ef806 */
[----:B------:R-:W-:-:S04]  /*bb70*/  SEL R3, R6, RZ, P0 ;  /* 0x000000ff06037207 */ /* 0x000fc80000000000 */
[----:B------:R-:W-:-:S05]  /*bb80*/  LOP3.LUT R3, R3, 0x80000000, R0, 0xf8, !PT ;  /* 0x8000000003037812 */ /* 0x000fca00078ef800 */
[----:B------:R-:W-:-:S04]  /*bb90*/  FMUL.FTZ R3, R3, 1 ;  /* 0x3f80000003037820 */ /* 0x000fc80000410000 */
[----:B------:R0:W1:Y:S01]  /*bba0*/  F2F.F64.F32 R6, R3 ;  /* 0x0000000300067310 */ /* 0x0000620000201800 */
[----:B------:R-:W-:Y:S05]  /*bbb0*/  BRA `(.L_x_3171) ;  /* 0x0000000800007947 */ /* 0x000fea0003800000 */
.L_x_3182:
[----:B------:R-:W1:Y:S02]  /*bbc0*/  LDG.E.U8 R4, desc[UR36][R4.64] ;  /* 0x0000002404047981 */ /* 0x000e64000c1e1100 */
[C---:B-1----:R-:W-:Y:S01]  /*bbd0*/  SHF.L.U32 R0, R4.reuse, 0x19, RZ ;  /* 0x0000001904007819 */ /* 0x042fe200000006ff */
        /* <DEDUP_REMOVED lines=11> */
[----:B------:R0:W1:Y:S01]  /*bc90*/  F2F.F64.F32 R6, R0 ;  /* 0x0000000000067310 */ /* 0x0000620000201800 */
[----:B------:R-:W-:Y:S05]  /*bca0*/  BRA `(.L_x_3171) ;  /* 0x0000000400c47947 */ /* 0x000fea0003800000 */
.L_x_3181:
[----:B-1----:R-:W3:Y:S02]  /*bcb0*/  LDG.E.U16 R0, desc[UR36][R4.64] ;  /* 0x0000002404007981 */ /* 0x002ee4000c1e1500 */
[----:B---3--:R-:W-:-:S04]  /*bcc0*/  IMAD.U32 R0, R0, 0x10000, RZ ;  /* 0x0001000000007824 */ /* 0x008fc800078e00ff */
[----:B------:R-:W-:-:S04]  /*bcd0*/  FMUL.FTZ R0, R0, 1 ;  /* 0x3f80000000007820 */ /* 0x000fc80000410000 */
[----:B------:R0:W1:Y:S01]  /*bce0*/  F2F.F64.F32 R6, R0 ;  /* 0x0000000000067310 */ /* 0x0000620000201800 */
[----:B------:R-:W-:Y:S05]  /*bcf0*/  BRA `(.L_x_3171) ;  /* 0x0000000400b07947 */ /* 0x000fea0003800000 */
.L_x_3178:
        /* <DEDUP_REMOVED lines=11> */
.L_x_3185:
[----:B------:R-:W3:Y:S01]  /*bdb0*/  LDG.E.U8 R4, desc[UR36][R4.64] ;  /* 0x0000002404047981 */ /* 0x000ee2000c1e1100 */
[----:B------:R-:W-:Y:S02]  /*bdc0*/  CS2R R6, SRZ ;  /* 0x0000000000067805 */ /* 0x000fe4000001ff00 */
[----:B---3--:R-:W-:-:S13]  /*bdd0*/  ISETP.NE.AND P0, PT, R4, RZ, PT ;  /* 0x000000ff0400720c */ /* 0x008fda0003f05270 */
[----:B------:R-:W-:Y:S05]  /*bde0*/  @!P0 BRA `(.L_x_3171) ;  /* 0x0000000400748947 */ /* 0x000fea0003800000 */
[----:B------:R-:W-:-:S13]  /*bdf0*/  ISETP.NE.AND P0, PT, R4, 0x80, PT ;  /* 0x000000800400780c */ /* 0x000fda0003f05270 */
[----:B------:R-:W-:Y:S01]  /*be00*/  @!P0 MOV R6, 0x20000000 ;  /* 0x2000000000068802 */ /* 0x000fe20000000f00 */
[----:B------:R-:W-:Y:S01]  /*be10*/  @!P0 IMAD.MOV.U32 R7, RZ, RZ, 0x7ff80000 ;  /* 0x7ff80000ff078424 */ /* 0x000fe200078e00ff */
[----:B------:R-:W-:Y:S06]  /*be20*/  @!P0 BRA `(.L_x_3171) ;  /* 0x0000000400648947 */ /* 0x000fec0003800000 */
[--C-:B-1----:R-:W-:Y:S01]  /*be30*/  SHF.R.U32.HI R0, RZ, 0x3, R4.reuse ;  /* 0x00000003ff007819 */ /* 0x102fe20000011604 */
        /* <DEDUP_REMOVED lines=12> */
.L_x_3187:
[----:B------:R-:W-:Y:S05]  /*bf00*/  BSYNC.RECONVERGENT B0 ;  /* 0x0000000000007941 */ /* 0x000fea0003800200 */
.L_x_3186:
[----:B------:R-:W-:Y:S02]  /*bf10*/  SHF.L.U32 R0, R0, 0x14, RZ ;  /* 0x0000001400007819 */ /* 0x000fe400000006ff */
[----:B------:R-:W-:-:S04]  /*bf20*/  LEA R3, R3, 0x3b800000, 0x17 ;  /* 0x3b80000003037811 */ /* 0x000fc800078eb8ff */
[----:B------:R-:W-:-:S05]  /*bf30*/  LOP3.LUT R0, R3, R0, R7, 0xfe, !PT ;  /* 0x0000000003007212 */ /* 0x000fca00078efe07 */
[----:B------:R-:W-:-:S04]  /*bf40*/  FMUL.FTZ R0, R0, 1 ;  /* 0x3f80000000007820 */ /* 0x000fc80000410000 */
[----:B------:R0:W1:Y:S01]  /*bf50*/  F2F.F64.F32 R6, R0 ;  /* 0x0000000000067310 */ /* 0x0000620000201800 */
[----:B------:R-:W-:Y:S05]  /*bf60*/  BRA `(.L_x_3171) ;  /* 0x0000000400147947 */ /* 0x000fea0003800000 */
.L_x_3184:
        /* <DEDUP_REMOVED lines=8> */
[--C-:B-1----:R-:W-:Y:S01]  /*bff0*/  SHF.R.U32.HI R0, RZ, 0x2, R4.reuse ;  /* 0x00000002ff007819 */ /* 0x102fe20000011604 */
        /* <DEDUP_REMOVED lines=12> */
.L_x_3189:
[----:B------:R-:W-:Y:S05]  /*c0c0*/  BSYNC.RECONVERGENT B0 ;  /* 0x0000000000007941 */ /* 0x000fea0003800200 */
.L_x_3188:
[----:B------:R-:W-:Y:S01]  /*c0d0*/  IMAD.SHL.U32 R0, R0, 0x200000, RZ ;  /* 0x0020000000007824 */ /* 0x000fe200078e00ff */
[----:B------:R-:W-:-:S04]  /*c0e0*/  LEA R3, R3, 0x37800000, 0x17 ;  /* 0x3780000003037811 */ /* 0x000fc800078eb8ff */
[----:B------:R-:W-:-:S05]  /*c0f0*/  LOP3.LUT R0, R3, R0, R7, 0xfe, !PT ;  /* 0x0000000003007212 */ /* 0x000fca00078efe07 */
[----:B------:R-:W-:-:S04]  /*c100*/  FMUL.FTZ R0, R0, 1 ;  /* 0x3f80000000007820 */ /* 0x000fc80000410000 */
[----:B------:R0:W1:Y:S01]  /*c110*/  F2F.F64.F32 R6, R0 ;  /* 0x0000000000067310 */ /* 0x0000620000201800 */
[----:B------:R-:W-:Y:S05]  /*c120*/  BRA `(.L_x_3171) ;  /* 0x0000000000a47947 */ /* 0x000fea0003800000 */
.L_x_3183:
[----:B------:R-:W-:-:S09]  /*c130*/  UISETP.NE.AND UP0, UPT, UR4, 0x1c, UPT ;  /* 0x0000001c0400788c */ /* 0x000fd2000bf05270 */
[----:B------:R-:W-:Y:S05]  /*c140*/  BRA.U !UP0, `(.L_x_3190) ;  /* 0x0000000108947547 */ /* 0x000fea000b800000 */
[----:B------:R-:W-:-:S09]  /*c150*/  UISETP.NE.AND UP0, UPT, UR4, 0x1d, UPT ;  /* 0x0000001d0400788c */ /* 0x000fd2000bf05270 */
[----:B------:R-:W-:Y:S05]  /*c160*/  BRA.U !UP0, `(.L_x_3191) ;  /* 0x0000000108807547 */ /* 0x000fea000b800000 */
[----:B------:R-:W-:-:S09]  /*c170*/  UISETP.NE.AND UP0, UPT, UR4, 0x2c, UPT ;  /* 0x0000002c0400788c */ /* 0x000fd2000bf05270 */
[----:B------:R-:W-:Y:S05]  /*c180*/  BRA.U UP0, `(.L_x_3170) ;  /* 0x0000000100307547 */ /* 0x000fea000b800000 */
[----:B-1----:R-:W3:Y:S01]  /*c190*/  LDG.E.U8 R0, desc[UR36][R4.64] ;  /* 0x0000002404007981 */ /* 0x002ee2000c1e1100 */
[----:B------:R-:W-:Y:S02]  /*c1a0*/  HFMA2 R6, -RZ, RZ, 0, 0 ;  /* 0x00000000ff067431 */ /* 0x000fe400000001ff */
[----:B------:R-:W-:Y:S01]  /*c1b0*/  IMAD.MOV.U32 R7, RZ, RZ, 0x38000000 ;  /* 0x38000000ff077424 */ /* 0x000fe200078e00ff */
[----:B---3--:R-:W-:-:S13]  /*c1c0*/  ISETP.NE.AND P0, PT, R0, RZ, PT ;  /* 0x000000ff0000720c */ /* 0x008fda0003f05270 */
[----:B------:R-:W-:Y:S05]  /*c1d0*/  @!P0 BRA `(.L_x_3171) ;  /* 0x0000000000788947 */ /* 0x000fea0003800000 */
[----:B------:R-:W-:-:S13]  /*c1e0*/  ISETP.NE.AND P0, PT, R0, 0xff, PT ;  /* 0x000000ff0000780c */ /* 0x000fda0003f05270 */
[----:B------:R-:W-:Y:S01]  /*c1f0*/  @P0 SHF.L.U32 R0, R0, 0x17, RZ ;  /* 0x0000001700000819 */ /* 0x000fe200000006ff */
[----:B------:R-:W-:Y:S01]  /*c200*/  @!P0 IMAD.MOV.U32 R6, RZ, RZ, 0x20000000 ;  /* 0x20000000ff068424 */ /* 0x000fe200078e00ff */
[----:B------:R-:W-:-:S03]  /*c210*/  @!P0 MOV R7, 0x7ff80000 ;  /* 0x7ff8000000078802 */ /* 0x000fc60000000f00 */
[----:B------:R-:W-:-:S04]  /*c220*/  @P0 FMUL.FTZ R0, R0, 1 ;  /* 0x3f80000000000820 */ /* 0x000fc80000410000 */
[----:B------:R0:W1:Y:S01]  /*c230*/  @P0 F2F.F64.F32 R6, R0 ;  /* 0x0000000000060310 */ /* 0x0000620000201800 */
[----:B------:R-:W-:Y:S05]  /*c240*/  BRA `(.L_x_3171) ;  /* 0x00000000005c7947 */ /* 0x000fea0003800000 */
.L_x_3170:
        /* <DEDUP_REMOVED lines=10> */
[----:B---3--:R-:W-:Y:S01]  /*c2f0*/  IMAD.U32 R6, RZ, RZ, UR6 ;  /* 0x00000006ff067e24 */ /* 0x008fe2000f8e00ff */
[----:B------:R-:W-:Y:S01]  /*c300*/  MOV R7, UR7 ;  /* 0x0000000700077c02 */ /* 0x000fe20008000f00 */
[----:B--2---:R-:W-:Y:S01]  /*c310*/  IMAD.U32 R10, RZ, RZ, UR8 ;  /* 0x00000008ff0a7e24 */ /* 0x004fe2000f8e00ff */
[----:B------:R-:W-:-:S07]  /*c320*/  MOV R11, UR9 ;  /* 0x00000009000b7c02 */ /* 0x000fce0008000f00 */
[----:B------:R-:W-:-:S07]  /*c330*/  LEPC R20, `(.L_x_3192) ;  /* 0x000000001014794e */ /* 0x000fce0000000000 */
[----:B-1--45:R-:W-:Y:S05]  /*c340*/  CALL.ABS.NOINC R14 ;  /* 0x000000000e007343 */ /* 0x032fea0003c00000 */
.L_x_3192:
[----:B------:R-:W-:Y:S01]  /*c350*/  CS2R R6, SRZ ;  /* 0x0000000000067805 */ /* 0x000fe2000001ff00 */
[----:B------:R-:W-:Y:S06]  /*c360*/  BRA `(.L_x_3171) ;  /* 0x0000000000147947 */ /* 0x000fec0003800000 */
.L_x_3191:
[----:B------:R-:W3:Y:S02]  /*c370*/  LDG.E.64 R6, desc[UR36][R4.64] ;  /* 0x0000002404067981 */ /* 0x000ee4000c1e1b00 */
[----:B---3--:R-:W0:Y:S01]  /*c380*/  I2F.F64.U64 R6, R6 ;  /* 0x0000000600067312 */ /* 0x008e220000301800 */
[----:B------:R-:W-:Y:S05]  /*c390*/  BRA `(.L_x_3171) ;  /* 0x0000000000087947 */ /* 0x000fea0003800000 */
.L_x_3190:
[----:B------:R-:W3:Y:S02]  /*c3a0*/  LDG.E R4, desc[UR36][R4.64] ;  /* 0x0000002404047981 */ /* 0x000ee4000c1e1900 */
[----:B---3--:R0:W3:Y:S02]  /*c3b0*/  I2F.F64.U32 R6, R4 ;  /* 0x0000000400067312 */ /* 0x0080e40000201800 */
.L_x_3171:
[----:B------:R-:W-:Y:S05]  /*c3c0*/  BSYNC.RECONVERGENT B7 ;  /* 0x0000000000077941 */ /* 0x000fea0003800200 */
.L_x_3165:
[----:B01-3-5:R-:W-:Y:S01]  /*c3d0*/  DSETP.GTU.AND P0, PT, R6, -3, PT ;  /* 0xc00800000600742a */ /* 0x02bfe20003f0c000 */
[----:B------:R-:W-:Y:S01]  /*c3e0*/  BSSY.RECONVERGENT B0, `(.L_x_3193) ;  /* 0x000001f000007945 */ /* 0x000fe20003800200 */
[----:B------:R-:W-:-:S12]  /*c3f0*/  CS2R R4, SRZ ;  /* 0x0000000000047805 */ /* 0x000fd8000001ff00 */
[----:B------:R-:W-:Y:S05]  /*c400*/  @!P0 BRA `(.L_x_3194) ;  /* 0x0000000000708947 */ /* 0x000fea0003800000 */
[----:B------:R-:W-:Y:S01]  /*c410*/  DSETP.GEU.AND P0, PT, R6, 3, PT ;  /* 0x400800000600742a */ /* 0x000fe20003f0e000 */
[----:B--2-4-:R-:W-:Y:S01]  /*c420*/  MOV R4, R16 ;  /* 0x0000001000047202 */ /* 0x014fe20000000f00 */
[----:B------:R-:W-:-:S12]  /*c430*/  IMAD.MOV.U32 R5, RZ, RZ, R17 ;  /* 0x000000ffff057224 */ /* 0x000fd800078e0011 */
[----:B------:R-:W-:Y:S05]  /*c440*/  @P0 BRA `(.L_x_3194) ;  /* 0x0000000000600947 */ /* 0x000fea0003800000 */
[----:B------:R-:W0:Y:S01]  /*c450*/  MUFU.RCP64H R5, 3 ;  /* 0x4008000000057908 */ /* 0x000e220000001800 */
[----:B------:R-:W-:Y:S01]  /*c460*/  MOV R8, 0x0 ;  /* 0x0000000000087802 */ /* 0x000fe20000000f00 */
[----:B------:R-:W-:Y:S01]  /*c470*/  IMAD.MOV.U32 R9, RZ, RZ, 0x40080000 ;  /* 0x40080000ff097424 */ /* 0x000fe200078e00ff */
[----:B------:R-:W-:Y:S01]  /*c480*/  MOV R4, 0x1 ;  /* 0x0000000100047802 */ /* 0x000fe20000000f00 */
[----:B------:R-:W-:Y:S01]  /*c490*/  BSSY.RECONVERGENT B1, `(.L_x_3195) ;  /* 0x0000011000017945 */ /* 0x000fe20003800200 */
[----:B------:R-:W-:-:S04]  /*c4a0*/  FSETP.GEU.AND P1, PT, |R7|, 6.5827683646048100446e-37, PT ;  /* 0x036000000700780b */ /* 0x000fc80003f2e200 */
        /* <DEDUP_REMOVED lines=15> */
.L_x_3196:
[----:B------:R-:W-:Y:S05]  /*c5a0*/  BSYNC.RECONVERGENT B1 ;  /* 0x0000000000017941 */ /* 0x000fea0003800200 */
.L_x_3195:
[----:B------:R-:W-:-:S08]  /*c5b0*/  DADD R4, R4, 0.5 ;  /* 0x3fe0000004047429 */ /* 0x000fd00000000000 */
[----:B------:R-:W-:-:S11]  /*c5c0*/  DMUL R4, R4, R16 ;  /* 0x0000001004047228 */ /* 0x000fd60000000000 */
.L_x_3194:
[----:B------:R-:W-:Y:S05]  /*c5d0*/  BSYNC.RECONVERGENT B0 ;  /* 0x0000000000007941 */ /* 0x000fea0003800200 */
.L_x_3193:
        /* <DEDUP_REMOVED lines=17> */
.L_x_3200:
[----:B------:R-:W0:Y:S02]  /*c6f0*/  F2I.S64.F64.TRUNC R4, R4 ;  /* 0x0000000400047311 */ /* 0x000e24000030d900 */
[----:B0-----:R-:W-:-:S05]  /*c700*/  MOV R7, R4 ;  /* 0x0000000400077202 */ /* 0x001fca0000000f00 */
[----:B------:R0:W-:Y:S01]  /*c710*/  STG.E.U8 desc[UR36][R2.64], R7 ;  /* 0x0000000702007986 */ /* 0x0001e2000c101124 */
[----:B------:R-:W-:Y:S05]  /*c720*/  BRA `(.L_x_3202) ;  /* 0x0000000c00e07947 */ /* 0x000fea0003800000 */
.L_x_3199:
        /* <DEDUP_REMOVED lines=9> */
.L_x_3204:
[----:B------:R-:W0:Y:S02]  /*c7c0*/  F2I.F64.TRUNC R5, R4 ;  /* 0x0000000400057311 */ /* 0x000e24000030d100 */
[----:B0-----:R0:W-:Y:S01]  /*c7d0*/  STG.E desc[UR36][R2.64], R5 ;  /* 0x0000000502007986 */ /* 0x0011e2000c101924 */
[----:B------:R-:W-:Y:S05]  /*c7e0*/  BRA `(.L_x_3202) ;  /* 0x0000000c00b07947 */ /* 0x000fea0003800000 */
.L_x_3203:
[----:B------:R-:W0:Y:S02]  /*c7f0*/  F2I.F64.TRUNC R5, R4 ;  /* 0x0000000400057311 */ /* 0x000e24000030d100 */
[----:B0-----:R0:W-:Y:S01]  /*c800*/  STG.E.U16 desc[UR36][R2.64], R5 ;  /* 0x0000000502007986 */ /* 0x0011e2000c101524 */
[----:B------:R-:W-:Y:S05]  /*c810*/  BRA `(.L_x_3202) ;  /* 0x0000000c00a47947 */ /* 0x000fea0003800000 */
.L_x_3198:
        /* <DEDUP_REMOVED lines=13> */
.L_x_3206:
        /* <DEDUP_REMOVED lines=8> */
.L_x_3205:
        /* <DEDUP_REMOVED lines=14> */
.L_x_3208:
        /* <DEDUP_REMOVED lines=9> */
.L_x_3207:
[----:B------:R0:W-:Y:S01]  /*cae0*/  STG.E.64 desc[UR36][R2.64], R4 ;  /* 0x0000000402007986 */ /* 0x0001e2000c101b24 */
[----:B------:R-:W-:Y:S05]  /*caf0*/  BRA `(.L_x_3202) ;  /* 0x0000000800ec7947 */ /* 0x000fea0003800000 */
.L_x_3197:
        /* <DEDUP_REMOVED lines=13> */
.L_x_3212:
        /* <DEDUP_REMOVED lines=22> */
.L_x_3215:
[----:B------:R-:W-:-:S04]  /*cd30*/  SHF.R.U32.HI R5, RZ, 0x18, R7 ;  /* 0x00000018ff057819 */ /* 0x000fc80000011607 */
[----:B------:R-:W-:-:S07]  /*cd40*/  LOP3.LUT R0, R0, 0x80, R5, 0xf8, !PT ;  /* 0x0000008000007812 */ /* 0x000fce00078ef805 */
.L_x_3214:
[----:B------:R-:W-:Y:S05]  /*cd50*/  BSYNC.RECONVERGENT B0 ;  /* 0x0000000000007941 */ /* 0x000fea0003800200 */
.L_x_3213:
[----:B------:R0:W-:Y:S01]  /*cd60*/  STG.E.U8 desc[UR36][R2.64], R0 ;  /* 0x0000000002007986 */ /* 0x0001e2000c101124 */
[----:B------:R-:W-:Y:S05]  /*cd70*/  BRA `(.L_x_3202) ;  /* 0x00000008004c7947 */ /* 0x000fea0003800000 */
.L_x_3211:
        /* <DEDUP_REMOVED lines=22> */
.L_x_3218:
[----:B------:R-:W-:-:S04]  /*cee0*/  SHF.R.U32.HI R5, RZ, 0x18, R7 ;  /* 0x00000018ff057819 */ /* 0x000fc80000011607 */
[----:B------:R-:W-:-:S07]  /*cef0*/  LOP3.LUT R0, R0, 0x80, R5, 0xf8, !PT ;  /* 0x0000008000007812 */ /* 0x000fce00078ef805 */
.L_x_3217:
[----:B------:R-:W-:Y:S05]  /*cf00*/  BSYNC.RECONVERGENT B0 ;  /* 0x0000000000007941 */ /* 0x000fea0003800200 */
.L_x_3216:
[----:B------:R0:W-:Y:S01]  /*cf10*/  STG.E.U8 desc[UR36][R2.64], R0 ;  /* 0x0000000002007986 */ /* 0x0001e2000c101124 */
[----:B------:R-:W-:Y:S05]  /*cf20*/  BRA `(.L_x_3202) ;  /* 0x0000000400e07947 */ /* 0x000fea0003800000 */
.L_x_3210:
        /* <DEDUP_REMOVED lines=8> */
[----:B------:R0:W1:Y:S01]  /*cfb0*/  F2F.F32.F64 R8, R4 ;  /* 0x0000000400087310 */ /* 0x0000620000301000 */
[----:B------:R-:W-:Y:S01]  /*cfc0*/  DSETP.GEU.AND P0, PT, |R4|, UR4, PT ;  /* 0x0000000404007e2a */ /* 0x000fe2000bf0e200 */
[----:B0-----:R-:W-:-:S13]  /*cfd0*/  HFMA2 R5, -RZ, RZ, 0, 1.5199184417724609375e-05 ;  /* 0x000000ffff057431 */ /* 0x001fda00000001ff */
[----:B-1----:R-:W-:-:S05]  /*cfe0*/  @!P0 FMUL R8, R8, 1.175494350822287508e-38 ;  /* 0x0080000008088820 */ /* 0x002fca0000400000 */
        /* <DEDUP_REMOVED lines=14> */
.L_x_3220:
[----:B------:R-:W0:Y:S02]  /*d0d0*/  F2I.U64.F64.TRUNC R4, R4 ;  /* 0x0000000400047311 */ /* 0x000e24000030d800 */
[----:B0-----:R0:W-:Y:S01]  /*d0e0*/  STG.E.64 desc[UR36][R2.64], R4 ;  /* 0x0000000402007986 */ /* 0x0011e2000c101b24 */
[----:B------:R-:W-:Y:S05]  /*d0f0*/  BRA `(.L_x_3202) ;  /* 0x00000004006c7947 */ /* 0x000fea0003800000 */
.L_x_3219:
[----:B------:R-:W0:Y:S02]  /*d100*/  F2I.U32.F64.TRUNC R5, R4 ;  /* 0x0000000400057311 */ /* 0x000e24000030d000 */
[----:B0-----:R0:W-:Y:S01]  /*d110*/  STG.E desc[UR36][R2.64], R5 ;  /* 0x0000000502007986 */ /* 0x0011e2000c101924 */
[----:B------:R-:W-:Y:S05]  /*d120*/  BRA `(.L_x_3202) ;  /* 0x0000000400607947 */ /* 0x000fea0003800000 */
.L_x_3209:
        /* <DEDUP_REMOVED lines=10> */
.L_x_3222:
[----:B------:R-:W-:-:S05]  /*d1d0*/  CS2R R6, SRZ ;  /* 0x0000000000067805 */ /* 0x000fca000001ff00 */
[----:B------:R0:W-:Y:S01]  /*d1e0*/  STG.E.128 desc[UR36][R2.64], R4 ;  /* 0x0000000402007986 */ /* 0x0001e2000c101d24 */
[----:B------:R-:W-:Y:S05]  /*d1f0*/  BRA `(.L_x_3202) ;  /* 0x00000004002c7947 */ /* 0x000fea0003800000 */
.L_x_3221:
[----:B------:R-:W-:-:S09]  /*d200*/  UISETP.NE.AND UP0, UPT, UR6, 0xf, UPT ;  /* 0x0000000f0600788c */ /* 0x000fd2000bf05270 */
[----:B------:R-:W-:Y:S05]  /*d210*/  BRA.U !UP0, `(.L_x_3223) ;  /* 0x0000000508087547 */ /* 0x000fea000b800000 */
[----:B------:R-:W-:-:S09]  /*d220*/  UISETP.NE.AND UP0, UPT, UR6, 0x17, UPT ;  /* 0x000000170600788c */ /* 0x000fd2000bf05270 */
[----:B------:R-:W-:Y:S05]  /*d230*/  BRA.U !UP0, `(.L_x_3224) ;  /* 0x0000000108a07547 */ /* 0x000fea000b800000 */
[----:B------:R-:W-:-:S09]  /*d240*/  UISETP.NE.AND UP0, UPT, UR6, 0x18, UPT ;  /* 0x000000180600788c */ /* 0x000fd2000bf05270 */
[----:B------:R-:W-:Y:S05]  /*d250*/  BRA.U !UP0, `(.L_x_3225) ;  /* 0x0000000108447547 */ /* 0x000fea000b800000 */
.L_x_3201:
[----:B------:R-:W-:Y:S01]  /*d260*/  MOV R2, 0x0 ;  /* 0x0000000000027802 */ /* 0x000fe20000000f00 */
[----:B------:R-:W0:Y:S01]  /*d270*/  LDCU.64 UR4, c[0x4][0x128] ;  /* 0x01002500ff0477ac */ /* 0x000e220008000a00 */
[----:B------:R-:W-:Y:S02]  /*d280*/  HFMA2 R8, -RZ, RZ, 0, 6.020069122314453125e-06 ;  /* 0x00000065ff087431 */ /* 0x000fe400000001ff */
[----:B------:R-:W-:Y:S01]  /*d290*/  IMAD.MOV.U32 R12, RZ, RZ, 0x1 ;  /* 0x00000001ff0c7424 */ /* 0x000fe200078e00ff */
[----:B------:R-:W-:Y:S01]  /*d2a0*/  MOV R13, RZ ;  /* 0x000000ff000d7202 */ /* 0x000fe20000000f00 */
[----:B------:R-:W1:Y:S01]  /*d2b0*/  LDCU.64 UR6, c[0x4][0x130] ;  /* 0x01002600ff0677ac */ /* 0x000e620008000a00 */
[----:B------:R-:W3:Y:S01]  /*d2c0*/  LDC.64 R2, c[0x4][R2] ;  /* 0x0100000002027b82 */ /* 0x000ee20000000a00 */
[----:B------:R-:W5:Y:S01]  /*d2d0*/  LDCU.64 UR8, c[0x4][0x10] ;  /* 0x01000200ff0877ac */ /* 0x000f620008000a00 */
[----:B0-----:R-:W-:Y:S01]  /*d2e0*/  MOV R4, UR4 ;  /* 0x0000000400047c02 */ /* 0x001fe20008000f00 */
[----:B------:R-:W-:Y:S01]  /*d2f0*/  IMAD.U32 R5, RZ, RZ, UR5 ;  /* 0x00000005ff057e24 */ /* 0x000fe2000f8e00ff */
[----:B-1----:R-:W-:Y:S01]  /*d300*/  MOV R6, UR6 ;  /* 0x0000000600067c02 */ /* 0x002fe20008000f00 */
[----:B------:R-:W-:Y:S01]  /*d310*/  IMAD.U32 R7, RZ, RZ, UR7 ;  /* 0x00000007ff077e24 */ /* 0x000fe2000f8e00ff */
[----:B-----5:R-:W-:Y:S01]  /*d320*/  MOV R10, UR8 ;  /* 0x00000008000a7c02 */ /* 0x020fe20008000f00 */
[----:B------:R-:W-:-:S07]  /*d330*/  IMAD.U32 R11, RZ, RZ, UR9 ;  /* 0x00000009ff0b7e24 */ /* 0x000fce000f8e00ff */
[----:B------:R-:W-:-:S07]  /*d340*/  LEPC R20, `(.L_x_3226) ;  /* 0x000000001014794e */ /* 0x000fce0000000000 */
[----:B--234-:R-:W-:Y:S05]  /*d350*/  CALL.ABS.NOINC R2 ;  /* 0x0000000002007343 */ /* 0x01cfea0003c00000 */
.L_x_3226:
[----:B------:R-:W-:Y:S05]  /*d360*/  BRA `(.L_x_3202) ;  /* 0x0000000000d07947 */ /* 0x000fea0003800000 */
.L_x_3225:
        /* <DEDUP_REMOVED lines=17> */
.L_x_3228:
[----:B------:R-:W-:Y:S05]  /*d480*/  BSYNC.RECONVERGENT B0 ;  /* 0x0000000000007941 */ /* 0x000fea0003800200 */
.L_x_3227:
[----:B------:R-:W-:-:S05]  /*d490*/  LOP3.LUT R7, R0, 0x80, R7, 0xf8, !PT ;  /* 0x0000008000077812 */ /* 0x000fca00078ef807 */
[----:B------:R0:W-:Y:S01]  /*d4a0*/  STG.E.U8 desc[UR36][R2.64], R7 ;  /* 0x0000000702007986 */ /* 0x0001e2000c101124 */
[----:B------:R-:W-:Y:S05]  /*d4b0*/  BRA `(.L_x_3202) ;  /* 0x00000000007c7947 */ /* 0x000fea0003800000 */
.L_x_3224:
        /* <DEDUP_REMOVED lines=16> */
.L_x_3230:
[----:B------:R-:W-:Y:S02]  /*d5c0*/  ISETP.GT.U32.AND P0, PT, R6, 0x7f800000, PT ;  /* 0x7f8000000600780c */ /* 0x000fe40003f04070 */
[----:B------:R-:W-:-:S04]  /*d5d0*/  MOV R0, 0x7f ;  /* 0x0000007f00007802 */ /* 0x000fc80000000f00 */
[----:B------:R-:W-:-:S07]  /*d5e0*/  SEL R0, R0, 0x7c, P0 ;  /* 0x0000007c00007807 */ /* 0x000fce0000000000 */
.L_x_3231:
[----:B------:R-:W-:Y:S05]  /*d5f0*/  BSYNC.RECONVERGENT B0 ;  /* 0x0000000000007941 */ /* 0x000fea0003800200 */
.L_x_3229:
[----:B------:R-:W-:-:S04]  /*d600*/  SHF.R.U32.HI R5, RZ, 0x18, R7 ;  /* 0x00000018ff057819 */ /* 0x000fc80000011607 */
[----:B------:R-:W-:-:S05]  /*d610*/  LOP3.LUT R5, R0, 0x80, R5, 0xf8, !PT ;  /* 0x0000008000057812 */ /* 0x000fca00078ef805 */
[----:B------:R0:W-:Y:S01]  /*d620*/  STG.E.U8 desc[UR36][R2.64], R5 ;  /* 0x0000000502007986 */ /* 0x0001e2000c101124 */
[----:B------:R-:W-:Y:S05]  /*d630*/  BRA `(.L_x_3202) ;  /* 0x00000000001c7947 */ /* 0x000fea0003800000 */
.L_x_3223:
[----:B------:R-:W-:Y:S01]  /*d640*/  UMOV UR4, 0xf0000000 ;  /* 0xf000000000047882 */ /* 0x000fe20000000000 */
[----:B------:R-:W-:Y:S01]  /*d650*/  UMOV UR5, 0x380fffff ;  /* 0x380fffff00057882 */ /* 0x000fe20000000000 */
[----:B------:R-:W0:Y:S01]  /*d660*/  F2F.F32.F64 R0, R4 ;  /* 0x0000000400007310 */ /* 0x000e220000301000 */
[----:B------:R-:W-:-:S14]  /*d670*/  DSETP.GEU.AND P0, PT, |R4|, UR4, PT ;  /* 0x0000000404007e2a */ /* 0x000fdc000bf0e200 */
[----:B0-----:R-:W-:-:S05]  /*d680*/  @!P0 FMUL R0, R0, 1.175494350822287508e-38 ;  /* 0x0080000000008820 */ /* 0x001fca0000400000 */
[----:B------:R-:W-:-:S05]  /*d690*/  F2FP.BF16.F32.PACK_AB R0, RZ, R0 ;  /* 0x00000000ff00723e */ /* 0x000fca00000010ff */
[----:B------:R0:W-:Y:S02]  /*d6a0*/  STG.E.U16 desc[UR36][R2.64], R0 ;  /* 0x0000000002007986 */ /* 0x0001e4000c101524 */
.L_x_3202:
[----:B------:R-:W-:-:S07]  /*d6b0*/  VIADD R19, R19, 0x80 ;  /* 0x0000008013137836 */ /* 0x000fce0000000000 */
.L_x_3135:
[----:B------:R-:W-:Y:S05]  /*d6c0*/  BSYNC.RECONVERGENT B6 ;  /* 0x0000000000067941 */ /* 0x000fea0003800200 */
.L_x_3134:
[----:B------:R-:W5:Y:S02]  /*d6d0*/  LDCU UR4, c[0x0][0x380] ;  /* 0x00007000ff0477ac */ /* 0x000f640008000800 */
[----:B-----5:R-:W-:-:S13]  /*d6e0*/  ISETP.GE.AND P0, PT, R19, UR4, PT ;  /* 0x0000000413007c0c */ /* 0x020fda000bf06270 */
[----:B------:R-:W-:Y:S05]  /*d6f0*/  @P0 EXIT ;  /* 0x000000000000094d */ /* 0x000fea0003800000 */
[----:B------:R-:W5:Y:S01]  /*d700*/  LDCU UR4, c[0x0][0x388] ;  /* 0x00007100ff0477ac */ /* 0x000f620008000800 */
[----:B-1234-:R-:W-:Y:S01]  /*d710*/  HFMA2 R16, -RZ, RZ, 0, 0 ;  /* 0x00000000ff107431 */ /* 0x01efe200000001ff */
[----:B------:R-:W-:Y:S01]  /*d720*/  MOV R22, RZ ;  /* 0x000000ff00167202 */ /* 0x000fe20000000f00 */
[----:B0-----:R-:W-:Y:S01]  /*d730*/  IMAD.MOV.U32 R0, RZ, RZ, RZ ;  /* 0x000000ffff007224 */ /* 0x001fe200078e00ff */
[----:B-----5:R-:W-:-:S09]  /*d740*/  UISETP.NE.AND UP0, UPT, UR4, URZ, UPT ;  /* 0x000000ff0400728c */ /* 0x020fd2000bf05270 */
        /* <DEDUP_REMOVED lines=349> */
.L_x_3232:
[----:B------:R-:W0:Y:S01]  /*ed20*/  LDCU.64 UR6, c[0x0][0x5e8] ;  /* 0x0000bd00ff0677ac */ /* 0x000e220008000a00 */
[----:B------:R-:W-:Y:S01]  /*ed30*/  BSSY.RECONVERGENT B6, `(.L_x_3233) ;  /* 0x00000ef000067945 */ /* 0x000fe20003800200 */
[----:B------:R-:W1:Y:S01]  /*ed40*/  LDCU.64 UR8, c[0x0][0x5f0] ;  /* 0x0000be00ff0877ac */ /* 0x000e620008000a00 */
[----:B------:R-:W-:-:S04]  /*ed50*/  UPRMT UR4, UR41, 0x7771, URZ ;  /* 0x0000777129047896 */ /* 0x000fc800080000ff */
[----:B------:R-:W-:Y:S01]  /*ed60*/  UISETP.GT.AND UP0, UPT, UR4, 0x9, UPT ;  /* 0x000000090400788c */ /* 0x000fe2000bf04270 */
[----:B0-----:R-:W-:Y:S02]  /*ed70*/  IADD3 R16, P0, PT, R16, UR6, RZ ;  /* 0x0000000610107c10 */ /* 0x001fe4000ff1e0ff */
[----:B-1----:R-:W-:-:S03]  /*ed80*/  IADD3 R2, P1, PT, R0, UR8, RZ ;  /* 0x0000000800027c10 */ /* 0x002fc6000ff3e0ff */
        /* <DEDUP_REMOVED lines=14> */
.L_x_3237:
[----:B------:R-:W2:Y:S02]  /*ee70*/  LDG.E.U8 R2, desc[UR36][R2.64] ;  /* 0x0000002402027981 */ /* 0x000ea4000c1e1100 */
[----:B--2---:R0:W1:Y:S01]  /*ee80*/  I2F.F64.U16 R18, R2 ;  /* 0x0000000200127312 */ /* 0x0040620000101800 */
[----:B------:R-:W-:Y:S05]  /*ee90*/  BRA `(.L_x_3239) ;  /* 0x0000000c00607947 */ /* 0x000fea0003800000 */
.L_x_3236:
        /* <DEDUP_REMOVED lines=9> */
.L_x_3241:
[----:B------:R-:W2:Y:S02]  /*ef30*/  LDG.E R2, desc[UR36][R2.64] ;  /* 0x0000002402027981 */ /* 0x000ea4000c1e1900 */
[----:B--2---:R0:W1:Y:S01]  /*ef40*/  I2F.F64 R18, R2 ;  /* 0x0000000200127312 */ /* 0x0040620000201c00 */
[----:B------:R-:W-:Y:S05]  /*ef50*/  BRA `(.L_x_3239) ;  /* 0x0000000c00307947 */ /* 0x000fea0003800000 */
.L_x_3240:
[----:B------:R-:W2:Y:S02]  /*ef60*/  LDG.E.U16 R2, desc[UR36][R2.64] ;  /* 0x0000002402027981 */ /* 0x000ea4000c1e1500 */
[----:B--2---:R0:W1:Y:S01]  /*ef70*/  I2F.F64.S16 R18, R2 ;  /* 0x0000000200127312 */ /* 0x0040620000101c00 */
[----:B------:R-:W-:Y:S05]  /*ef80*/  BRA `(.L_x_3239) ;  /* 0x0000000c00247947 */ /* 0x000fea0003800000 */
.L_x_3235:
        /* <DEDUP_REMOVED lines=10> */
.L_x_3243:
[----:B------:R-:W2:Y:S02]  /*f030*/  LDG.E.U16 R0, desc[UR36][R2.64] ;  /* 0x0000002402007981 */ /* 0x000ea4000c1e1500 */
[----:B--2---:R-:W-:-:S05]  /*f040*/  HADD2.F32 R0, -RZ, R0.H0_H0 ;  /* 0x20000000ff007230 */ /* 0x004fca0000004100 */
[----:B------:R-:W-:-:S04]  /*f050*/  FMUL.FTZ R0, R0, 1 ;  /* 0x3f80000000007820 */ /* 0x000fc80000410000 */
[----:B------:R0:W1:Y:S01]  /*f060*/  F2F.F64.F32 R18, R0 ;  /* 0x0000000000127310 */ /* 0x0000620000201800 */
[----:B------:R-:W-:Y:S05]  /*f070*/  BRA `(.L_x_3239) ;  /* 0x0000000800e87947 */ /* 0x000fea0003800000 */
.L_x_3242:
        /* <DEDUP_REMOVED lines=10> */
.L_x_3245:
[----:B------:R-:W2:Y:S02]  /*f120*/  LDG.E.U16 R2, desc[UR36][R2.64] ;  /* 0x0000002402027981 */ /* 0x000ea4000c1e1500 */
[----:B--2---:R-:W-:-:S05]  /*f130*/  HADD2.F32 R0, -RZ, R2.H0_H0 ;  /* 0x20000002ff007230 */ /* 0x004fca0000004100 */
[----:B------:R-:W-:-:S04]  /*f140*/  FMUL.FTZ R0, R0, 1 ;  /* 0x3f80000000007820 */ /* 0x000fc80000410000 */
[----:B------:R0:W1:Y:S01]  /*f150*/  F2F.F64.F32 R18, R0 ;  /* 0x0000000000127310 */ /* 0x0000620000201800 */
[----:B------:R-:W-:Y:S05]  /*f160*/  BRA `(.L_x_3239) ;  /* 0x0000000800ac7947 */ /* 0x000fea0003800000 */
.L_x_3244:
[----:B------:R0:W5:Y:S01]  /*f170*/  LDG.E.64 R18, desc[UR36][R2.64] ;  /* 0x0000002402127981 */ /* 0x000162000c1e1b00 */
[----:B------:R-:W-:Y:S05]  /*f180*/  BRA `(.L_x_3239) ;  /* 0x0000000800a47947 */ /* 0x000fea0003800000 */
.L_x_3234:
        /* <DEDUP_REMOVED lines=13> */
.L_x_3248:
[----:B------:R0:W5:Y:S01]  /*f260*/  LDG.E.64 R18, desc[UR36][R2.64] ;  /* 0x0000002402127981 */ /* 0x000162000c1e1b00 */
[----:B------:R-:W-:Y:S05]  /*f270*/  BRA `(.L_x_3239) ;  /* 0x0000000800687947 */ /* 0x000fea0003800000 */
.L_x_3247:
        /* <DEDUP_REMOVED lines=12> */
[----:B0-----:R-:W-:-:S04]  /*f340*/  IADD3 R5, PT, PT, -R5, RZ, RZ ;  /* 0x000000ff05057210 */ /* 0x001fc80007ffe1ff */
[----:B------:R-:W-:-:S05]  /*f350*/  VIADDMNMX.U32 R5, R5, R6, 0x4, !PT ;  /* 0x0000000405057446 */ /* 0x000fca0007800006 */
[----:B------:R-:W-:-:S05]  /*f360*/  VIADD R5, R5, 0xfffffffc ;  /* 0xfffffffc05057836 */ /* 0x000fca0000000000 */
[C---:B------:R-:W-:Y:S02]  /*f370*/  SHF.L.U32 R6, R4.reuse, R5, RZ ;  /* 0x0000000504067219 */ /* 0x040fe400000006ff */
[----:B------:R-:W-:Y:S01]  /*f380*/  SHF.L.U32 R7, R5, 0x17, RZ ;  /* 0x0000001705077819 */ /* 0x000fe200000006ff */
        /* <DEDUP_REMOVED lines=10> */
.L_x_3250:
        /* <DEDUP_REMOVED lines=10> */
[----:B------:R-:W-:-:S05]  /*f4d0*/  LOP3.LUT R0, R0, 0x80000000, R5, 0xf8, !PT ;  /* 0x8000000000007812 */ /* 0x000fca00078ef805 */
[----:B------:R-:W-:-:S04]  /*f4e0*/  FMUL.FTZ R0, R0, 1 ;  /* 0x3f80000000007820 */ /* 0x000fc80000410000 */
[----:B------:R2:W3:Y:S01]  /*f4f0*/  F2F.F64.F32 R18, R0 ;  /* 0x0000000000127310 */ /* 0x0004e20000201800 */
[----:B------:R-:W-:Y:S05]  /*f500*/  BRA `(.L_x_3239) ;  /* 0x0000000400c47947 */ /* 0x000fea0003800000 */
.L_x_3249:
[----:B------:R-:W2:Y:S02]  /*f510*/  LDG.E.U16 R0, desc[UR36][R2.64] ;  /* 0x0000002402007981 */ /* 0x000ea4000c1e1500 */
[----:B--2---:R-:W-:-:S04]  /*f520*/  IMAD.U32 R0, R0, 0x10000, RZ ;  /* 0x0001000000007824 */ /* 0x004fc800078e00ff */
[----:B------:R-:W-:-:S04]  /*f530*/  FMUL.FTZ R0, R0, 1 ;  /* 0x3f80000000007820 */ /* 0x000fc80000410000 */
[----:B------:R4:W0:Y:S01]  /*f540*/  F2F.F64.F32 R18, R0 ;  /* 0x0000000000127310 */ /* 0x0008220000201800 */
[----:B------:R-:W-:Y:S05]  /*f550*/  BRA `(.L_x_3239) ;  /* 0x0000000400b07947 */ /* 0x000fea0003800000 */
.L_x_3246:
        /* <DEDUP_REMOVED lines=11> */
.L_x_3253:
        /* <DEDUP_REMOVED lines=21> */
.L_x_3255:
[----:B------:R-:W-:Y:S05]  /*f760*/  BSYNC.RECONVERGENT B0 ;  /* 0x0000000000007941 */ /* 0x000fea0003800200 */
.L_x_3254:
[----:B------:R-:W-:Y:S02]  /*f770*/  SHF.L.U32 R0, R0, 0x14, RZ ;  /* 0x0000001400007819 */ /* 0x000fe400000006ff */
[----:B------:R-:W-:-:S04]  /*f780*/  LEA R2, R2, 0x3b800000, 0x17 ;  /* 0x3b80000002027811 */ /* 0x000fc800078eb8ff */
[----:B------:R-:W-:-:S05]  /*f790*/  LOP3.LUT R0, R2, R0, R7, 0xfe, !PT ;  /* 0x0000000002007212 */ /* 0x000fca00078efe07 */
[----:B------:R-:W-:-:S04]  /*f7a0*/  FMUL.FTZ R0, R0, 1 ;  /* 0x3f80000000007820 */ /* 0x000fc80000410000 */
[----:B------:R0:W1:Y:S01]  /*f7b0*/  F2F.F64.F32 R18, R0 ;  /* 0x0000000000127310 */ /* 0x0000620000201800 */
[----:B------:R-:W-:Y:S05]  /*f7c0*/  BRA `(.L_x_3239) ;  /* 0x0000000400147947 */ /* 0x000fea0003800000 */
.L_x_3252:
        /* <DEDUP_REMOVED lines=21> */
.L_x_3257:
[----:B------:R-:W-:Y:S05]  /*f920*/  BSYNC.RECONVERGENT B0 ;  /* 0x0000000000007941 */ /* 0x000fea0003800200 */
.L_x_3256:
[----:B------:R-:W-:Y:S01]  /*f930*/  IMAD.SHL.U32 R0, R0, 0x200000, RZ ;  /* 0x0020000000007824 */ /* 0x000fe200078e00ff */
[----:B------:R-:W-:-:S04]  /*f940*/  LEA R2, R2, 0x37800000, 0x17 ;  /* 0x3780000002027811 */ /* 0x000fc800078eb8ff */
[----:B------:R-:W-:-:S05]  /*f950*/  LOP3.LUT R0, R2, R0, R7, 0xfe, !PT ;  /* 0x0000000002007212 */ /* 0x000fca00078efe07 */
[----:B------:R-:W-:-:S04]  /*f960*/  FMUL.FTZ R0, R0, 1 ;  /* 0x3f80000000007820 */ /* 0x000fc80000410000 */
[----:B------:R0:W1:Y:S01]  /*f970*/  F2F.F64.F32 R18, R0 ;  /* 0x0000000000127310 */ /* 0x0000620000201800 */
[----:B------:R-:W-:Y:S05]  /*f980*/  BRA `(.L_x_3239) ;  /* 0x0000000000a47947 */ /* 0x000fea0003800000 */
.L_x_3251:
[----:B------:R-:W-:-:S09]  /*f990*/  UISETP.NE.AND UP0, UPT, UR4, 0x1c, UPT ;  /* 0x0000001c0400788c */ /* 0x000fd2000bf05270 */
[----:B------:R-:W-:Y:S05]  /*f9a0*/  BRA.U !UP0, `(.L_x_3258) ;  /* 0x0000000108947547 */ /* 0x000fea000b800000 */
[----:B------:R-:W-:-:S09]  /*f9b0*/  UISETP.NE.AND UP0, UPT, UR4, 0x1d, UPT ;  /* 0x0000001d0400788c */ /* 0x000fd2000bf05270 */
[----:B------:R-:W-:Y:S05]  /*f9c0*/  BRA.U !UP0, `(.L_x_3259) ;  /* 0x0000000108807547 */ /* 0x000fea000b800000 */
[----:B------:R-:W-:-:S09]  /*f9d0*/  UISETP.NE.AND UP0, UPT, UR4, 0x2c, UPT ;  /* 0x0000002c0400788c */ /* 0x000fd2000bf05270 */
[----:B------:R-:W-:Y:S05]  /*f9e0*/  BRA.U UP0, `(.L_x_3238) ;  /* 0x0000000100307547 */ /* 0x000fea000b800000 */
[----:B------:R-:W2:Y:S01]  /*f9f0*/  LDG.E.U8 R0, desc[UR36][R2.64] ;  /* 0x0000002402007981 */ /* 0x000ea2000c1e1100 */
[----:B------:R-:W-:Y:S02]  /*fa00*/  HFMA2 R18, -RZ, RZ, 0, 0 ;  /* 0x00000000ff127431 */ /* 0x000fe400000001ff */
[----:B------:R-:W-:Y:S01]  /*fa10*/  IMAD.MOV.U32 R19, RZ, RZ, 0x38000000 ;  /* 0x38000000ff137424 */ /* 0x000fe200078e00ff */
[----:B--2---:R-:W-:-:S13]  /*fa20*/  ISETP.NE.AND P0, PT, R0, RZ, PT ;  /* 0x000000ff0000720c */ /* 0x004fda0003f05270 */
        /* <DEDUP_REMOVED lines=8> */
.L_x_3238:
        /* <DEDUP_REMOVED lines=8> */
[----:B0-----:R-:W-:Y:S01]  /*fb30*/  IMAD.U32 R4, RZ, RZ, UR4 ;  /* 0x00000004ff047e24 */ /* 0x001fe2000f8e00ff */
[----:B------:R-:W-:Y:S01]  /*fb40*/  MOV R5, UR5 ;  /* 0x0000000500057c02 */ /* 0x000fe20008000f00 */
[----:B-1----:R-:W-:Y:S01]  /*fb50*/  IMAD.U32 R6, RZ, RZ, UR6 ;  /* 0x00000006ff067e24 */ /* 0x002fe2000f8e00ff */
[----:B------:R-:W-:Y:S01]  /*fb60*/  MOV R7, UR7 ;  /* 0x0000000700077c02 */ /* 0x000fe20008000f00 */
[----:B---3--:R-:W-:Y:S01]  /*fb70*/  IMAD.U32 R10, RZ, RZ, UR8 ;  /* 0x00000008ff0a7e24 */ /* 0x008fe2000f8e00ff */
[----:B------:R-:W-:-:S07]  /*fb80*/  MOV R11, UR9 ;  /* 0x00000009000b7c02 */ /* 0x000fce0008000f00 */
[----:B------:R-:W-:-:S07]  /*fb90*/  LEPC R20, `(.L_x_3260) ;  /* 0x000000001014794e */ /* 0x000fce0000000000 */
[----:B--2---:R-:W-:Y:S05]  /*fba0*/  CALL.ABS.NOINC R2 ;  /* 0x0000000002007343 */ /* 0x004fea0003c00000 */
.L_x_3260:
[----:B------:R-:W-:Y:S01]  /*fbb0*/  CS2R R18, SRZ ;  /* 0x0000000000127805 */ /* 0x000fe2000001ff00 */
[----:B------:R-:W-:Y:S06]  /*fbc0*/  BRA `(.L_x_3239) ;  /* 0x0000000000147947 */ /* 0x000fec0003800000 */
.L_x_3259:
[----:B------:R-:W2:Y:S02]  /*fbd0*/  LDG.E.64 R18, desc[UR36][R2.64] ;  /* 0x0000002402127981 */ /* 0x000ea4000c1e1b00 */
[----:B--2---:R-:W0:Y:S01]  /*fbe0*/  I2F.F64.U64 R18, R18 ;  /* 0x0000001200127312 */ /* 0x004e220000301800 */
[----:B------:R-:W-:Y:S05]  /*fbf0*/  BRA `(.L_x_3239) ;  /* 0x0000000000087947 */ /* 0x000fea0003800000 */
.L_x_3258:
[----:B------:R-:W2:Y:S02]  /*fc00*/  LDG.E R2, desc[UR36][R2.64] ;  /* 0x0000002402027981 */ /* 0x000ea4000c1e1900 */
[----:B--2---:R0:W1:Y:S02]  /*fc10*/  I2F.F64.U32 R18, R2 ;  /* 0x0000000200127312 */ /* 0x0040640000201800 */
.L_x_3239:
[----:B------:R-:W-:Y:S05]  /*fc20*/  BSYNC.RECONVERGENT B6 ;  /* 0x0000000000067941 */ /* 0x000fea0003800200 */
.L_x_3233:
        /* <DEDUP_REMOVED lines=18> */
.L_x_3265:
[----:B------:R-:W2:Y:S02]  /*fd50*/  LDG.E.U8 R2, desc[UR36][R2.64] ;  /* 0x0000002402027981 */ /* 0x000ea4000c1e1100 */
[----:B--2---:R0:W2:Y:S01]  /*fd60*/  I2F.F64.U16 R4, R2 ;  /* 0x0000000200047312 */ /* 0x0040a20000101800 */
[----:B------:R-:W-:Y:S05]  /*fd70*/  BRA `(.L_x_3267) ;  /* 0x0000000c00607947 */ /* 0x000fea0003800000 */
.L_x_3264:
        /* <DEDUP_REMOVED lines=9> */
.L_x_3269:
[----:B------:R-:W2:Y:S02]  /*fe10*/  LDG.E R2, desc[UR36][R2.64] ;  /* 0x0000002402027981 */ /* 0x000ea4000c1e1900 */
[----:B--2---:R0:W2:Y:S01]  /*fe20*/  I2F.F64 R4, R2 ;  /* 0x0000000200047312 */ /* 0x0040a20000201c00 */
[----:B------:R-:W-:Y:S05]  /*fe30*/  BRA `(.L_x_3267) ;  /* 0x0000000c00307947 */ /* 0x000fea0003800000 */
.L_x_3268:
[----:B------:R-:W2:Y:S02]  /*fe40*/  LDG.E.U16 R2, desc[UR36][R2.64] ;  /* 0x0000002402027981 */ /* 0x000ea4000c1e1500 */
[----:B--2---:R0:W2:Y:S01]  /*fe50*/  I2F.F64.S16 R4, R2 ;  /* 0x0000000200047312 */ /* 0x0040a20000101c00 */
[----:B------:R-:W-:Y:S05]  /*fe60*/  BRA `(.L_x_3267) ;  /* 0x0000000c00247947 */ /* 0x000fea0003800000 */
.L_x_3263:
        /* <DEDUP_REMOVED lines=10> */
.L_x_3271:
[----:B--2-4-:R-:W2:Y:S02]  /*ff10*/  LDG.E.U16 R0, desc[UR36][R2.64] ;  /* 0x0000002402007981 */ /* 0x014ea4000c1e1500 */
[----:B--2---:R-:W-:-:S05]  /*ff20*/  HADD2.F32 R0, -RZ, R0.H0_H0 ;  /* 0x20000000ff007230 */ /* 0x004fca0000004100 */
[----:B------:R-:W-:-:S04]  /*ff30*/  FMUL.FTZ R0, R0, 1 ;  /* 0x3f80000000007820 */ /* 0x000fc80000410000 */
[----:B------:R2:W0:Y:S01]  /*ff40*/  F2F.F64.F32 R4, R0 ;  /* 0x0000000000047310 */ /* 0x0004220000201800 */
[----:B------:R-:W-:Y:S05]  /*ff50*/  BRA `(.L_x_3267) ;  /* 0x0000000800e87947 */ /* 0x000fea0003800000 */
.L_x_3270:
        /* <DEDUP_REMOVED lines=10> */
.L_x_3273:
[----:B------:R-:W2:Y:S02]  /*10000*/  LDG.E.U16 R2, desc[UR36][R2.64] ;  /* 0x0000002402027981 */ /* 0x000ea4000c1e1500 */
[----:B--2-4-:R-:W-:-:S05]  /*10010*/  HADD2.F32 R0, -RZ, R2.H0_H0 ;  /* 0x20000002ff007230 */ /* 0x014fca0000004100 */
[----:B------:R-:W-:-:S04]  /*10020*/  FMUL.FTZ R0, R0, 1 ;  /* 0x3f80000000007820 */ /* 0x000fc80000410000 */
[----:B------:R0:W2:Y:S01]  /*10030*/  F2F.F64.F32 R4, R0 ;  /* 0x0000000000047310 */ /* 0x0000a20000201800 */
[----:B------:R-:W-:Y:S05]  /*10040*/  BRA `(.L_x_3267) ;  /* 0x0000000800ac7947 */ /* 0x000fea0003800000 */
.L_x_3272:
[----:B------:R0:W5:Y:S01]  /*10050*/  LDG.E.64 R4, desc[UR36][R2.64] ;  /* 0x0000002402047981 */ /* 0x000162000c1e1b00 */
[----:B------:R-:W-:Y:S05]  /*10060*/  BRA `(.L_x_3267) ;  /* 0x0000000800a47947 */ /* 0x000fea0003800000 */
.L_x_3262:
        /* <DEDUP_REMOVED lines=13> */
.L_x_3276:
[----:B------:R0:W5:Y:S01]  /*10140*/  LDG.E.64 R4, desc[UR36][R2.64] ;  /* 0x0000002402047981 */ /* 0x000162000c1e1b00 */
[----:B------:R-:W-:Y:S05]  /*10150*/  BRA `(.L_x_3267) ;  /* 0x0000000800687947 */ /* 0x000fea0003800000 */
.L_x_3275:
[----:B------:R-:W-:-:S09]  /*10160*/  UISETP.NE.AND UP0, UPT, UR4, 0xf, UPT ;  /* 0x0000000f0400788c */ /* 0x000fd2000bf05270 */
[----:B------:R-:W-:Y:S05]  /*10170*/  BRA.U !UP0, `(.L_x_3277) ;  /* 0x00000001089c7547 */ /* 0x000fea000b800000 */
[----:B------:R-:W-:-:S09]  /*10180*/  UISETP.NE.AND UP0, UPT, UR4, 0x17, UPT ;  /* 0x000000170400788c */ /* 0x000fd2000bf05270 */
[----:B------:R-:W-:Y:S05]  /*10190*/  BRA.U !UP0, `(.L_x_3278) ;  /* 0x00000001085c7547 */ /* 0x000fea000b800000 */
[----:B------:R-:W-:-:S09]  /*101a0*/  UISETP.NE.AND UP0, UPT, UR4, 0x18, UPT ;  /* 0x000000180400788c */ /* 0x000fd2000bf05270 */
[----:B------:R-:W-:Y:S05]  /*101b0*/  BRA.U UP0, `(.L_x_3266) ;  /* 0x0000000500f47547 */ /* 0x000fea000b800000 */
[----:B--2-4-:R-:W2:Y:S01]  /*101c0*/  LDG.E.U8 R0, desc[UR36][R2.64] ;  /* 0x0000002402007981 */ /* 0x014ea2000c1e1100 */
        /* <DEDUP_REMOVED lines=17> */
[----:B------:R-:W-:-:S06]  /*102e0*/  FMUL.FTZ R5, R5, 1 ;  /* 0x3f80000005057820 */ /* 0x000fcc0000410000 */
[----:B------:R-:W0:Y:S01]  /*102f0*/  F2F.F64.F32 R4, R5 ;  /* 0x0000000500047310 */ /* 0x000e220000201800 */
[----:B------:R-:W-:Y:S05]  /*10300*/  BRA `(.L_x_3267) ;  /* 0x0000000400fc7947 */ /* 0x000fea0003800000 */
.L_x_3278:
[----:B------:R-:W2:Y:S02]  /*10310*/  LDG.E.U8 R2, desc[UR36][R2.64] ;  /* 0x0000002402027981 */ /* 0x000ea4000c1e1100 */
[C---:B--2-4-:R-:W-:Y:S01]  /*10320*/  IMAD.SHL.U32 R0, R2.reuse, 0x2000000, RZ ;  /* 0x0200000002007824 */ /* 0x054fe200078e00ff */
        /* <DEDUP_REMOVED lines=10> */
[----:B------:R0:W2:Y:S01]  /*103d0*/  F2F.F64.F32 R4, R0 ;  /* 0x0000000000047310 */ /* 0x0000a20000201800 */
[----:B------:R-:W-:Y:S05]  /*103e0*/  BRA `(.L_x_3267) ;  /* 0x0000000400c47947 */ /* 0x000fea0003800000 */
.L_x_3277:
[----:B--2-4-:R-:W2:Y:S02]  /*103f0*/  LDG.E.U16 R0, desc[UR36][R2.64] ;  /* 0x0000002402007981 */ /* 0x014ea4000c1e1500 */
[----:B--2---:R-:W-:-:S04]  /*10400*/  IMAD.U32 R0, R0, 0x10000, RZ ;  /* 0x0001000000007824 */ /* 0x004fc800078e00ff */
[----:B------:R-:W-:-:S04]  /*10410*/  FMUL.FTZ R0, R0, 1 ;  /* 0x3f80000000007820 */ /* 0x000fc80000410000 */
[----:B------:R0:W2:Y:S01]  /*10420*/  F2F.F64.F32 R4, R0 ;  /* 0x0000000000047310 */ /* 0x0000a20000201800 */
[----:B------:R-:W-:Y:S05]  /*10430*/  BRA `(.L_x_3267) ;  /* 0x0000000400b07947 */ /* 0x000fea0003800000 */
.L_x_3274:
        /* <DEDUP_REMOVED lines=11> */
.L_x_3281:
        /* <DEDUP_REMOVED lines=8> */
[--C-:B----4-:R-:W-:Y:S01]  /*10570*/  SHF.R.U32.HI R0, RZ, 0x3, R3.reuse ;  /* 0x00000003ff007819 */ /* 0x110fe20000011603 */
        /* <DEDUP_REMOVED lines=12> */
.L_x_3283:
[----:B------:R-:W-:Y:S05]  /*10640*/  BSYNC.RECONVERGENT B0 ;  /* 0x0000000000007941 */ /* 0x000fea0003800200 */
.L_x_3282:
[----:B------:R-:W-:Y:S02]  /*10650*/  SHF.L.U32 R0, R0, 0x14, RZ ;  /* 0x0000001400007819 */ /* 0x000fe400000006ff */
[----:B------:R-:W-:-:S04]  /*10660*/  LEA R2, R2, 0x3b800000, 0x17 ;  /* 0x3b80000002027811 */ /* 0x000fc800078eb8ff */
[----:B------:R-:W-:-:S05]  /*10670*/  LOP3.LUT R0, R2, R0, R7, 0xfe, !PT ;  /* 0x0000000002007212 */ /* 0x000fca00078efe07 */
[----:B------:R-:W-:-:S04]  /*10680*/  FMUL.FTZ R0, R0, 1 ;  /* 0x3f80000000007820 */ /* 0x000fc80000410000 */
[----:B------:R0:W2:Y:S01]  /*10690*/  F2F.F64.F32 R4, R0 ;  /* 0x0000000000047310 */ /* 0x0000a20000201800 */
[----:B------:R-:W-:Y:S05]  /*106a0*/  BRA `(.L_x_3267) ;  /* 0x0000000400147947 */ /* 0x000fea0003800000 */
.L_x_3280:
        /* <DEDUP_REMOVED lines=8> */
[--C-:B----4-:R-:W-:Y:S01]  /*10730*/  SHF.R.U32.HI R0, RZ, 0x2, R3.reuse ;  /* 0x00000002ff007819 */ /* 0x110fe20000011603 */
        /* <DEDUP_REMOVED lines=12> */
.L_x_3285:
[----:B------:R-:W-:Y:S05]  /*10800*/  BSYNC.RECONVERGENT B0 ;  /* 0x0000000000007941 */ /* 0x000fea0003800200 */
.L_x_3284:
[----:B------:R-:W-:Y:S01]  /*10810*/  IMAD.SHL.U32 R0, R0, 0x200000, RZ ;  /* 0x0020000000007824 */ /* 0x000fe200078e00ff */
[----:B------:R-:W-:-:S04]  /*10820*/  LEA R2, R2, 0x37800000, 0x17 ;  /* 0x3780000002027811 */ /* 0x000fc800078eb8ff */
[----:B------:R-:W-:-:S05]  /*10830*/  LOP3.LUT R0, R2, R0, R7, 0xfe, !PT ;  /* 0x0000000002007212 */ /* 0x000fca00078efe07 */
[----:B------:R-:W-:-:S04]  /*10840*/  FMUL.FTZ R0, R0, 1 ;  /* 0x3f80000000007820 */ /* 0x000fc80000410000 */
[----:B------:R0:W2:Y:S01]  /*10850*/  F2F.F64.F32 R4, R0 ;  /* 0x0000000000047310 */ /* 0x0000a20000201800 */
[----:B------:R-:W-:Y:S05]  /*10860*/  BRA `(.L_x_3267) ;  /* 0x0000000000a47947 */ /* 0x000fea0003800000 */
.L_x_3279:
[----:B------:R-:W-:-:S09]  /*10870*/  UISETP.NE.AND UP0, UPT, UR4, 0x1c, UPT ;  /* 0x0000001c0400788c */ /* 0x000fd2000bf05270 */
[----:B------:R-:W-:Y:S05]  /*10880*/  BRA.U !UP0, `(.L_x_3286) ;  /* 0x0000000108947547 */ /* 0x000fea000b800000 */
[----:B------:R-:W-:-:S09]  /*10890*/  UISETP.NE.AND UP0, UPT, UR4, 0x1d, UPT ;  /* 0x0000001d0400788c */ /* 0x000fd2000bf05270 */
[----:B------:R-:W-:Y:S05]  /*108a0*/  BRA.U !UP0, `(.L_x_3287) ;  /* 0x0000000108807547 */ /* 0x000fea000b800000 */
[----:B------:R-:W-:-:S09]  /*108b0*/  UISETP.NE.AND UP0, UPT, UR4, 0x2c, UPT ;  /* 0x0000002c0400788c */ /* 0x000fd2000bf05270 */
[----:B------:R-:W-:Y:S05]  /*108c0*/  BRA.U UP0, `(.L_x_3266) ;  /* 0x0000000100307547 */ /* 0x000fea000b800000 */
[----:B--2-4-:R-:W2:Y:S01]  /*108d0*/  LDG.E.U8 R0, desc[UR36][R2.64] ;  /* 0x0000002402007981 */ /* 0x014ea2000c1e1100 */
        /* <DEDUP_REMOVED lines=9> */
[----:B------:R0:W2:Y:S01]  /*10970*/  @P0 F2F.F64.F32 R4, R0 ;  /* 0x0000000000040310 */ /* 0x0000a20000201800 */
[----:B------:R-:W-:Y:S05]  /*10980*/  BRA `(.L_x_3267) ;  /* 0x00000000005c7947 */ /* 0x000fea0003800000 */
.L_x_3266:
        /* <DEDUP_REMOVED lines=15> */
[----:B--2-45:R-:W-:Y:S05]  /*10a80*/  CALL.ABS.NOINC R2 ;  /* 0x0000000002007343 */ /* 0x034fea0003c00000 */
.L_x_3288:
[----:B------:R-:W-:Y:S01]  /*10a90*/  CS2R R4, SRZ ;  /* 0x0000000000047805 */ /* 0x000fe2000001ff00 */
[----:B------:R-:W-:Y:S06]  /*10aa0*/  BRA `(.L_x_3267) ;  /* 0x0000000000147947 */ /* 0x000fec0003800000 */
.L_x_3287:
[----:B------:R-:W2:Y:S02]  /*10ab0*/  LDG.E.64 R4, desc[UR36][R2.64] ;  /* 0x0000002402047981 */ /* 0x000ea4000c1e1b00 */
[----:B--2---:R-:W0:Y:S01]  /*10ac0*/  I2F.F64.U64 R4, R4 ;  /* 0x0000000400047312 */ /* 0x004e220000301800 */
[----:B------:R-:W-:Y:S05]  /*10ad0*/  BRA `(.L_x_3267) ;  /* 0x0000000000087947 */ /* 0x000fea0003800000 */
.L_x_3286:
[----:B------:R-:W2:Y:S02]  /*10ae0*/  LDG.E R2, desc[UR36][R2.64] ;  /* 0x0000002402027981 */ /* 0x000ea4000c1e1900 */
[----:B--2---:R0:W2:Y:S02]  /*10af0*/  I2F.F64.U32 R4, R2 ;  /* 0x0000000200047312 */ /* 0x0040a40000201800 */
.L_x_3267:
[----:B------:R-:W-:Y:S05]  /*10b00*/  BSYNC.RECONVERGENT B6 ;  /* 0x0000000000067941 */ /* 0x000fea0003800200 */
.L_x_3261:
[----:B0-2--5:R-:W-:Y:S01]  /*10b10*/  DSETP.GTU.AND P0, PT, R4, -3, PT ;  /* 0xc00800000400742a */ /* 0x025fe20003f0c000 */
[----:B------:R-:W-:Y:S01]  /*10b20*/  BSSY.RECONVERGENT B0, `(.L_x_3289) ;  /* 0x000001f000007945 */ /* 0x000fe20003800200 */
[----:B------:R-:W-:-:S12]  /*10b30*/  CS2R R8, SRZ ;  /* 0x0000000000087805 */ /* 0x000fd8000001ff00 */
[----:B------:R-:W-:Y:S05]  /*10b40*/  @!P0 BRA `(.L_x_3290) ;  /* 0x0000000000708947 */ /* 0x000fea0003800000 */
[----:B------:R-:W-:Y:S01]  /*10b50*/  DSETP.GEU.AND P0, PT, R4, 3, PT ;  /* 0x400800000400742a */ /* 0x000fe20003f0e000 */
[----:B-1-3--:R-:W-:Y:S01]  /*10b60*/  MOV R8, R18 ;  /* 0x0000001200087202 */ /* 0x00afe20000000f00 */
        /* <DEDUP_REMOVED lines=16> */
[----:B----4-:R-:W-:-:S05]  /*10c70*/  FFMA R0, RZ, 2.125, R3 ;  /* 0x40080000ff007823 */ /* 0x010fca0000000003 */
[----:B------:R-:W-:-:S13]  /*10c80*/  FSETP.GT.AND P0, PT, |R0|, 1.469367938527859385e-39, PT ;  /* 0x001000000000780b */ /* 0x000fda0003f04200 */
[----:B------:R-:W-:Y:S05]  /*10c90*/  @P0 BRA P1, `(.L_x_3292) ;  /* 0x0000000000100947 */ /* 0x000fea0000800000 */
[----:B------:R-:W-:-:S07]  /*10ca0*/  MOV R10, 0x10cc0 ;  /* 0x00010cc0000a7802 */ /* 0x000fce0000000f00 */
[----:B------:R-:W-:Y:S05]  /*10cb0*/  CALL.REL.NOINC `($__internal_0_$__cuda_sm20_div_rn_f64_full) ;  /* 0x0000001000447944 */ /* 0x000fea0003c00000 */
[----:B------:R-:W-:Y:S01]  /*10cc0*/  IMAD.MOV.U32 R2, RZ, RZ, R4 ;  /* 0x000000ffff027224 */ /* 0x000fe200078e0004 */
[----:B------:R-:W-:-:S07]  /*10cd0*/  MOV R3, R5 ;  /* 0x0000000500037202 */ /* 0x000fce0000000f00 */
.L_x_3292:
[----:B------:R-:W-:Y:S05]  /*10ce0*/  BSYNC.RECONVERGENT B1 ;  /* 0x0000000000017941 */ /* 0x000fea0003800200 */
.L_x_3291:
[----:B------:R-:W-:-:S08]  /*10cf0*/  DADD R2, R2, 0.5 ;  /* 0x3fe0000002027429 */ /* 0x000fd00000000000 */
[----:B------:R-:W-:-:S11]  /*10d00*/  DMUL R8, R2, R18 ;  /* 0x0000001202087228 */ /* 0x000fd60000000000 */
.L_x_3290:
[----:B------:R-:W-:Y:S05]  /*10d10*/  BSYNC.RECONVERGENT B0 ;  /* 0x0000000000007941 */ /* 0x000fea0003800200 */
.L_x_3289:
        /* <DEDUP_REMOVED lines=12> */
[----:B0-----:R-:W-:Y:S01]  /*10de0*/  STG.E.U8 desc[UR36][R16.64], R9 ;  /* 0x0000000910007986 */ /* 0x001fe2000c101124 */
[----:B------:R-:W-:Y:S05]  /*10df0*/  EXIT ;  /* 0x000000000000794d */ /* 0x000fea0003800000 */
.L_x_3296:
[----:B------:R-:W0:Y:S02]  /*10e00*/  F2I.S64.F64.TRUNC R8, R8 ;  /* 0x0000000800087311 */ /* 0x000e24000030d900 */
[----:B0-----:R-:W-:-:S05]  /*10e10*/  IMAD.MOV.U32 R3, RZ, RZ, R8 ;  /* 0x000000ffff037224 */ /* 0x001fca00078e0008 */
[----:B------:R-:W-:Y:S01]  /*10e20*/  STG.E.U8 desc[UR36][R16.64], R3 ;  /* 0x0000000310007986 */ /* 0x000fe2000c101124 */
[----:B------:R-:W-:Y:S05]  /*10e30*/  EXIT ;  /* 0x000000000000794d */ /* 0x000fea0003800000 */
.L_x_3295:
[----:B------:R-:W-:-:S09]  /*10e40*/  UISETP.NE.AND UP0, UPT, UR4, 0x2, UPT ;  /* 0x000000020400788c */ /* 0x000fd2000bf05270 */
[----:B------:R-:W-:Y:S05]  /*10e50*/  BRA.U !UP0, `(.L_x_3298) ;  /* 0x0000000108287547 */ /* 0x000fea000b800000 */
[----:B------:R-:W-:-:S09]  /*10e60*/  UISETP.NE.AND UP0, UPT, UR4, 0x3, UPT ;  /* 0x000000030400788c */ /* 0x000fd2000bf05270 */
[----:B------:R-:W-:Y:S05]  /*10e70*/  BRA.U !UP0, `(.L_x_3299) ;  /* 0x0000000108147547 */ /* 0x000fea000b800000 */
[----:B------:R-:W-:-:S09]  /*10e80*/  UISETP.NE.AND UP0, UPT, UR4, 0x4, UPT ;  /* 0x000000040400788c */ /* 0x000fd2000bf05270 */
[----:B------:R-:W-:Y:S05]  /*10e90*/  BRA.U UP0, `(.L_x_3297) ;  /* 0x0000000900b47547 */ /* 0x000fea000b800000 */
[----:B------:R-:W0:Y:S02]  /*10ea0*/  F2I.S64.F64.TRUNC R8, R8 ;  /* 0x0000000800087311 */ /* 0x000e24000030d900 */
[----:B0-----:R-:W-:Y:S01]  /*10eb0*/  STG.E.64 desc[UR36][R16.64], R8 ;  /* 0x0000000810007986 */ /* 0x001fe2000c101b24 */
[----:B------:R-:W-:Y:S05]  /*10ec0*/  EXIT ;  /* 0x000000000000794d */ /* 0x000fea0003800000 */
.L_x_3299:
[----:B------:R-:W0:Y:S02]  /*10ed0*/  F2I.F64.TRUNC R9, R8 ;  /* 0x0000000800097311 */ /* 0x000e24000030d100 */
[----:B0-----:R-:W-:Y:S01]  /*10ee0*/  STG.E desc[UR36][R16.64], R9 ;  /* 0x0000000910007986 */ /* 0x001fe2000c101924 */
[----:B------:R-:W-:Y:S05]  /*10ef0*/  EXIT ;  /* 0x000000000000794d */ /* 0x000fea0003800000 */
.L_x_3298:
[----:B------:R-:W0:Y:S02]  /*10f00*/  F2I.F64.TRUNC R9, R8 ;  /* 0x0000000800097311 */ /* 0x000e24000030d100 */
[----:B0-----:R-:W-:Y:S01]  /*10f10*/  STG.E.U16 desc[UR36][R16.64], R9 ;  /* 0x0000000910007986 */ /* 0x001fe2000c101524 */
[----:B------:R-:W-:Y:S05]  /*10f20*/  EXIT ;  /* 0x000000000000794d */ /* 0x000fea0003800000 */
.L_x_3294:
        /* <DEDUP_REMOVED lines=11> */
[----:B------:R-:W-:Y:S01]  /*10fe0*/  STG.E desc[UR36][R16.64], R3 ;  /* 0x0000000310007986 */ /* 0x000fe2000c101924 */
[----:B------:R-:W-:Y:S05]  /*10ff0*/  EXIT ;  /* 0x000000000000794d */ /* 0x000fea0003800000 */
.L_x_3301:
[----:B------:R-:W-:Y:S01]  /*11000*/  UMOV UR4, 0xf0000000 ;  /* 0xf000000000047882 */ /* 0x000fe20000000000 */
[----:B------:R-:W-:Y:S01]  /*11010*/  UMOV UR5, 0x380fffff ;  /* 0x380fffff00057882 */ /* 0x000fe20000000000 */
[----:B----4-:R-:W0:Y:S01]  /*11020*/  F2F.F32.F64 R0, R8 ;  /* 0x0000000800007310 */ /* 0x010e220000301000 */
[----:B------:R-:W-:-:S14]  /*11030*/  DSETP.GEU.AND P0, PT, |R8|, UR4, PT ;  /* 0x0000000408007e2a */ /* 0x000fdc000bf0e200 */
[----:B0-----:R-:W-:-:S05]  /*11040*/  @!P0 FMUL R0, R0, 1.175494350822287508e-38 ;  /* 0x0080000000008820 */ /* 0x001fca0000400000 */
[----:B------:R-:W-:-:S05]  /*11050*/  F2FP.F16.F32.PACK_AB R0, RZ, R0 ;  /* 0x00000000ff00723e */ /* 0x000fca00000000ff */
[----:B------:R-:W-:Y:S01]  /*11060*/  STG.E.U16 desc[UR36][R16.64], R0 ;  /* 0x0000000010007986 */ /* 0x000fe2000c101524 */
[----:B------:R-:W-:Y:S05]  /*11070*/  EXIT ;  /* 0x000000000000794d */ /* 0x000fea0003800000 */
.L_x_3300:
        /* <DEDUP_REMOVED lines=12> */
[----:B------:R-:W-:Y:S01]  /*11140*/  STG.E.64 desc[UR36][R16.64], R2 ;  /* 0x0000000210007986 */ /* 0x000fe2000c101b24 */
[----:B------:R-:W-:Y:S05]  /*11150*/  EXIT ;  /* 0x000000000000794d */ /* 0x000fea0003800000 */
.L_x_3303:
[----:B------:R-:W-:Y:S01]  /*11160*/  UMOV UR4, 0xf0000000 ;  /* 0xf000000000047882 */ /* 0x000fe20000000000 */
[----:B------:R-:W-:Y:S01]  /*11170*/  UMOV UR5, 0x380fffff ;  /* 0x380fffff00057882 */ /* 0x000fe20000000000 */
[----:B----4-:R-:W0:Y:S01]  /*11180*/  F2F.F32.F64 R0, R8 ;  /* 0x0000000800007310 */ /* 0x010e220000301000 */
[----:B------:R-:W-:-:S14]  /*11190*/  DSETP.GEU.AND P0, PT, |R8|, UR4, PT ;  /* 0x0000000408007e2a */ /* 0x000fdc000bf0e200 */
[----:B0-----:R-:W-:-:S05]  /*111a0*/  @!P0 FMUL R0, R0, 1.175494350822287508e-38 ;  /* 0x0080000000008820 */ /* 0x001fca0000400000 */
[----:B------:R-:W-:-:S04]  /*111b0*/  F2FP.F16.F32.PACK_AB R3, RZ, R0 ;  /* 0x00000000ff03723e */ /* 0x000fc800000000ff */
[----:B------:R-:W-:-:S05]  /*111c0*/  PRMT R3, R3, 0x5410, RZ ;  /* 0x0000541003037816 */ /* 0x000fca00000000ff */
[----:B------:R-:W-:Y:S01]  /*111d0*/  STG.E desc[UR36][R16.64], R3 ;  /* 0x0000000310007986 */ /* 0x000fe2000c101924 */
[----:B------:R-:W-:Y:S05]  /*111e0*/  EXIT ;  /* 0x000000000000794d */ /* 0x000fea0003800000 */
.L_x_3302:
[----:B------:R-:W-:Y:S01]  /*111f0*/  STG.E.64 desc[UR36][R16.64], R8 ;  /* 0x0000000810007986 */ /* 0x000fe2000c101b24 */
[----:B------:R-:W-:Y:S05]  /*11200*/  EXIT ;  /* 0x000000000000794d */ /* 0x000fea0003800000 */
.L_x_3293:
        /* <DEDUP_REMOVED lines=11> */
[----:B0-----:R-:W-:Y:S01]  /*112c0*/  STG.E.U16 desc[UR36][R16.64], R9 ;  /* 0x0000000910007986 */ /* 0x001fe2000c101524 */
[----:B------:R-:W-:Y:S05]  /*112d0*/  EXIT ;  /* 0x000000000000794d */ /* 0x000fea0003800000 */
.L_x_3307:
[----:B------:R-:W-:Y:S01]  /*112e0*/  UMOV UR4, 0xf0000000 ;  /* 0xf000000000047882 */ /* 0x000fe20000000000 */
[----:B------:R-:W-:Y:S01]  /*112f0*/  UMOV UR5, 0x380fffff ;  /* 0x380fffff00057882 */ /* 0x000fe20000000000 */
[----:B------:R-:W0:Y:S01]  /*11300*/  F2F.F32.F64 R3, R8 ;  /* 0x0000000800037310 */ /* 0x000e220000301000 */
[----:B------:R-:W-:Y:S01]  /*11310*/  DSETP.GEU.AND P0, PT, |R8|, UR4, PT ;  /* 0x0000000408007e2a */ /* 0x000fe2000bf0e200 */
[----:B------:R-:W-:Y:S01]  /*11320*/  BSSY.RECONVERGENT B0, `(.L_x_3308) ;  /* 0x0000014000007945 */ /* 0x000fe20003800200 */
[----:B----4-:R-:W-:-:S12]  /*11330*/  IMAD.MOV.U32 R0, RZ, RZ, 0x80 ;  /* 0x00000080ff007424 */ /* 0x010fd800078e00ff */
        /* <DEDUP_REMOVED lines=16> */
.L_x_3310:
[----:B------:R-:W-:-:S04]  /*11440*/  SHF.R.U32.HI R3, RZ, 0x18, R3 ;  /* 0x00000018ff037819 */ /* 0x000fc80000011603 */
[----:B------:R-:W-:-:S07]  /*11450*/  LOP3.LUT R0, R0, 0x80, R3, 0xf8, !PT ;  /* 0x0000008000007812 */ /* 0x000fce00078ef803 */
.L_x_3309:
[----:B------:R-:W-:Y:S05]  /*11460*/  BSYNC.RECONVERGENT B0 ;  /* 0x0000000000007941 */ /* 0x000fea0003800200 */
.L_x_3308:
[----:B------:R-:W-:Y:S01]  /*11470*/  STG.E.U8 desc[UR36][R16.64], R0 ;  /* 0x0000000010007986 */ /* 0x000fe2000c101124 */
[----:B------:R-:W-:Y:S05]  /*11480*/  EXIT ;  /* 0x000000000000794d */ /* 0x000fea0003800000 */
.L_x_3306:
        /* <DEDUP_REMOVED lines=22> */
.L_x_3313:
[----:B------:R-:W-:-:S04]  /*115f0*/  SHF.R.U32.HI R3, RZ, 0x18, R3 ;  /* 0x00000018ff037819 */ /* 0x000fc80000011603 */
[----:B------:R-:W-:-:S07]  /*11600*/  LOP3.LUT R0, R0, 0x80, R3, 0xf8, !PT ;  /* 0x0000008000007812 */ /* 0x000fce00078ef803 */
.L_x_3312:
[----:B------:R-:W-:Y:S05]  /*11610*/  BSYNC.RECONVERGENT B0 ;  /* 0x0000000000007941 */ /* 0x000fea0003800200 */
.L_x_3311:
[----:B------:R-:W-:Y:S01]  /*11620*/  STG.E.U8 desc[UR36][R16.64], R0 ;  /* 0x0000000010007986 */ /* 0x000fe2000c101124 */
[----:B------:R-:W-:Y:S05]  /*11630*/  EXIT ;  /* 0x000000000000794d */ /* 0x000fea0003800000 */
.L_x_3305:
        /* <DEDUP_REMOVED lines=11> */
[----:B------:R-:W-:-:S04]  /*116f0*/  SHF.R.U32.HI R2, RZ, 0x17, R4 ;  /* 0x00000017ff027819 */ /* 0x000fc80000011604 */
[----:B------:R-:W-:-:S04]  /*11700*/  LOP3.LUT R3, R2, 0xff, RZ, 0xc0, !PT ;  /* 0x000000ff02037812 */ /* 0x000fc800078ec0ff */
[----:B------:R-:W-:-:S13]  /*11710*/  ISETP.NE.AND P2, PT, R3, 0xff, PT ;  /* 0x000000ff0300780c */ /* 0x000fda0003f45270 */
[--C-:B----4-:R-:W-:Y:S02]  /*11720*/  @P2 SHF.R.U32.HI R0, RZ, 0x16, R4.reuse ;  /* 0x00000016ff002819 */ /* 0x110fe40000011604 */
[----:B------:R-:W-:Y:S01]  /*11730*/  @P2 LOP3.LUT P0, RZ, R3, 0x3fffff, R4, 0xf8, !PT ;  /* 0x003fffff03ff2812 */ /* 0x000fe2000780f804 */
[----:B------:R-:W-:Y:S01]  /*11740*/  IMAD.MOV.U32 R3, RZ, RZ, 0xff ;  /* 0x000000ffff037424 */ /* 0x000fe200078e00ff */
[----:B------:R-:W-:-:S04]  /*11750*/  @P2 LOP3.LUT R0, R0, 0x1, RZ, 0xc0, !PT ;  /* 0x0000000100002812 */ /* 0x000fc800078ec0ff */
[----:B------:R-:W-:Y:S02]  /*11760*/  @P2 ISETP.EQ.U32.AND P1, PT, R0, 0x1, P0 ;  /* 0x000000010000280c */ /* 0x000fe40000722070 */
[----:B------:R-:W-:Y:S02]  /*11770*/  PLOP3.LUT P0, PT, PT, PT, PT, 0x80, 0x8 ;  /* 0x000000000008781c */ /* 0x000fe40003f0f070 */
[----:B------:R-:W-:Y:S02]  /*11780*/  @P2 PLOP3.LUT P0, PT, P1, PT, PT, 0x80, 0x8 ;  /* 0x000000000008281c */ /* 0x000fe40000f0f070 */
[----:B------:R-:W-:-:S11]  /*11790*/  @P2 IADD3 R0, PT, PT, R2, 0x1, RZ ;  /* 0x0000000102002810 */ /* 0x000fd60007ffe0ff */
[----:B------:R-:W-:-:S05]  /*117a0*/  @!P0 IMAD.MOV R0, RZ, RZ, R2 ;  /* 0x000000ffff008224 */ /* 0x000fca00078e0202 */
[----:B------:R-:W-:-:S05]  /*117b0*/  @P2 MOV R3, R0 ;  /* 0x0000000000032202 */ /* 0x000fca0000000f00 */
[----:B------:R-:W-:Y:S01]  /*117c0*/  STG.E.U8 desc[UR36][R16.64], R3 ;  /* 0x0000000310007986 */ /* 0x000fe2000c101124 */
[----:B------:R-:W-:Y:S05]  /*117d0*/  EXIT ;  /* 0x000000000000794d */ /* 0x000fea0003800000 */
.L_x_3315:
[----:B------:R-:W0:Y:S02]  /*117e0*/  F2I.U64.F64.TRUNC R8, R8 ;  /* 0x0000000800087311 */ /* 0x000e24000030d800 */
[----:B0-----:R-:W-:Y:S01]  /*117f0*/  STG.E.64 desc[UR36][R16.64], R8 ;  /* 0x0000000810007986 */ /* 0x001fe2000c101b24 */
[----:B------:R-:W-:Y:S05]  /*11800*/  EXIT ;  /* 0x000000000000794d */ /* 0x000fea0003800000 */
.L_x_3314:
[----:B------:R-:W0:Y:S02]  /*11810*/  F2I.U32.F64.TRUNC R9, R8 ;  /* 0x0000000800097311 */ /* 0x000e24000030d000 */
[----:B0-----:R-:W-:Y:S01]  /*11820*/  STG.E desc[UR36][R16.64], R9 ;  /* 0x0000000910007986 */ /* 0x001fe2000c101924 */
[----:B------:R-:W-:Y:S05]  /*11830*/  EXIT ;  /* 0x000000000000794d */ /* 0x000fea0003800000 */
.L_x_3304:
        /* <DEDUP_REMOVED lines=8> */
[----:B------:R-:W-:Y:S01]  /*118c0*/  STG.E.U8 desc[UR36][R16.64], R3 ;  /* 0x0000000310007986 */ /* 0x000fe2000c101124 */
[----:B------:R-:W-:Y:S05]  /*118d0*/  EXIT ;  /* 0x000000000000794d */ /* 0x000fea0003800000 */
.L_x_3317:
[----:B------:R-:W-:-:S05]  /*118e0*/  CS2R R10, SRZ ;  /* 0x00000000000a7805 */ /* 0x000fca000001ff00 */
[----:B------:R-:W-:Y:S01]  /*118f0*/  STG.E.128 desc[UR36][R16.64], R8 ;  /* 0x0000000810007986 */ /* 0x000fe2000c101d24 */
[----:B------:R-:W-:Y:S05]  /*11900*/  EXIT ;  /* 0x000000000000794d */ /* 0x000fea0003800000 */
.L_x_3316:
[----:B------:R-:W-:-:S09]  /*11910*/  UISETP.NE.AND UP0, UPT, UR4, 0xf, UPT ;  /* 0x0000000f0400788c */ /* 0x000fd2000bf05270 */
[----:B------:R-:W-:Y:S05]  /*11920*/  BRA.U !UP0, `(.L_x_3318) ;  /* 0x0000000508087547 */ /* 0x000fea000b800000 */
[----:B------:R-:W-:-:S09]  /*11930*/  UISETP.NE.AND UP0, UPT, UR4, 0x17, UPT ;  /* 0x000000170400788c */ /* 0x000fd2000bf05270 */
[----:B------:R-:W-:Y:S05]  /*11940*/  BRA.U !UP0, `(.L_x_3319) ;  /* 0x0000000108a07547 */ /* 0x000fea000b800000 */
[----:B------:R-:W-:-:S09]  /*11950*/  UISETP.NE.AND UP0, UPT, UR4, 0x18, UPT ;  /* 0x000000180400788c */ /* 0x000fd2000bf05270 */
[----:B------:R-:W-:Y:S05]  /*11960*/  BRA.U !UP0, `(.L_x_3320) ;  /* 0x0000000108447547 */ /* 0x000fea000b800000 */
.L_x_3297:
[----:B----4-:R-:W-:Y:S01]  /*11970*/  MOV R0, 0x0 ;  /* 0x0000000000007802 */ /* 0x010fe20000000f00 */
[----:B------:R-:W0:Y:S01]  /*11980*/  LDCU.64 UR4, c[0x4][0x128] ;  /* 0x01002500ff0477ac */ /* 0x000e220008000a00 */
[----:B------:R-:W-:Y:S02]  /*11990*/  HFMA2 R12, -RZ, RZ, 0, 5.9604644775390625e-08 ;  /* 0x00000001ff0c7431 */ /* 0x000fe400000001ff */
[----:B------:R-:W-:Y:S01]  /*119a0*/  IMAD.MOV.U32 R8, RZ, RZ, 0x65 ;  /* 0x00000065ff087424 */ /* 0x000fe200078e00ff */
[----:B------:R2:W4:Y:S01]  /*119b0*/  LDC.64 R2, c[0x4][R0] ;  /* 0x0100000000027b82 */ /* 0x0005220000000a00 */
[----:B------:R-:W5:Y:S01]  /*119c0*/  LDCU.64 UR6, c[0x4][0x130] ;  /* 0x01002600ff0677ac */ /* 0x000f620008000a00 */
[----:B------:R-:W-:Y:S01]  /*119d0*/  IMAD.MOV.U32 R13, RZ, RZ, RZ ;  /* 0x000000ffff0d7224 */ /* 0x000fe200078e00ff */
[----:B------:R-:W1:Y:S01]  /*119e0*/  LDCU.64 UR8, c[0x4][0x10] ;  /* 0x01000200ff0877ac */ /* 0x000e620008000a00 */
[----:B0-----:R-:W-:Y:S01]  /*119f0*/  IMAD.U32 R4, RZ, RZ, UR4 ;  /* 0x00000004ff047e24 */ /* 0x001fe2000f8e00ff */
[----:B------:R-:W-:Y:S01]  /*11a00*/  MOV R5, UR5 ;  /* 0x0000000500057c02 */ /* 0x000fe20008000f00 */
[----:B-----5:R-:W-:Y:S01]  /*11a10*/  IMAD.U32 R6, RZ, RZ, UR6 ;  /* 0x00000006ff067e24 */ /* 0x020fe2000f8e00ff */
[----:B------:R-:W-:Y:S01]  /*11a20*/  MOV R7, UR7 ;  /* 0x0000000700077c02 */ /* 0x000fe20008000f00 */
[----:B-1----:R-:W-:Y:S01]  /*11a30*/  IMAD.U32 R10, RZ, RZ, UR8 ;  /* 0x00000008ff0a7e24 */ /* 0x002fe2000f8e00ff */
[----:B--2---:R-:W-:-:S07]  /*11a40*/  MOV R11, UR9 ;  /* 0x00000009000b7c02 */ /* 0x004fce0008000f00 */
[----:B------:R-:W-:-:S07]  /*11a50*/  LEPC R20, `(.L_x_3321) ;  /* 0x000000001014794e */ /* 0x000fce0000000000 */
[----:B---34-:R-:W-:Y:S05]  /*11a60*/  CALL.ABS.NOINC R2 ;  /* 0x0000000002007343 */ /* 0x018fea0003c00000 */
.L_x_3321:
[----:B------:R-:W-:Y:S05]  /*11a70*/  EXIT ;  /* 0x000000000000794d */ /* 0x000fea0003800000 */
.L_x_3320:
[----:B------:R-:W-:Y:S01]  /*11a80*/  UMOV UR4, 0xf0000000 ;  /* 0xf000000000047882 */ /* 0x000fe20000000000 */
[----:B------:R-:W-:Y:S01]  /*11a90*/  UMOV UR5, 0x380fffff ;  /* 0x380fffff00057882 */ /* 0x000fe20000000000 */
[----:B------:R-:W0:Y:S01]  /*11aa0*/  F2F.F32.F64 R5, R8 ;  /* 0x0000000800057310 */ /* 0x000e220000301000 */
[----:B------:R-:W-:Y:S01]  /*11ab0*/  DSETP.GEU.AND P0, PT, |R8|, UR4, PT ;  /* 0x0000000408007e2a */ /* 0x000fe2000bf0e200 */
[----:B------:R-:W-:Y:S01]  /*11ac0*/  BSSY.RECONVERGENT B0, `(.L_x_3322) ;  /* 0x000000d000007945 */ /* 0x000fe20003800200 */
[----:B----4-:R-:W-:-:S12]  /*11ad0*/  MOV R0, 0x7f ;  /* 0x0000007f00007802 */ /* 0x010fd80000000f00 */
        /* <DEDUP_REMOVED lines=11> */
.L_x_3323:
[----:B------:R-:W-:Y:S05]  /*11b90*/  BSYNC.RECONVERGENT B0 ;  /* 0x0000000000007941 */ /* 0x000fea0003800200 */
.L_x_3322:
[----:B------:R-:W-:-:S05]  /*11ba0*/  LOP3.LUT R3, R0, 0x80, R3, 0xf8, !PT ;  /* 0x0000008000037812 */ /* 0x000fca00078ef803 */
[----:B------:R-:W-:Y:S01]  /*11bb0*/  STG.E.U8 desc[UR36][R16.64], R3 ;  /* 0x0000000310007986 */ /* 0x000fe2000c101124 */
[----:B------:R-:W-:Y:S05]  /*11bc0*/  EXIT ;  /* 0x000000000000794d */ /* 0x000fea0003800000 */
.L_x_3319:
        /* <DEDUP_REMOVED lines=10> */
[----:B----4-:R-:W-:-:S04]  /*11c70*/  @P0 SHF.R.U32.HI R0, RZ, 0x15, R3 ;  /* 0x00000015ff000819 */ /* 0x010fc80000011603 */
[----:B------:R-:W-:-:S04]  /*11c80*/  @P0 LOP3.LUT R0, R0, 0x1, RZ, 0xc0, !PT ;  /* 0x0000000100000812 */ /* 0x000fc800078ec0ff */
[----:B------:R-:W-:-:S04]  /*11c90*/  @P0 IADD3 R0, PT, PT, R3, 0x80fffff, R0 ;  /* 0x080fffff03000810 */ /* 0x000fc80007ffe000 */
[----:B------:R-:W-:Y:S01]  /*11ca0*/  @P0 SHF.R.U32.HI R0, RZ, 0x15, R0 ;  /* 0x00000015ff000819 */ /* 0x000fe20000011600 */
[----:B------:R-:W-:Y:S01]  /*11cb0*/  @!P0 FADD.FTZ R0, R2, 128 ;  /* 0x4300000002008421 */ /* 0x000fe20000010000 */
[----:B------:R-:W-:Y:S06]  /*11cc0*/  BRA `(.L_x_3326) ;  /* 0x00000000000c7947 */ /* 0x000fec0003800000 */
.L_x_3325:
[----:B----4-:R-:W-:Y:S01]  /*11cd0*/  IMAD.MOV.U32 R0, RZ, RZ, 0x7f ;  /* 0x0000007fff007424 */ /* 0x010fe200078e00ff */
[----:B------:R-:W-:-:S04]  /*11ce0*/  ISETP.GT.U32.AND P0, PT, R2, 0x7f800000, PT ;  /* 0x7f8000000200780c */ /* 0x000fc80003f04070 */
[----:B------:R-:W-:-:S09]  /*11cf0*/  SEL R0, R0, 0x7c, P0 ;  /* 0x0000007c00007807 */ /* 0x000fd20000000000 */
.L_x_3326:
[----:B------:R-:W-:Y:S05]  /*11d00*/  BSYNC.RECONVERGENT B0 ;  /* 0x0000000000007941 */ /* 0x000fea0003800200 */
.L_x_3324:
[----:B------:R-:W-:-:S04]  /*11d10*/  SHF.R.U32.HI R3, RZ, 0x18, R3 ;  /* 0x00000018ff037819 */ /* 0x000fc80000011603 */
[----:B------:R-:W-:-:S05]  /*11d20*/  LOP3.LUT R3, R0, 0x80, R3, 0xf8, !PT ;  /* 0x0000008000037812 */ /* 0x000fca00078ef803 */
[----:B------:R-:W-:Y:S01]  /*11d30*/  STG.E.U8 desc[UR36][R16.64], R3 ;  /* 0x0000000310007986 */ /* 0x000fe2000c101124 */
[----:B------:R-:W-:Y:S05]  /*11d40*/  EXIT ;  /* 0x000000000000794d */ /* 0x000fea0003800000 */
.L_x_3318:
[----:B------:R-:W-:Y:S01]  /*11d50*/  UMOV UR4, 0xf0000000 ;  /* 0xf000000000047882 */ /* 0x000fe20000000000 */
[----:B------:R-:W-:Y:S01]  /*11d60*/  UMOV UR5, 0x380fffff ;  /* 0x380fffff00057882 */ /* 0x000fe20000000000 */
[----:B----4-:R-:W0:Y:S01]  /*11d70*/  F2F.F32.F64 R0, R8 ;  /* 0x0000000800007310 */ /* 0x010e220000301000 */
[----:B------:R-:W-:-:S14]  /*11d80*/  DSETP.GEU.AND P0, PT, |R8|, UR4, PT ;  /* 0x0000000408007e2a */ /* 0x000fdc000bf0e200 */
[----:B0-----:R-:W-:-:S05]  /*11d90*/  @!P0 FMUL R0, R0, 1.175494350822287508e-38 ;  /* 0x0080000000008820 */ /* 0x001fca0000400000 */
[----:B------:R-:W-:-:S05]  /*11da0*/  F2FP.BF16.F32.PACK_AB R0, RZ, R0 ;  /* 0x00000000ff00723e */ /* 0x000fca00000010ff */
[----:B------:R-:W-:Y:S01]  /*11db0*/  STG.E.U16 desc[UR36][R16.64], R0 ;  /* 0x0000000010007986 */ /* 0x000fe2000c101524 */
[----:B------:R-:W-:Y:S05]  /*11dc0*/  EXIT ;  /* 0x000000000000794d */ /* 0x000fea0003800000 */
        .weak           $__internal_0_$__cuda_sm20_div_rn_f64_full
        .type           $__internal_0_$__cuda_sm20_div_rn_f64_full,@function
        .size           $__internal_0_$__cuda_sm20_div_rn_f64_full,(.L_x_6629 - $__internal_0_$__cuda_sm20_div_rn_f64_full)
$__internal_0_$__cuda_sm20_div_rn_f64_full:
[C---:B------:R-:W-:Y:S01]  /*11dd0*/  FSETP.GEU.AND P0, PT, |R23|.reuse, 1.469367938527859385e-39, PT ;  /* 0x001000001700780b */ /* 0x040fe20003f0e200 */
[----:B------:R-:W-:Y:S01]  /*11de0*/  IMAD.U32 R22, RZ, RZ, UR38 ;  /* 0x00000026ff167e24 */ /* 0x000fe2000f8e00ff */
[----:B------:R-:W-:Y:S01]  /*11df0*/  LOP3.LUT R0, R23, 0x800fffff, RZ, 0xc0, !PT ;  /* 0x800fffff17007812 */ /* 0x000fe200078ec0ff */
[----:B------:R-:W-:Y:S01]  /*11e00*/  BSSY.RECONVERGENT B2, `(.L_x_3327) ;  /* 0x0000055000027945 */ /* 0x000fe20003800200 */
[----:B------:R-:W-:Y:S02]  /*11e10*/  MOV R24, UR38 ;  /* 0x0000002600187c02 */ /* 0x000fe40008000f00 */
[----:B------:R-:W-:Y:S02]  /*11e20*/  LOP3.LUT R25, R0, 0x3ff00000, RZ, 0xfc, !PT ;  /* 0x3ff0000000197812 */ /* 0x000fe400078efcff */
[----:B------:R-:W-:Y:S02]  /*11e30*/  FSETP.GEU.AND P2, PT, |R5|, 1.469367938527859385e-39, PT ;  /* 0x001000000500780b */ /* 0x000fe40003f4e200 */
[----:B------:R-:W-:-:S02]  /*11e40*/  MOV R6, 0x1 ;  /* 0x0000000100067802 */ /* 0x000fc40000000f00 */
[----:B------:R-:W-:Y:S01]  /*11e50*/  LOP3.LUT R3, R5, 0x7ff00000, RZ, 0xc0, !PT ;  /* 0x7ff0000005037812 */ /* 0x000fe200078ec0ff */
[----:B------:R-:W-:Y:S01]  /*11e60*/  @!P0 DMUL R24, R22, 8.98846567431157953865e+307 ;  /* 0x7fe0000016188828 */ /* 0x000fe20000000000 */
[----:B------:R-:W-:Y:S02]  /*11e70*/  LOP3.LUT R12, R23, 0x7ff00000, RZ, 0xc0, !PT ;  /* 0x7ff00000170c7812 */ /* 0x000fe400078ec0ff */
[----:B------:R-:W-:Y:S02]  /*11e80*/  MOV R20, R4 ;  /* 0x0000000400147202 */ /* 0x000fe40000000f00 */
[----:B------:R-:W-:Y:S01]  /*11e90*/  ISETP.GE.U32.AND P1, PT, R3, R12, PT ;  /* 0x0000000c0300720c */ /* 0x000fe20003f26070 */
[----:B------:R-:W0:Y:S01]  /*11ea0*/  MUFU.RCP64H R7, R25 ;  /* 0x0000001900077308 */ /* 0x000e220000001800 */
[----:B------:R-:W-:Y:S02]  /*11eb0*/  MOV R11, R3 ;  /* 0x00000003000b7202 */ /* 0x000fe40000000f00 */
[----:B------:R-:W-:-:S02]  /*11ec0*/  @!P2 LOP3.LUT R0, R23, 0x7ff00000, RZ, 0xc0, !PT ;  /* 0x7ff000001700a812 */ /* 0x000fc400078ec0ff */
[----:B------:R-:W-:Y:S02]  /*11ed0*/  @!P0 LOP3.LUT R12, R25, 0x7ff00000, RZ, 0xc0, !PT ;  /* 0x7ff00000190c8812 */ /* 0x000fe400078ec0ff */
[----:B------:R-:W-:Y:S01]  /*11ee0*/  @!P2 ISETP.GE.U32.AND P3, PT, R3, R0, PT ;  /* 0x000000000300a20c */ /* 0x000fe20003f66070 */
[----:B------:R-:W-:-:S05]  /*11ef0*/  IMAD.MOV.U32 R0, RZ, RZ, 0x1ca00000 ;  /* 0x1ca00000ff007424 */ /* 0x000fca00078e00ff */
[----:B------:R-:W-:Y:S01]  /*11f00*/  SEL R21, R0, 0x63400000, !P1 ;  /* 0x6340000000157807 */ /* 0x000fe20004800000 */
[----:B0-----:R-:W-:-:S03]  /*11f10*/  DFMA R14, R6, -R24, 1 ;  /* 0x3ff00000060e742b */ /* 0x001fc60000000818 */
[----:B------:R-:W-:-:S05]  /*11f20*/  LOP3.LUT R21, R21, 0x800fffff, R5, 0xf8, !PT ;  /* 0x800fffff15157812 */ /* 0x000fca00078ef805 */
[----:B------:R-:W-:-:S08]  /*11f30*/  DFMA R14, R14, R14, R14 ;  /* 0x0000000e0e0e722b */ /* 0x000fd0000000000e */
[----:B------:R-:W-:Y:S01]  /*11f40*/  DFMA R14, R6, R14, R6 ;  /* 0x0000000e060e722b */ /* 0x000fe20000000006 */
[----:B------:R-:W-:-:S04]  /*11f50*/  @!P2 SEL R7, R0, 0x63400000, !P3 ;  /* 0x634000000007a807 */ /* 0x000fc80005800000 */
[----:B------:R-:W-:-:S03]  /*11f60*/  @!P2 LOP3.LUT R6, R7, 0x80000000, R5, 0xf8, !PT ;  /* 0x800000000706a812 */ /* 0x000fc600078ef805 */
[----:B------:R-:W-:Y:S01]  /*11f70*/  DFMA R8, R14, -R24, 1 ;  /* 0x3ff000000e08742b */ /* 0x000fe20000000818 */
[----:B------:R-:W-:Y:S01]  /*11f80*/  @!P2 LOP3.LUT R7, R6, 0x100000, RZ, 0xfc, !PT ;  /* 0x001000000607a812 */ /* 0x000fe200078efcff */
[----:B------:R-:W-:-:S06]  /*11f90*/  @!P2 IMAD.MOV.U32 R6, RZ, RZ, RZ ;  /* 0x000000ffff06a224 */ /* 0x000fcc00078e00ff */
[----:B------:R-:W-:Y:S02]  /*11fa0*/  @!P2 DFMA R20, R20, 2, -R6 ;  /* 0x400000001414a82b */ /* 0x000fe40000000806 */
[----:B------:R-:W-:Y:S01]  /*11fb0*/  DFMA R6, R14, R8, R14 ;  /* 0x000000080e06722b */ /* 0x000fe2000000000e */
[----:B------:R-:W-:-:S07]  /*11fc0*/  IADD3 R14, PT, PT, R12, -0x1, RZ ;  /* 0xffffffff0c0e7810 */ /* 0x000fce0007ffe0ff */
[----:B------:R-:W-:Y:S01]  /*11fd0*/  @!P2 LOP3.LUT R11, R21, 0x7ff00000, RZ, 0xc0, !PT ;  /* 0x7ff00000150ba812 */ /* 0x000fe200078ec0ff */
[----:B------:R-:W-:-:S04]  /*11fe0*/  DMUL R8, R6, R20 ;  /* 0x0000001406087228 */ /* 0x000fc80000000000 */
[----:B------:R-:W-:-:S04]  /*11ff0*/  VIADD R13, R11, 0xffffffff ;  /* 0xffffffff0b0d7836 */ /* 0x000fc80000000000 */
[----:B------:R-:W-:Y:S01]  /*12000*/  DFMA R26, R8, -R24, R20 ;  /* 0x80000018081a722b */ /* 0x000fe20000000014 */
[----:B------:R-:W-:-:S04]  /*12010*/  ISETP.GT.U32.AND P0, PT, R13, 0x7feffffe, PT ;  /* 0x7feffffe0d00780c */ /* 0x000fc80003f04070 */
[----:B------:R-:W-:-:S03]  /*12020*/  ISETP.GT.U32.OR P0, PT, R14, 0x7feffffe, P0 ;  /* 0x7feffffe0e00780c */ /* 0x000fc60000704470 */
[----:B------:R-:W-:-:S10]  /*12030*/  DFMA R26, R6, R26, R8 ;  /* 0x0000001a061a722b */ /* 0x000fd40000000008 */
[----:B------:R-:W-:Y:S05]  /*12040*/  @P0 BRA `(.L_x_3328) ;  /* 0x00000000006c0947 */ /* 0x000fea0003800000 */
[----:B------:R-:W-:-:S04]  /*12050*/  LOP3.LUT R6, R23, 0x7ff00000, RZ, 0xc0, !PT ;  /* 0x7ff0000017067812 */ /* 0x000fc800078ec0ff */
[CC--:B------:R-:W-:Y:S02]  /*12060*/  VIADDMNMX R4, R3.reuse, -R6.reuse, 0xb9600000, !PT ;  /* 0xb960000003047446 */ /* 0x0c0fe40007800906 */
[----:B------:R-:W-:Y:S02]  /*12070*/  ISETP.GE.U32.AND P0, PT, R3, R6, PT ;  /* 0x000000060300720c */ /* 0x000fe40003f06070 */
[----:B------:R-:W-:Y:S02]  /*12080*/  VIMNMX R4, PT, PT, R4, 0x46a00000, PT ;  /* 0x46a0000004047848 */ /* 0x000fe40003fe0100 */
[----:B------:R-:W-:-:S05]  /*12090*/  SEL R3, R0, 0x63400000, !P0 ;  /* 0x6340000000037807 */ /* 0x000fca0004000000 */
[----:B------:R-:W-:Y:S02]  /*120a0*/  IMAD.IADD R0, R4, 0x1, -R3 ;  /* 0x0000000104007824 */ /* 0x000fe400078e0a03 */
[----:B------:R-:W-:-:S03]  /*120b0*/  IMAD.MOV.U32 R4, RZ, RZ, RZ ;  /* 0x000000ffff047224 */ /* 0x000fc600078e00ff */
[----:B------:R-:W-:-:S06]  /*120c0*/  IADD3 R5, PT, PT, R0, 0x7fe00000, RZ ;  /* 0x7fe0000000057810 */ /* 0x000fcc0007ffe0ff */
[----:B------:R-:W-:-:S10]  /*120d0*/  DMUL R6, R26, R4 ;  /* 0x000000041a067228 */ /* 0x000fd40000000000 */
[----:B------:R-:W-:-:S13]  /*120e0*/  FSETP.GTU.AND P0, PT, |R7|, 1.469367938527859385e-39, PT ;  /* 0x001000000700780b */ /* 0x000fda0003f0c200 */
[----:B------:R-:W-:Y:S05]  /*120f0*/  @P0 BRA `(.L_x_3329) ;  /* 0x0000000000940947 */ /* 0x000fea0003800000 */
[----:B------:R-:W-:Y:S01]  /*12100*/  DFMA R20, R26, -R24, R20 ;  /* 0x800000181a14722b */ /* 0x000fe20000000014 */
[----:B------:R-:W-:-:S09]  /*12110*/  MOV R8, RZ ;  /* 0x000000ff00087202 */ /* 0x000fd20000000f00 */
[C---:B------:R-:W-:Y:S02]  /*12120*/  FSETP.NEU.AND P0, PT, R21.reuse, RZ, PT ;  /* 0x000000ff1500720b */ /* 0x040fe40003f0d000 */
[----:B------:R-:W-:-:S04]  /*12130*/  LOP3.LUT R3, R21, 0x80000000, R23, 0x48, !PT ;  /* 0x8000000015037812 */ /* 0x000fc800078e4817 */
[----:B------:R-:W-:-:S07]  /*12140*/  LOP3.LUT R9, R3, R5, RZ, 0xfc, !PT ;  /* 0x0000000503097212 */ /* 0x000fce00078efcff */
[----:B------:R-:W-:Y:S05]  /*12150*/  @!P0 BRA `(.L_x_3329) ;  /* 0x00000000007c8947 */ /* 0x000fea0003800000 */
[----:B------:R-:W-:Y:S01]  /*12160*/  IMAD.MOV R5, RZ, RZ, -R0 ;  /* 0x000000ffff057224 */ /* 0x000fe200078e0a00 */
[----:B------:R-:W-:Y:S01]  /*12170*/  MOV R4, RZ ;  /* 0x000000ff00047202 */ /* 0x000fe20000000f00 */
[----:B------:R-:W-:-:S05]  /*12180*/  DMUL.RP R8, R26, R8 ;  /* 0x000000081a087228 */ /* 0x000fca0000008000 */
[----:B------:R-:W-:-:S05]  /*12190*/  DFMA R4, R6, -R4, R26 ;  /* 0x800000040604722b */ /* 0x000fca000000001a */
[----:B------:R-:W-:Y:S02]  /*121a0*/  LOP3.LUT R3, R9, R3, RZ, 0x3c, !PT ;  /* 0x0000000309037212 */ /* 0x000fe400078e3cff */
[----:B------:R-:W-:-:S04]  /*121b0*/  IADD3 R4, PT, PT, -R0, -0x43300000, RZ ;  /* 0xbcd0000000047810 */ /* 0x000fc80007ffe1ff */
[----:B------:R-:W-:-:S04]  /*121c0*/  FSETP.NEU.AND P0, PT, |R5|, R4, PT ;  /* 0x000000040500720b */ /* 0x000fc80003f0d200 */
[----:B------:R-:W-:Y:S02]  /*121d0*/  FSEL R6, R8, R6, !P0 ;  /* 0x0000000608067208 */ /* 0x000fe40004000000 */
[----:B------:R-:W-:Y:S01]  /*121e0*/  FSEL R7, R3, R7, !P0 ;  /* 0x0000000703077208 */ /* 0x000fe20004000000 */
[----:B------:R-:W-:Y:S06]  /*121f0*/  BRA `(.L_x_3329) ;  /* 0x0000000000547947 */ /* 0x000fec0003800000 */
.L_x_3328:
[----:B------:R-:W-:-:S14]  /*12200*/  DSETP.NAN.AND P0, PT, R4, R4, PT ;  /* 0x000000040400722a */ /* 0x000fdc0003f08000 */
[----:B------:R-:W-:Y:S05]  /*12210*/  @P0 BRA `(.L_x_3330) ;  /* 0x0000000000440947 */ /* 0x000fea0003800000 */
[----:B------:R-:W-:-:S14]  /*12220*/  DSETP.NAN.AND P0, PT, R22, R22, PT ;  /* 0x000000161600722a */ /* 0x000fdc0003f08000 */
[----:B------:R-:W-:Y:S05]  /*12230*/  @P0 BRA `(.L_x_3331) ;  /* 0x0000000000300947 */ /* 0x000fea0003800000 */
[----:B------:R-:W-:Y:S01]  /*12240*/  ISETP.NE.AND P0, PT, R11, R12, PT ;  /* 0x0000000c0b00720c */ /* 0x000fe20003f05270 */
[----:B------:R-:W-:Y:S01]  /*12250*/  IMAD.MOV.U32 R6, RZ, RZ, 0x0 ;  /* 0x00000000ff067424 */ /* 0x000fe200078e00ff */
[----:B------:R-:W-:-:S11]  /*12260*/  MOV R7, 0xfff80000 ;  /* 0xfff8000000077802 */ /* 0x000fd60000000f00 */
[----:B------:R-:W-:Y:S05]  /*12270*/  @!P0 BRA `(.L_x_3329) ;  /* 0x0000000000348947 */ /* 0x000fea0003800000 */
[----:B------:R-:W-:Y:S02]  /*12280*/  ISETP.NE.AND P0, PT, R11, 0x7ff00000, PT ;  /* 0x7ff000000b00780c */ /* 0x000fe40003f05270 */
[----:B------:R-:W-:Y:S02]  /*12290*/  LOP3.LUT R7, R5, 0x80000000, R23, 0x48, !PT ;  /* 0x8000000005077812 */ /* 0x000fe400078e4817 */
[----:B------:R-:W-:-:S13]  /*122a0*/  ISETP.EQ.OR P0, PT, R12, RZ, !P0 ;  /* 0x000000ff0c00720c */ /* 0x000fda0004702670 */
[----:B------:R-:W-:Y:S01]  /*122b0*/  @P0 LOP3.LUT R0, R7, 0x7ff00000, RZ, 0xfc, !PT ;  /* 0x7ff0000007000812 */ /* 0x000fe200078efcff */
[----:B------:R-:W-:Y:S01]  /*122c0*/  @!P0 IMAD.MOV.U32 R6, RZ, RZ, RZ ;  /* 0x000000ffff068224 */ /* 0x000fe200078e00ff */
[----:B------:R-:W-:-:S03]  /*122d0*/  @P0 MOV R6, RZ ;  /* 0x000000ff00060202 */ /* 0x000fc60000000f00 */
[----:B------:R-:W-:Y:S01]  /*122e0*/  @P0 IMAD.MOV.U32 R7, RZ, RZ, R0 ;  /* 0x000000ffff070224 */ /* 0x000fe200078e0000 */
[----:B------:R-:W-:Y:S06]  /*122f0*/  BRA `(.L_x_3329) ;  /* 0x0000000000147947 */ /* 0x000fec0003800000 */
.L_x_3331:
[----:B------:R-:W-:Y:S02]  /*12300*/  LOP3.LUT R7, R23, 0x80000, RZ, 0xfc, !PT ;  /* 0x0008000017077812 */ /* 0x000fe400078efcff */
[----:B------:R-:W-:Y:S01]  /*12310*/  MOV R6, R22 ;  /* 0x0000001600067202 */ /* 0x000fe20000000f00 */
[----:B------:R-:W-:Y:S06]  /*12320*/  BRA `(.L_x_3329) ;  /* 0x0000000000087947 */ /* 0x000fec0003800000 */
.L_x_3330:
[----:B------:R-:W-:Y:S01]  /*12330*/  LOP3.LUT R7, R5, 0x80000, RZ, 0xfc, !PT ;  /* 0x0008000005077812 */ /* 0x000fe200078efcff */
[----:B------:R-:W-:-:S07]  /*12340*/  IMAD.MOV.U32 R6, RZ, RZ, R4 ;  /* 0x000000ffff067224 */ /* 0x000fce00078e0004 */
.L_x_3329:
[----:B------:R-:W-:Y:S05]  /*12350*/  BSYNC.RECONVERGENT B2 ;  /* 0x0000000000027941 */ /* 0x000fea0003800200 */
.L_x_3327:
[----:B------:R-:W-:Y:S01]  /*12360*/  HFMA2 R11, -RZ, RZ, 0, 0 ;  /* 0x00000000ff0b7431 */ /* 0x000fe200000001ff */
[----:B------:R-:W-:Y:S01]  /*12370*/  MOV R4, R6 ;  /* 0x0000000600047202 */ /* 0x000fe20000000f00 */
[----:B------:R-:W-:Y:S02]  /*12380*/  IMAD.MOV.U32 R5, RZ, RZ, R7 ;  /* 0x000000ffff057224 */ /* 0x000fe400078e0007 */
[----:B------:R-:W-:Y:S05]  /*12390*/  RET.REL.NODEC R10 `(_ZN2at6native18elementwise_kernelILi128ELi4EZNS0_15gpu_kernel_implIZZZNS0_66_GLOBAL__N__a0cfb035_28_ActivationHardswishKernel_cu_9e10b42f_293225hardswish_backward_kernelERNS_14TensorIteratorEENKUlvE_clEvENKUlvE_clEvEUlddE_EEvRNS_18TensorIteratorBaseERKT_EUliE_EEviT1_) ;  /* 0xfffffedc0a187950 */ /* 0x000fea0003c3ffff */
.L_x_3332:
        /* <DEDUP_REMOVED lines=14> */
.L_x_6629:


//--------------------- .text._ZN2at6native27unrolled_elementwise_kernelIZZZNS0_66_GLOBAL__N__a0cfb035_28_ActivationHardswishKernel_cu_9e10b42f_293225hardswish_backward_kernelERNS_14TensorIteratorEENKUlvE_clEvENKUlvE_clEvEUlddE_St5arrayIPcLm3EELi4E23TrivialOffsetCalculatorILi2EjESB_ILi1EjENS0_6memory12LoadWithCastILi2EEENSE_13StoreWithCastILi1EEEEEviT_T0_T2_T3_T4_T5_ --------------------------
	.section	.text._ZN2at6native27unrolled_elementwise_kernelIZZZNS0_66_GLOBAL__N__a0cfb035_28_ActivationHardswishKernel_cu_9e10b42f_293225hardswish_backward_kernelERNS_14TensorIteratorEENKUlvE_clEvENKUlvE_clEvEUlddE_St5arrayIPcLm3EELi4E23TrivialOffsetCalculatorILi2EjESB_ILi1EjENS0_6memory12LoadWithCastILi2EEENSE_13StoreWithCastILi1EEEEEviT_T0_T2_T3_T4_T5_,"ax",@progbits
	.align	128
        .global         _ZN2at6native27unrolled_elementwise_kernelIZZZNS0_66_GLOBAL__N__a0cfb035_28_ActivationHardswishKernel_cu_9e10b42f_293225hardswish_backward_kernelERNS_14TensorIteratorEENKUlvE_clEvENKUlvE_clEvEUlddE_St5arrayIPcLm3EELi4E23TrivialOffsetCalculatorILi2EjESB_ILi1EjENS0_6memory12LoadWithCastILi2EEENSE_13StoreWithCastILi1EEEEEviT_T0_T2_T3_T4_T5_
        .type           _ZN2at6native27unrolled_elementwise_kernelIZZZNS0_66_GLOBAL__N__a0cfb035_28_ActivationHardswishKernel_cu_9e10b42f_293225hardswish_backward_kernelERNS_14TensorIteratorEENKUlvE_clEvENKUlvE_clEvEUlddE_St5arrayIPcLm3EELi4E23TrivialOffsetCalculatorILi2EjESB_ILi1EjENS0_6memory12LoadWithCastILi2EEENSE_13StoreWithCastILi1EEEEEviT_T0_T2_T3_T4_T5_,@function
        .size           _ZN2at6native27unrolled_elementwise_kernelIZZZNS0_66_GLOBAL__N__a0cfb035_28_ActivationHardswishKernel_cu_9e10b42f_293225hardswish_backward_kernelERNS_14TensorIteratorEENKUlvE_clEvENKUlvE_clEvEUlddE_St5arrayIPcLm3EELi4E23TrivialOffsetCalculatorILi2EjESB_ILi1EjENS0_6memory12LoadWithCastILi2EEENSE_13StoreWithCastILi1EEEEEviT_T0_T2_T3_T4_T5_,(.L_x_6630 - _ZN2at6native27unrolled_elementwise_kernelIZZZNS0_66_GLOBAL__N__a0cfb035_28_ActivationHardswishKernel_cu_9e10b42f_293225hardswish_backward_kernelERNS_14TensorIteratorEENKUlvE_clEvENKUlvE_clEvEUlddE_St5arrayIPcLm3EELi4E23TrivialOffsetCalculatorILi2EjESB_ILi1EjENS0_6memory12LoadWithCastILi2EEENSE_13StoreWithCastILi1EEEEEviT_T0_T2_T3_T4_T5_)
        .other          _ZN2at6native27unrolled_elementwise_kernelIZZZNS0_66_GLOBAL__N__a0cfb035_28_ActivationHardswishKernel_cu_9e10b42f_293225hardswish_backward_kernelERNS_14TensorIteratorEENKUlvE_clEvENKUlvE_clEvEUlddE_St5arrayIPcLm3EELi4E23TrivialOffsetCalculatorILi2EjESB_ILi1EjENS0_6memory12LoadWithCastILi2EEENSE_13StoreWithCastILi1EEEEEviT_T0_T2_T3_T4_T5_,@"STO_CUDA_ENTRY STV_DEFAULT"
_ZN2at6native27unrolled_elementwise_kernelIZZZNS0_66_GLOBAL__N__a0cfb035_28_ActivationHardswishKernel_cu_9e10b42f_293225hardswish_backward_kernelERNS_14TensorIteratorEENKUlvE_clEvENKUlvE_clEvEUlddE_St5arrayIPcLm3EELi4E23TrivialOffsetCalculatorILi2EjESB_ILi1EjENS0_6memory12LoadWithCastILi2EEENSE_13StoreWithCastILi1EEEEEviT_T0_T2_T3_T4_T5_:
.text._ZN2at6native27unrolled_elementwise_kernelIZZZNS0_66_GLOBAL__N__a0cfb035_28_ActivationHardswishKernel_cu_9e10b42f_293225hardswish_backward_kernelERNS_14TensorIteratorEENKUlvE_clEvENKUlvE_clEvEUlddE_St5arrayIPcLm3EELi4E23TrivialOffsetCalculatorILi2EjESB_ILi1EjENS0_6memory12LoadWithCastILi2EEENSE_13StoreWithCastILi1EEEEEviT_T0_T2_T3_T4_T5_:
[----:B------:R-:W0:Y:S01]  /*0000*/  LDC R1, c[0x0][0x37c] ;  /* 0x0000df00ff017b82 */ /* 0x000e220000000800 */
[----:B------:R-:W1:Y:S07]  /*0010*/  S2R R37, SR_CTAID.X ;  /* 0x0000000000257919 */ /* 0x000e6e0000002500 */
[----:B------:R-:W1:Y:S01]  /*0020*/  LDC R0, c[0x0][0x380] ;  /* 0x0000e000ff007b82 */ /* 0x000e620000000800 */
[----:B------:R-:W2:Y:S01]  /*0030*/  LDCU.64 UR36, c[0x0][0x358] ;  /* 0x00006b00ff2477ac */ /* 0x000ea20008000a00 */
[----:B------:R-:W-:Y:S01]  /*0040*/  BSSY.RECONVERGENT B6, `(.L_x_3333) ;  /* 0x00001ec000067945 */ /* 0x000fe20003800200 */
[----:B------:R-:W3:Y:S01]  /*0050*/  S2R R28, SR_TID.X ;  /* 0x00000000001c7919 */ /* 0x000ee20000002100 */
[----:B------:R-:W-:Y:S01]  /*0060*/  CS2R R24, SRZ ;  /* 0x0000000000187805 */ /* 0x000fe2000001ff00 */
[----:B------:R-:W4:Y:S01]  /*0070*/  LDCU.U8 UR38, c[0x0][0x3cc] ;  /* 0x00007980ff2677ac */ /* 0x000f220008000000 */
[----:B------:R-:W-:Y:S01]  /*0080*/  CS2R R16, SRZ ;  /* 0x0000000000107805 */ /* 0x000fe2000001ff00 */
        /* <DEDUP_REMOVED lines=26> */
.L_x_3339:
[----:B------:R-:W2:Y:S02]  /*0230*/  LDG.E.U8 R2, desc[UR36][R2.64] ;  /* 0x0000002402027981 */ /* 0x000ea4000c1e1100 */
[----:B--2---:R0:W1:Y:S01]  /*0240*/  I2F.F64.U16 R24, R2 ;  /* 0x0000000200187312 */ /* 0x0040620000101800 */
[----:B------:R-:W-:Y:S05]  /*0250*/  BRA `(.L_x_3341) ;  /* 0x0000000c00607947 */ /* 0x000fea0003800000 */
.L_x_3338:
        /* <DEDUP_REMOVED lines=9> */
.L_x_3343:
[----:B------:R-:W2:Y:S02]  /*02f0*/  LDG.E R2, desc[UR36][R2.64] ;  /* 0x0000002402027981 */ /* 0x000ea4000c1e1900 */
[----:B--2---:R1:W2:Y:S01]  /*0300*/  I2F.F64 R24, R2 ;  /* 0x0000000200187312 */ /* 0x0042a20000201c00 */
[----:B------:R-:W-:Y:S05]  /*0310*/  BRA `(.L_x_3341) ;  /* 0x0000000c00307947 */ /* 0x000fea0003800000 */
.L_x_3342:
[----:B------:R-:W2:Y:S02]  /*0320*/  LDG.E.U16 R2, desc[UR36][R2.64] ;  /* 0x0000002402027981 */ /* 0x000ea4000c1e1500 */
[----:B--2---:R3:W4:Y:S01]  /*0330*/  I2F.F64.S16 R24, R2 ;  /* 0x0000000200187312 */ /* 0x0047220000101c00 */
[----:B------:R-:W-:Y:S05]  /*0340*/  BRA `(.L_x_3341) ;  /* 0x0000000c00247947 */ /* 0x000fea0003800000 */
.L_x_3337:
        /* <DEDUP_REMOVED lines=10> */
.L_x_3345:
[----:B------:R-:W2:Y:S02]  /*03f0*/  LDG.E.U16 R0, desc[UR36][R2.64] ;  /* 0x0000002402007981 */ /* 0x000ea4000c1e1500 */
[----:B--2---:R-:W-:-:S05]  /*0400*/  HADD2.F32 R0, -RZ, R0.H0_H0 ;  /* 0x20000000ff007230 */ /* 0x004fca0000004100 */
[----:B------:R-:W-:-:S04]  /*0410*/  FMUL.FTZ R0, R0, 1 ;  /* 0x3f80000000007820 */ /* 0x000fc80000410000 */
[----:B------:R0:W1:Y:S01]  /*0420*/  F2F.F64.F32 R24, R0 ;  /* 0x0000000000187310 */ /* 0x0000620000201800 */
[----:B------:R-:W-:Y:S05]  /*0430*/  BRA `(.L_x_3341) ;  /* 0x0000000800e87947 */ /* 0x000fea0003800000 */
.L_x_3344:
        /* <DEDUP_REMOVED lines=10> */
.L_x_3347:
[----:B------:R-:W2:Y:S02]  /*04e0*/  LDG.E.U16 R2, desc[UR36][R2.64] ;  /* 0x0000002402027981 */ /* 0x000ea4000c1e1500 */
[----:B--2---:R-:W-:-:S05]  /*04f0*/  HADD2.F32 R0, -RZ, R2.H0_H0 ;  /* 0x20000002ff007230 */ /* 0x004fca0000004100 */
[----:B------:R-:W-:-:S04]  /*0500*/  FMUL.FTZ R0, R0, 1 ;  /* 0x3f80000000007820 */ /* 0x000fc80000410000 */
[----:B------:R0:W1:Y:S01]  /*0510*/  F2F.F64.F32 R24, R0 ;  /* 0x0000000000187310 */ /* 0x0000620000201800 */
[----:B------:R-:W-:Y:S05]  /*0520*/  BRA `(.L_x_3341) ;  /* 0x0000000800ac7947 */ /* 0x000fea0003800000 */
.L_x_3346:
[----:B------:R0:W5:Y:S01]  /*0530*/  LDG.E.64 R24, desc[UR36][R2.64] ;  /* 0x0000002402187981 */ /* 0x000162000c1e1b00 */
[----:B------:R-:W-:Y:S05]  /*0540*/  BRA `(.L_x_3341) ;  /* 0x0000000800a47947 */ /* 0x000fea0003800000 */
.L_x_3336:
        /* <DEDUP_REMOVED lines=13> */
.L_x_3350:
[----:B------:R0:W5:Y:S01]  /*0620*/  LDG.E.64 R24, desc[UR36][R2.64] ;  /* 0x0000002402187981 */ /* 0x000162000c1e1b00 */
[----:B------:R-:W-:Y:S05]  /*0630*/  BRA `(.L_x_3341) ;  /* 0x0000000800687947 */ /* 0x000fea0003800000 */
.L_x_3349:
        /* <DEDUP_REMOVED lines=27> */
.L_x_3352:
        /* <DEDUP_REMOVED lines=10> */
[----:B------:R-:W-:-:S05]  /*0890*/  LOP3.LUT R0, R0, 0x80000000, R5, 0xf8, !PT ;  /* 0x8000000000007812 */ /* 0x000fca00078ef805 */
[----:B------:R-:W-:-:S04]  /*08a0*/  FMUL.FTZ R0, R0, 1 ;  /* 0x3f80000000007820 */ /* 0x000fc80000410000 */
[----:B------:R0:W1:Y:S01]  /*08b0*/  F2F.F64.F32 R24, R0 ;  /* 0x0000000000187310 */ /* 0x0000620000201800 */
[----:B------:R-:W-:Y:S05]  /*08c0*/  BRA `(.L_x_3341) ;  /* 0x0000000400c47947 */ /* 0x000fea0003800000 */
.L_x_3351:
[----:B------:R-:W2:Y:S02]  /*08d0*/  LDG.E.U16 R0, desc[UR36][R2.64] ;  /* 0x0000002402007981 */ /* 0x000ea4000c1e1500 */
[----:B--2---:R-:W-:-:S04]  /*08e0*/  IMAD.U32 R0, R0, 0x10000, RZ ;  /* 0x0001000000007824 */ /* 0x004fc800078e00ff */
[----:B------:R-:W-:-:S04]  /*08f0*/  FMUL.FTZ R0, R0, 1 ;  /* 0x3f80000000007820 */ /* 0x000fc80000410000 */
[----:B------:R0:W1:Y:S01]  /*0900*/  F2F.F64.F32 R24, R0 ;  /* 0x0000000000187310 */ /* 0x0000620000201800 */
[----:B------:R-:W-:Y:S05]  /*0910*/  BRA `(.L_x_3341) ;  /* 0x0000000400b07947 */ /* 0x000fea0003800000 */
.L_x_3348:
        /* <DEDUP_REMOVED lines=11> */
.L_x_3355:
        /* <DEDUP_REMOVED lines=21> */
.L_x_3357:
[----:B------:R-:W-:Y:S05]  /*0b20*/  BSYNC.RECONVERGENT B0 ;  /* 0x0000000000007941 */ /* 0x000fea0003800200 */
.L_x_3356:
[----:B------:R-:W-:Y:S01]  /*0b30*/  IMAD.SHL.U32 R0, R0, 0x100000, RZ ;  /* 0x0010000000007824 */ /* 0x000fe200078e00ff */
[----:B------:R-:W-:-:S04]  /*0b40*/  LEA R2, R2, 0x3b800000, 0x17 ;  /* 0x3b80000002027811 */ /* 0x000fc800078eb8ff */
[----:B------:R-:W-:-:S05]  /*0b50*/  LOP3.LUT R0, R2, R0, R7, 0xfe, !PT ;  /* 0x0000000002007212 */ /* 0x000fca00078efe07 */
[----:B------:R-:W-:-:S04]  /*0b60*/  FMUL.FTZ R0, R0, 1 ;  /* 0x3f80000000007820 */ /* 0x000fc80000410000 */
[----:B------:R0:W1:Y:S01]  /*0b70*/  F2F.F64.F32 R24, R0 ;  /* 0x0000000000187310 */ /* 0x0000620000201800 */
[----:B------:R-:W-:Y:S05]  /*0b80*/  BRA `(.L_x_3341) ;  /* 0x0000000400147947 */ /* 0x000fea0003800000 */
.L_x_3354:
        /* <DEDUP_REMOVED lines=21> */
.L_x_3359:
[----:B------:R-:W-:Y:S05]  /*0ce0*/  BSYNC.RECONVERGENT B0 ;  /* 0x0000000000007941 */ /* 0x000fea0003800200 */
.L_x_3358:
[----:B------:R-:W-:Y:S01]  /*0cf0*/  IMAD.SHL.U32 R0, R0, 0x200000, RZ ;  /* 0x0020000000007824 */ /* 0x000fe200078e00ff */
[----:B------:R-:W-:-:S04]  /*0d00*/  LEA R2, R2, 0x37800000, 0x17 ;  /* 0x3780000002027811 */ /* 0x000fc800078eb8ff */
[----:B------:R-:W-:-:S05]  /*0d10*/  LOP3.LUT R0, R2, R0, R7, 0xfe, !PT ;  /* 0x0000000002007212 */ /* 0x000fca00078efe07 */
[----:B------:R-:W-:-:S04]  /*0d20*/  FMUL.FTZ R0, R0, 1 ;  /* 0x3f80000000007820 */ /* 0x000fc80000410000 */
[----:B------:R0:W1:Y:S01]  /*0d30*/  F2F.F64.F32 R24, R0 ;  /* 0x0000000000187310 */ /* 0x0000620000201800 */
[----:B------:R-:W-:Y:S05]  /*0d40*/  BRA `(.L_x_3341) ;  /* 0x0000000000a47947 */ /* 0x000fea0003800000 */
.L_x_3353:
[----:B------:R-:W-:-:S09]  /*0d50*/  UISETP.NE.AND UP0, UPT, UR4, 0x1c, UPT ;  /* 0x0000001c0400788c */ /* 0x000fd2000bf05270 */
[----:B------:R-:W-:Y:S05]  /*0d60*/  BRA.U !UP0, `(.L_x_3360) ;  /* 0x0000000108947547 */ /* 0x000fea000b800000 */
[----:B------:R-:W-:-:S09]  /*0d70*/  UISETP.NE.AND UP0, UPT, UR4, 0x1d, UPT ;  /* 0x0000001d0400788c */ /* 0x000fd2000bf05270 */
[----:B------:R-:W-:Y:S05]  /*0d80*/  BRA.U !UP0, `(.L_x_3361) ;  /* 0x0000000108807547 */ /* 0x000fea000b800000 */
[----:B------:R-:W-:-:S09]  /*0d90*/  UISETP.NE.AND UP0, UPT, UR4, 0x2c, UPT ;  /* 0x0000002c0400788c */ /* 0x000fd2000bf05270 */
[----:B------:R-:W-:Y:S05]  /*0da0*/  BRA.U !UP0, `(.L_x_3362) ;  /* 0x0000000108487547 */ /* 0x000fea000b800000 */
.L_x_3340:
        /* <DEDUP_REMOVED lines=16> */
.L_x_3363:
[----:B------:R-:W-:Y:S01]  /*0eb0*/  CS2R R24, SRZ ;  /* 0x0000000000187805 */ /* 0x000fe2000001ff00 */
[----:B------:R-:W-:Y:S06]  /*0ec0*/  BRA `(.L_x_3341) ;  /* 0x0000000000447947 */ /* 0x000fec0003800000 */
.L_x_3362:
[----:B------:R-:W2:Y:S01]  /*0ed0*/  LDG.E.U8 R0, desc[UR36][R2.64] ;  /* 0x0000002402007981 */ /* 0x000ea2000c1e1100 */
[----:B------:R-:W-:Y:S02]  /*0ee0*/  IMAD.MOV.U32 R24, RZ, RZ, 0x0 ;  /* 0x00000000ff187424 */ /* 0x000fe400078e00ff */
[----:B------:R-:W-:Y:S01]  /*0ef0*/  IMAD.MOV.U32 R25, RZ, RZ, 0x38000000 ;  /* 0x38000000ff197424 */ /* 0x000fe200078e00ff */
[----:B--2---:R-:W-:-:S13]  /*0f00*/  ISETP.NE.AND P0, PT, R0, RZ, PT ;  /* 0x000000ff0000720c */ /* 0x004fda0003f05270 */
[----:B------:R-:W-:Y:S05]  /*0f10*/  @!P0 BRA `(.L_x_3341) ;  /* 0x0000000000308947 */ /* 0x000fea0003800000 */
[----:B------:R-:W-:-:S13]  /*0f20*/  ISETP.NE.AND P0, PT, R0, 0xff, PT ;  /* 0x000000ff0000780c */ /* 0x000fda0003f05270 */
[----:B------:R-:W-:Y:S02]  /*0f30*/  @P0 IMAD.SHL.U32 R0, R0, 0x800000, RZ ;  /* 0x0080000000000824 */ /* 0x000fe400078e00ff */
[----:B------:R-:W-:Y:S02]  /*0f40*/  @!P0 IMAD.MOV.U32 R24, RZ, RZ, 0x20000000 ;  /* 0x20000000ff188424 */ /* 0x000fe400078e00ff */
[----:B------:R-:W-:Y:S02]  /*0f50*/  @!P0 IMAD.MOV.U32 R25, RZ, RZ, 0x7ff80000 ;  /* 0x7ff80000ff198424 */ /* 0x000fe400078e00ff */
[----:B------:R-:W-:-:S04]  /*0f60*/  @P0 FMUL.FTZ R0, R0, 1 ;  /* 0x3f80000000000820 */ /* 0x000fc80000410000 */
[----:B------:R0:W1:Y:S01]  /*0f70*/  @P0 F2F.F64.F32 R24, R0 ;  /* 0x0000000000180310 */ /* 0x0000620000201800 */
[----:B------:R-:W-:Y:S05]  /*0f80*/  BRA `(.L_x_3341) ;  /* 0x0000000000147947 */ /* 0x000fea0003800000 */
.L_x_3361:
[----:B------:R-:W2:Y:S02]  /*0f90*/  LDG.E.64 R24, desc[UR36][R2.64] ;  /* 0x0000002402187981 */ /* 0x000ea4000c1e1b00 */
[----:B--2---:R-:W0:Y:S01]  /*0fa0*/  I2F.F64.U64 R24, R24 ;  /* 0x0000001800187312 */ /* 0x004e220000301800 */
[----:B------:R-:W-:Y:S05]  /*0fb0*/  BRA `(.L_x_3341) ;  /* 0x0000000000087947 */ /* 0x000fea0003800000 */
.L_x_3360:
[----:B------:R-:W2:Y:S02]  /*0fc0*/  LDG.E R2, desc[UR36][R2.64] ;  /* 0x0000002402027981 */ /* 0x000ea4000c1e1900 */
[----:B--2---:R0:W1:Y:S02]  /*0fd0*/  I2F.F64.U32 R24, R2 ;  /* 0x0000000200187312 */ /* 0x0040640000201800 */
.L_x_3341:
[----:B------:R-:W-:Y:S05]  /*0fe0*/  BSYNC.RECONVERGENT B7 ;  /* 0x0000000000077941 */ /* 0x000fea0003800200 */
.L_x_3335:
[----:B01-3--:R-:W0:Y:S01]  /*0ff0*/  LDC.64 R2, c[0x0][0x3c0] ;  /* 0x0000f000ff027b82 */ /* 0x00be220000000a00 */
        /* <DEDUP_REMOVED lines=17> */
[----:B---3--:R0:W1:Y:S01]  /*1110*/  I2F.F64.S16 R16, R2 ;  /* 0x0000000200107312 */ /* 0x0080620000101c00 */
[----:B------:R-:W-:Y:S05]  /*1120*/  BRA `(.L_x_3370) ;  /* 0x0000000c006c7947 */ /* 0x000fea0003800000 */
.L_x_3368:
[----:B------:R-:W3:Y:S02]  /*1130*/  LDG.E.U8 R2, desc[UR36][R2.64] ;  /* 0x0000002402027981 */ /* 0x000ee4000c1e1100 */
[----:B---3--:R0:W1:Y:S01]  /*1140*/  I2F.F64.U16 R16, R2 ;  /* 0x0000000200107312 */ /* 0x0080620000101800 */
[----:B------:R-:W-:Y:S05]  /*1150*/  BRA `(.L_x_3370) ;  /* 0x0000000c00607947 */ /* 0x000fea0003800000 */
.L_x_3367:
        /* <DEDUP_REMOVED lines=9> */
.L_x_3372:
[----:B------:R-:W3:Y:S02]  /*11f0*/  LDG.E R2, desc[UR36][R2.64] ;  /* 0x0000002402027981 */ /* 0x000ee4000c1e1900 */
[----:B---3--:R0:W1:Y:S01]  /*1200*/  I2F.F64 R16, R2 ;  /* 0x0000000200107312 */ /* 0x0080620000201c00 */
[----:B------:R-:W-:Y:S05]  /*1210*/  BRA `(.L_x_3370) ;  /* 0x0000000c00307947 */ /* 0x000fea0003800000 */
.L_x_3371:
[----:B------:R-:W3:Y:S02]  /*1220*/  LDG.E.U16 R2, desc[UR36][R2.64] ;  /* 0x0000002402027981 */ /* 0x000ee4000c1e1500 */
[----:B---3--:R0:W1:Y:S01]  /*1230*/  I2F.F64.S16 R16, R2 ;  /* 0x0000000200107312 */ /* 0x0080620000101c00 */
[----:B------:R-:W-:Y:S05]  /*1240*/  BRA `(.L_x_3370) ;  /* 0x0000000c00247947 */ /* 0x000fea0003800000 */
.L_x_3366:
        /* <DEDUP_REMOVED lines=10> */
.L_x_3374:
[----:B------:R-:W3:Y:S02]  /*12f0*/  LDG.E.U16 R0, desc[UR36][R2.64] ;  /* 0x0000002402007981 */ /* 0x000ee4000c1e1500 */
[----:B---3--:R-:W-:-:S05]  /*1300*/  HADD2.F32 R0, -RZ, R0.H0_H0 ;  /* 0x20000000ff007230 */ /* 0x008fca0000004100 */
[----:B------:R-:W-:-:S04]  /*1310*/  FMUL.FTZ R0, R0, 1 ;  /* 0x3f80000000007820 */ /* 0x000fc80000410000 */
[----:B------:R0:W1:Y:S01]  /*1320*/  F2F.F64.F32 R16, R0 ;  /* 0x0000000000107310 */ /* 0x0000620000201800 */
[----:B------:R-:W-:Y:S05]  /*1330*/  BRA `(.L_x_3370) ;  /* 0x0000000800e87947 */ /* 0x000fea0003800000 */
.L_x_3373:
        /* <DEDUP_REMOVED lines=10> */
.L_x_3376:
[----:B------:R-:W3:Y:S02]  /*13e0*/  LDG.E.U16 R2, desc[UR36][R2.64] ;  /* 0x0000002402027981 */ /* 0x000ee4000c1e1500 */
[----:B---3--:R-:W-:-:S05]  /*13f0*/  HADD2.F32 R0, -RZ, R2.H0_H0 ;  /* 0x20000002ff007230 */ /* 0x008fca0000004100 */
[----:B------:R-:W-:-:S04]  /*1400*/  FMUL.FTZ R0, R0, 1 ;  /* 0x3f80000000007820 */ /* 0x000fc80000410000 */
[----:B------:R0:W1:Y:S01]  /*1410*/  F2F.F64.F32 R16, R0 ;  /* 0x0000000000107310 */ /* 0x0000620000201800 */
[----:B------:R-:W-:Y:S05]  /*1420*/  BRA `(.L_x_3370) ;  /* 0x0000000800ac7947 */ /* 0x000fea0003800000 */
.L_x_3375:
[----:B------:R0:W5:Y:S01]  /*1430*/  LDG.E.64 R16, desc[UR36][R2.64] ;  /* 0x0000002402107981 */ /* 0x000162000c1e1b00 */
[----:B------:R-:W-:Y:S05]  /*1440*/  BRA `(.L_x_3370) ;  /* 0x0000000800a47947 */ /* 0x000fea0003800000 */
.L_x_3365:
        /* <DEDUP_REMOVED lines=13> */
.L_x_3379:
[----:B------:R0:W5:Y:S01]  /*1520*/  LDG.E.64 R16, desc[UR36][R2.64] ;  /* 0x0000002402107981 */ /* 0x000162000c1e1b00 */
[----:B------:R-:W-:Y:S05]  /*1530*/  BRA `(.L_x_3370) ;  /* 0x0000000800687947 */ /* 0x000fea0003800000 */
.L_x_3378:
[----:B------:R-:W-:-:S09]  /*1540*/  UISETP.NE.AND UP0, UPT, UR4, 0xf, UPT ;  /* 0x0000000f0400788c */ /* 0x000fd2000bf05270 */
[----:B------:R-:W-:Y:S05]  /*1550*/  BRA.U !UP0, `(.L_x_3380) ;  /* 0x00000001089c7547 */ /* 0x000fea000b800000 */
[----:B------:R-:W-:-:S09]  /*1560*/  UISETP.NE.AND UP0, UPT, UR4, 0x17, UPT ;  /* 0x000000170400788c */ /* 0x000fd2000bf05270 */
[----:B------:R-:W-:Y:S05]  /*1570*/  BRA.U !UP0, `(.L_x_3381) ;  /* 0x00000001085c7547 */ /* 0x000fea000b800000 */
[----:B------:R-:W-:-:S09]  /*1580*/  UISETP.NE.AND UP0, UPT, UR4, 0x18, UPT ;  /* 0x000000180400788c */ /* 0x000fd2000bf05270 */
[----:B------:R-:W-:Y:S05]  /*1590*/  BRA.U UP0, `(.L_x_3369) ;  /* 0x0000000500c47547 */ /* 0x000fea000b800000 */
[----:B------:R-:W3:Y:S01]  /*15a0*/  LDG.E.U8 R0, desc[UR36][R2.64] ;  /* 0x0000002402007981 */ /* 0x000ee2000c1e1100 */
[----:B------:R-:W-:Y:S02]  /*15b0*/  IMAD.MOV.U32 R6, RZ, RZ, 0x1f ;  /* 0x0000001fff067424 */ /* 0x000fe400078e00ff */
[----:B---3--:R-:W-:-:S05]  /*15c0*/  IMAD.SHL.U32 R0, R0, 0x1000000, RZ ;  /* 0x0100000000007824 */ /* 0x008fca00078e00ff */
        /* <DEDUP_REMOVED lines=18> */
.L_x_3381:
[----:B------:R-:W3:Y:S02]  /*16f0*/  LDG.E.U8 R2, desc[UR36][R2.64] ;  /* 0x0000002402027981 */ /* 0x000ee4000c1e1100 */
[C---:B---3--:R-:W-:Y:S02]  /*1700*/  IMAD.SHL.U32 R4, R2.reuse, 0x2000000, RZ ;  /* 0x0200000002047824 */ /* 0x048fe400078e00ff */
        /* <DEDUP_REMOVED lines=10> */
[----:B------:R3:W0:Y:S01]  /*17b0*/  F2F.F64.F32 R16, R0 ;  /* 0x0000000000107310 */ /* 0x0006220000201800 */
[----:B------:R-:W-:Y:S05]  /*17c0*/  BRA `(.L_x_3370) ;  /* 0x0000000400c47947 */ /* 0x000fea0003800000 */
.L_x_3380:
[----:B------:R-:W3:Y:S02]  /*17d0*/  LDG.E.U16 R0, desc[UR36][R2.64] ;  /* 0x0000002402007981 */ /* 0x000ee4000c1e1500 */
[----:B---3--:R-:W-:-:S04]  /*17e0*/  IMAD.U32 R0, R0, 0x10000, RZ ;  /* 0x0001000000007824 */ /* 0x008fc800078e00ff */
[----:B------:R-:W-:-:S04]  /*17f0*/  FMUL.FTZ R0, R0, 1 ;  /* 0x3f80000000007820 */ /* 0x000fc80000410000 */
[----:B------:R0:W1:Y:S01]  /*1800*/  F2F.F64.F32 R16, R0 ;  /* 0x0000000000107310 */ /* 0x0000620000201800 */
[----:B------:R-:W-:Y:S05]  /*1810*/  BRA `(.L_x_3370) ;  /* 0x0000000400b07947 */ /* 0x000fea0003800000 */
.L_x_3377:
        /* <DEDUP_REMOVED lines=9> */
[----:B---3--:R0:W1:Y:S01]  /*18b0*/  I2F.F64.U16 R16, R2 ;  /* 0x0000000200107312 */ /* 0x0080620000101800 */
[----:B------:R-:W-:Y:S05]  /*18c0*/  BRA `(.L_x_3370) ;  /* 0x0000000400847947 */ /* 0x000fea0003800000 */
.L_x_3384:
        /* <DEDUP_REMOVED lines=21> */
.L_x_3386:
[----:B------:R-:W-:Y:S05]  /*1a20*/  BSYNC.RECONVERGENT B0 ;  /* 0x0000000000007941 */ /* 0x000fea0003800200 */
.L_x_3385:
[----:B------:R-:W-:Y:S01]  /*1a30*/  IMAD.SHL.U32 R0, R0, 0x100000, RZ ;  /* 0x0010000000007824 */ /* 0x000fe200078e00ff */
[----:B------:R-:W-:-:S04]  /*1a40*/  LEA R2, R2, 0x3b800000, 0x17 ;  /* 0x3b80000002027811 */ /* 0x000fc800078eb8ff */
[----:B------:R-:W-:-:S05]  /*1a50*/  LOP3.LUT R0, R2, R0, R7, 0xfe, !PT ;  /* 0x0000000002007212 */ /* 0x000fca00078efe07 */
[----:B------:R-:W-:-:S04]  /*1a60*/  FMUL.FTZ R0, R0, 1 ;  /* 0x3f80000000007820 */ /* 0x000fc80000410000 */
[----:B------:R0:W1:Y:S01]  /*1a70*/  F2F.F64.F32 R16, R0 ;  /* 0x0000000000107310 */ /* 0x0000620000201800 */
[----:B------:R-:W-:Y:S05]  /*1a80*/  BRA `(.L_x_3370) ;  /* 0x0000000400147947 */ /* 0x000fea0003800000 */
.L_x_3383:
        /* <DEDUP_REMOVED lines=21> */
.L_x_3388:
[----:B------:R-:W-:Y:S05]  /*1be0*/  BSYNC.RECONVERGENT B0 ;  /* 0x0000000000007941 */ /* 0x000fea0003800200 */
.L_x_3387:
[----:B------:R-:W-:Y:S01]  /*1bf0*/  IMAD.SHL.U32 R0, R0, 0x200000, RZ ;  /* 0x0020000000007824 */ /* 0x000fe200078e00ff */
[----:B------:R-:W-:-:S04]  /*1c00*/  LEA R2, R2, 0x37800000, 0x17 ;  /* 0x3780000002027811 */ /* 0x000fc800078eb8ff */
[----:B------:R-:W-:-:S05]  /*1c10*/  LOP3.LUT R0, R2, R0, R7, 0xfe, !PT ;  /* 0x0000000002007212 */ /* 0x000fca00078efe07 */
[----:B------:R-:W-:-:S04]  /*1c20*/  FMUL.FTZ R0, R0, 1 ;  /* 0x3f80000000007820 */ /* 0x000fc80000410000 */
[----:B------:R0:W1:Y:S01]  /*1c30*/  F2F.F64.F32 R16, R0 ;  /* 0x0000000000107310 */ /* 0x0000620000201800 */
[----:B------:R-:W-:Y:S05]  /*1c40*/  BRA `(.L_x_3370) ;  /* 0x0000000000a47947 */ /* 0x000fea0003800000 */
.L_x_3382:
[----:B------:R-:W-:-:S09]  /*1c50*/  UISETP.NE.AND UP0, UPT, UR4, 0x1c, UPT ;  /* 0x0000001c0400788c */ /* 0x000fd2000bf05270 */
[----:B------:R-:W-:Y:S05]  /*1c60*/  BRA.U !UP0, `(.L_x_3389) ;  /* 0x0000000108947547 */ /* 0x000fea000b800000 */
[----:B------:R-:W-:-:S09]  /*1c70*/  UISETP.NE.AND UP0, UPT, UR4, 0x1d, UPT ;  /* 0x0000001d0400788c */ /* 0x000fd2000bf05270 */
[----:B------:R-:W-:Y:S05]  /*1c80*/  BRA.U !UP0, `(.L_x_3390) ;  /* 0x0000000108807547 */ /* 0x000fea000b800000 */
[----:B------:R-:W-:-:S09]  /*1c90*/  UISETP.NE.AND UP0, UPT, UR4, 0x2c, UPT ;  /* 0x0000002c0400788c */ /* 0x000fd2000bf05270 */
[----:B------:R-:W-:Y:S05]  /*1ca0*/  BRA.U !UP0, `(.L_x_3391) ;  /* 0x0000000108487547 */ /* 0x000fea000b800000 */
.L_x_3369:
[----:B------:R-:W-:Y:S01]  /*1cb0*/  MOV R0, 0x0 ;  /* 0x0000000000007802 */ /* 0x000fe20000000f00 */
[----:B------:R-:W0:Y:S01]  /*1cc0*/  LDCU.64 UR4, c[0x4][0x128] ;  /* 0x01002500ff0477ac */ /* 0x000e220008000a00 */
[----:B------:R-:W-:Y:S02]  /*1cd0*/  IMAD.MOV.U32 R8, RZ, RZ, 0x4e ;  /* 0x0000004eff087424 */ /* 0x000fe400078e00ff */
[----:B------:R1:W3:Y:S01]  /*1ce0*/  LDC.64 R2, c[0x4][R0] ;  /* 0x0100000000027b82 */ /* 0x0002e20000000a00 */
[----:B------:R-:W2:Y:S01]  /*1cf0*/  LDCU.64 UR6, c[0x4][0x130] ;  /* 0x01002600ff0677ac */ /* 0x000ea20008000a00 */
[----:B------:R-:W-:Y:S02]  /*1d00*/  IMAD.MOV.U32 R12, RZ, RZ, 0x1 ;  /* 0x00000001ff0c7424 */ /* 0x000fe400078e00ff */
[----:B------:R-:W-:Y:S01]  /*1d10*/  IMAD.MOV.U32 R13, RZ, RZ, RZ ;  /* 0x000000ffff0d7224 */ /* 0x000fe200078e00ff */
[----:B------:R-:W4:Y:S01]  /*1d20*/  LDCU.64 UR8, c[0x4][0x8] ;  /* 0x01000100ff0877ac */ /* 0x000f220008000a00 */
[----:B0-----:R-:W-:-:S02]  /*1d30*/  IMAD.U32 R4, RZ, RZ, UR4 ;  /* 0x00000004ff047e24 */ /* 0x001fc4000f8e00ff */
[----:B------:R-:W-:Y:S02]  /*1d40*/  IMAD.U32 R5, RZ, RZ, UR5 ;  /* 0x00000005ff057e24 */ /* 0x000fe4000f8e00ff */
[----:B--2---:R-:W-:Y:S02]  /*1d50*/  IMAD.U32 R6, RZ, RZ, UR6 ;  /* 0x00000006ff067e24 */ /* 0x004fe4000f8e00ff */
[----:B------:R-:W-:Y:S02]  /*1d60*/  IMAD.U32 R7, RZ, RZ, UR7 ;  /* 0x00000007ff077e24 */ /* 0x000fe4000f8e00ff */
[----:B----4-:R-:W-:Y:S02]  /*1d70*/  IMAD.U32 R10, RZ, RZ, UR8 ;  /* 0x00000008ff0a7e24 */ /* 0x010fe4000f8e00ff */
[----:B-1----:R-:W-:-:S07]  /*1d80*/  IMAD.U32 R11, RZ, RZ, UR9 ;  /* 0x00000009ff0b7e24 */ /* 0x002fce000f8e00ff */
[----:B------:R-:W-:-:S07]  /*1d90*/  LEPC R20, `(.L_x_3392) ;  /* 0x000000001014794e */ /* 0x000fce0000000000 */
[----:B---3-5:R-:W-:Y:S05]  /*1da0*/  CALL.ABS.NOINC R2 ;  /* 0x0000000002007343 */ /* 0x028fea0003c00000 */
.L_x_3392:
[----:B------:R-:W-:Y:S01]  /*1db0*/  CS2R R16, SRZ ;  /* 0x0000000000107805 */ /* 0x000fe2000001ff00 */
[----:B------:R-:W-:Y:S06]  /*1dc0*/  BRA `(.L_x_3370) ;  /* 0x0000000000447947 */ /* 0x000fec0003800000 */
.L_x_3391:
[----:B------:R-:W3:Y:S01]  /*1dd0*/  LDG.E.U8 R0, desc[UR36][R2.64] ;  /* 0x0000002402007981 */ /* 0x000ee2000c1e1100 */
[----:B------:R-:W-:Y:S02]  /*1de0*/  IMAD.MOV.U32 R16, RZ, RZ, 0x0 ;  /* 0x00000000ff107424 */ /* 0x000fe400078e00ff */
[----:B------:R-:W-:Y:S01]  /*1df0*/  IMAD.MOV.U32 R17, RZ, RZ, 0x38000000 ;  /* 0x38000000ff117424 */ /* 0x000fe200078e00ff */
[----:B---3--:R-:W-:-:S13]  /*1e00*/  ISETP.NE.AND P0, PT, R0, RZ, PT ;  /* 0x000000ff0000720c */ /* 0x008fda0003f05270 */
        /* <DEDUP_REMOVED lines=8> */
.L_x_3390:
[----:B------:R-:W3:Y:S02]  /*1e90*/  LDG.E.64 R16, desc[UR36][R2.64] ;  /* 0x0000002402107981 */ /* 0x000ee4000c1e1b00 */
[----:B---3--:R-:W0:Y:S01]  /*1ea0*/  I2F.F64.U64 R16, R16 ;  /* 0x0000001000107312 */ /* 0x008e220000301800 */
[----:B------:R-:W-:Y:S05]  /*1eb0*/  BRA `(.L_x_3370) ;  /* 0x0000000000087947 */ /* 0x000fea0003800000 */
.L_x_3389:
[----:B------:R-:W3:Y:S02]  /*1ec0*/  LDG.E R2, desc[UR36][R2.64] ;  /* 0x0000002402027981 */ /* 0x000ee4000c1e1900 */
[----:B---3--:R0:W1:Y:S02]  /*1ed0*/  I2F.F64.U32 R16, R2 ;  /* 0x0000000200107312 */ /* 0x0080640000201800 */
.L_x_3370:
[----:B------:R-:W-:Y:S05]  /*1ee0*/  BSYNC.RECONVERGENT B7 ;  /* 0x0000000000077941 */ /* 0x000fea0003800200 */
.L_x_3364:
[----:B------:R-:W-:-:S07]  /*1ef0*/  VIADD R28, R36, 0x80 ;  /* 0x00000080241c7836 */ /* 0x000fce0000000000 */
.L_x_3334:
[----:B------:R-:W-:Y:S05]  /*1f00*/  BSYNC.RECONVERGENT B6 ;  /* 0x0000000000067941 */ /* 0x000fea0003800200 */
.L_x_3333:
[----:B------:R-:W-:Y:S01]  /*1f10*/  ISETP.GE.AND P0, PT, R28, R29, PT ;  /* 0x0000001d1c00720c */ /* 0x000fe20003f06270 */
[----:B------:R-:W-:Y:S01]  /*1f20*/  BSSY.RECONVERGENT B6, `(.L_x_3393) ;  /* 0x00001e6000067945 */ /* 0x000fe20003800200 */
[----:B------:R-:W-:Y:S02]  /*1f30*/  CS2R R26, SRZ ;  /* 0x00000000001a7805 */ /* 0x000fe4000001ff00 */
[----:B------:R-:W-:-:S09]  /*1f40*/  CS2R R18, SRZ ;  /* 0x0000000000127805 */ /* 0x000fd2000001ff00 */
[----:B------:R-:W-:Y:S05]  /*1f50*/  @P0 BRA `(.L_x_3394) ;  /* 0x0000001c00880947 */ /* 0x000fea0003800000 */
[----:B0-----:R-:W0:Y:S01]  /*1f60*/  LDC.64 R2, c[0x0][0x3b8] ;  /* 0x0000ee00ff027b82 */ /* 0x001e220000000a00 */
        /* <DEDUP_REMOVED lines=20> */
.L_x_3399:
[----:B------:R-:W2:Y:S02]  /*20b0*/  LDG.E.U8 R2, desc[UR36][R2.64] ;  /* 0x0000002402027981 */ /* 0x000ea4000c1e1100 */
[----:B--2---:R0:W1:Y:S01]  /*20c0*/  I2F.F64.U16 R26, R2 ;  /* 0x00000002001a7312 */ /* 0x0040620000101800 */
[----:B------:R-:W-:Y:S05]  /*20d0*/  BRA `(.L_x_3401) ;  /* 0x0000000c00607947 */ /* 0x000fea0003800000 */
.L_x_3398:
        /* <DEDUP_REMOVED lines=9> */
.L_x_3403:
[----:B------:R-:W2:Y:S02]  /*2170*/  LDG.E R2, desc[UR36][R2.64] ;  /* 0x0000002402027981 */ /* 0x000ea4000c1e1900 */
[----:B--2---:R0:W1:Y:S01]  /*2180*/  I2F.F64 R26, R2 ;  /* 0x00000002001a7312 */ /* 0x0040620000201c00 */
[----:B------:R-:W-:Y:S05]  /*2190*/  BRA `(.L_x_3401) ;  /* 0x0000000c00307947 */ /* 0x000fea0003800000 */
.L_x_3402:
[----:B------:R-:W2:Y:S02]  /*21a0*/  LDG.E.U16 R2, desc[UR36][R2.64] ;  /* 0x0000002402027981 */ /* 0x000ea4000c1e1500 */
[----:B--2---:R0:W1:Y:S01]  /*21b0*/  I2F.F64.S16 R26, R2 ;  /* 0x00000002001a7312 */ /* 0x0040620000101c00 */
[----:B------:R-:W-:Y:S05]  /*21c0*/  BRA `(.L_x_3401) ;  /* 0x0000000c00247947 */ /* 0x000fea0003800000 */
.L_x_3397:
        /* <DEDUP_REMOVED lines=10> */
.L_x_3405:
[----:B---3--:R-:W3:Y:S02]  /*2270*/  LDG.E.U16 R0, desc[UR36][R2.64] ;  /* 0x0000002402007981 */ /* 0x008ee4000c1e1500 */
[----:B---3--:R-:W-:-:S05]  /*2280*/  HADD2.F32 R0, -RZ, R0.H0_H0 ;  /* 0x20000000ff007230 */ /* 0x008fca0000004100 */
[----:B------:R-:W-:-:S04]  /*2290*/  FMUL.FTZ R0, R0, 1 ;  /* 0x3f80000000007820 */ /* 0x000fc80000410000 */
[----:B------:R0:W1:Y:S01]  /*22a0*/  F2F.F64.F32 R26, R0 ;  /* 0x00000000001a7310 */ /* 0x0000620000201800 */
[----:B------:R-:W-:Y:S05]  /*22b0*/  BRA `(.L_x_3401) ;  /* 0x0000000800e87947 */ /* 0x000fea0003800000 */
.L_x_3404:
        /* <DEDUP_REMOVED lines=10> */
.L_x_3407:
[----:B------:R-:W3:Y:S02]  /*2360*/  LDG.E.U16 R2, desc[UR36][R2.64] ;  /* 0x0000002402027981 */ /* 0x000ee4000c1e1500 */
[----:B---3--:R-:W-:-:S05]  /*2370*/  HADD2.F32 R0, -RZ, R2.H0_H0 ;  /* 0x20000002ff007230 */ /* 0x008fca0000004100 */
[----:B------:R-:W-:-:S04]  /*2380*/  FMUL.FTZ R0, R0, 1 ;  /* 0x3f80000000007820 */ /* 0x000fc80000410000 */
[----:B------:R0:W1:Y:S01]  /*2390*/  F2F.F64.F32 R26, R0 ;  /* 0x00000000001a7310 */ /* 0x0000620000201800 */
[----:B------:R-:W-:Y:S05]  /*23a0*/  BRA `(.L_x_3401) ;  /* 0x0000000800ac7947 */ /* 0x000fea0003800000 */
.L_x_3406:
[----:B------:R0:W5:Y:S01]  /*23b0*/  LDG.E.64 R26, desc[UR36][R2.64] ;  /* 0x00000024021a7981 */ /* 0x000162000c1e1b00 */
[----:B------:R-:W-:Y:S05]  /*23c0*/  BRA `(.L_x_3401) ;  /* 0x0000000800a47947 */ /* 0x000fea0003800000 */
.L_x_3396:
        /* <DEDUP_REMOVED lines=13> */
.L_x_3410:
[----:B------:R0:W5:Y:S01]  /*24a0*/  LDG.E.64 R26, desc[UR36][R2.64] ;  /* 0x00000024021a7981 */ /* 0x000162000c1e1b00 */
[----:B------:R-:W-:Y:S05]  /*24b0*/  BRA `(.L_x_3401) ;  /* 0x0000000800687947 */ /* 0x000fea0003800000 */
.L_x_3409:
[----:B------:R-:W-:-:S09]  /*24c0*/  UISETP.NE.AND UP0, UPT, UR4, 0xf, UPT ;  /* 0x0000000f0400788c */ /* 0x000fd2000bf05270 */
[----:B------:R-:W-:Y:S05]  /*24d0*/  BRA.U !UP0, `(.L_x_3411) ;  /* 0x00000001089c7547 */ /* 0x000fea000b800000 */
[----:B------:R-:W-:-:S09]  /*24e0*/  UISETP.NE.AND UP0, UPT, UR4, 0x17, UPT ;  /* 0x000000170400788c */ /* 0x000fd2000bf05270 */
[----:B------:R-:W-:Y:S05]  /*24f0*/  BRA.U !UP0, `(.L_x_3412) ;  /* 0x00000001085c7547 */ /* 0x000fea000b800000 */
[----:B------:R-:W-:-:S09]  /*2500*/  UISETP.NE.AND UP0, UPT, UR4, 0x18, UPT ;  /* 0x000000180400788c */ /* 0x000fd2000bf05270 */
[----:B------:R-:W-:Y:S05]  /*2510*/  BRA.U UP0, `(.L_x_3400) ;  /* 0x0000000500f47547 */ /* 0x000fea000b800000 */
[----:B---3--:R-:W3:Y:S01]  /*2520*/  LDG.E.U8 R0, desc[UR36][R2.64] ;  /* 0x0000002402007981 */ /* 0x008ee2000c1e1100 */
        /* <DEDUP_REMOVED lines=20> */
.L_x_3412:
[----:B------:R-:W3:Y:S02]  /*2670*/  LDG.E.U8 R2, desc[UR36][R2.64] ;  /* 0x0000002402027981 */ /* 0x000ee4000c1e1100 */
[C---:B---3--:R-:W-:Y:S02]  /*2680*/  IMAD.SHL.U32 R0, R2.reuse, 0x2000000, RZ ;  /* 0x0200000002007824 */ /* 0x048fe400078e00ff */
        /* <DEDUP_REMOVED lines=10> */
[----:B------:R0:W1:Y:S01]  /*2730*/  F2F.F64.F32 R26, R0 ;  /* 0x00000000001a7310 */ /* 0x0000620000201800 */
[----:B------:R-:W-:Y:S05]  /*2740*/  BRA `(.L_x_3401) ;  /* 0x0000000400c47947 */ /* 0x000fea0003800000 */
.L_x_3411:
[----:B---3--:R-:W3:Y:S02]  /*2750*/  LDG.E.U16 R0, desc[UR36][R2.64] ;  /* 0x0000002402007981 */ /* 0x008ee4000c1e1500 */
[----:B---3--:R-:W-:-:S04]  /*2760*/  IMAD.U32 R0, R0, 0x10000, RZ ;  /* 0x0001000000007824 */ /* 0x008fc800078e00ff */
[----:B------:R-:W-:-:S04]  /*2770*/  FMUL.FTZ R0, R0, 1 ;  /* 0x3f80000000007820 */ /* 0x000fc80000410000 */
[----:B------:R0:W1:Y:S01]  /*2780*/  F2F.F64.F32 R26, R0 ;  /* 0x00000000001a7310 */ /* 0x0000620000201800 */
[----:B------:R-:W-:Y:S05]  /*2790*/  BRA `(.L_x_3401) ;  /* 0x0000000400b07947 */ /* 0x000fea0003800000 */
.L_x_3408:
        /* <DEDUP_REMOVED lines=11> */
.L_x_3415:
        /* <DEDUP_REMOVED lines=8> */
[--C-:B---3--:R-:W-:Y:S01]  /*28d0*/  SHF.R.U32.HI R0, RZ, 0x3, R3.reuse ;  /* 0x00000003ff007819 */ /* 0x108fe20000011603 */
        /* <DEDUP_REMOVED lines=12> */
.L_x_3417:
[----:B------:R-:W-:Y:S05]  /*29a0*/  BSYNC.RECONVERGENT B0 ;  /* 0x0000000000007941 */ /* 0x000fea0003800200 */
.L_x_3416:
[----:B------:R-:W-:Y:S01]  /*29b0*/  IMAD.SHL.U32 R0, R0, 0x100000, RZ ;  /* 0x0010000000007824 */ /* 0x000fe200078e00ff */
[----:B------:R-:W-:-:S04]  /*29c0*/  LEA R2, R2, 0x3b800000, 0x17 ;  /* 0x3b80000002027811 */ /* 0x000fc800078eb8ff */
[----:B------:R-:W-:-:S05]  /*29d0*/  LOP3.LUT R0, R2, R0, R7, 0xfe, !PT ;  /* 0x0000000002007212 */ /* 0x000fca00078efe07 */
[----:B------:R-:W-:-:S04]  /*29e0*/  FMUL.FTZ R0, R0, 1 ;  /* 0x3f80000000007820 */ /* 0x000fc80000410000 */
[----:B------:R0:W1:Y:S01]  /*29f0*/  F2F.F64.F32 R26, R0 ;  /* 0x00000000001a7310 */ /* 0x0000620000201800 */
[----:B------:R-:W-:Y:S05]  /*2a00*/  BRA `(.L_x_3401) ;  /* 0x0000000400147947 */ /* 0x000fea0003800000 */
.L_x_3414:
        /* <DEDUP_REMOVED lines=21> */
.L_x_3419:
[----:B------:R-:W-:Y:S05]  /*2b60*/  BSYNC.RECONVERGENT B0 ;  /* 0x0000000000007941 */ /* 0x000fea0003800200 */
.L_x_3418:
[----:B------:R-:W-:Y:S01]  /*2b70*/  IMAD.SHL.U32 R0, R0, 0x200000, RZ ;  /* 0x0020000000007824 */ /* 0x000fe200078e00ff */
[----:B------:R-:W-:-:S04]  /*2b80*/  LEA R2, R2, 0x37800000, 0x17 ;  /* 0x3780000002027811 */ /* 0x000fc800078eb8ff */
[----:B------:R-:W-:-:S05]  /*2b90*/  LOP3.LUT R0, R2, R0, R7, 0xfe, !PT ;  /* 0x0000000002007212 */ /* 0x000fca00078efe07 */
[----:B------:R-:W-:-:S04]  /*2ba0*/  FMUL.FTZ R0, R0, 1 ;  /* 0x3f80000000007820 */ /* 0x000fc80000410000 */
[----:B------:R0:W1:Y:S01]  /*2bb0*/  F2F.F64.F32 R26, R0 ;  /* 0x00000000001a7310 */ /* 0x0000620000201800 */
[----:B------:R-:W-:Y:S05]  /*2bc0*/  BRA `(.L_x_3401) ;  /* 0x0000000000a47947 */ /* 0x000fea0003800000 */
.L_x_3413:
        /* <DEDUP_REMOVED lines=16> */
[----:B------:R1:W0:Y:S01]  /*2cd0*/  @P0 F2F.F64.F32 R26, R0 ;  /* 0x00000000001a0310 */ /* 0x0002220000201800 */
[----:B------:R-:W-:Y:S05]  /*2ce0*/  BRA `(.L_x_3401) ;  /* 0x00000000005c7947 */ /* 0x000fea0003800000 */
.L_x_3400:
        /* <DEDUP_REMOVED lines=16> */
.L_x_3422:
[----:B------:R-:W-:Y:S01]  /*2df0*/  CS2R R26, SRZ ;  /* 0x00000000001a7805 */ /* 0x000fe2000001ff00 */
[----:B------:R-:W-:Y:S06]  /*2e00*/  BRA `(.L_x_3401) ;  /* 0x0000000000147947 */ /* 0x000fec0003800000 */
.L_x_3421:
[----:B------:R-:W2:Y:S02]  /*2e10*/  LDG.E.64 R26, desc[UR36][R2.64] ;  /* 0x00000024021a7981 */ /* 0x000ea4000c1e1b00 */
[----:B--2---:R-:W0:Y:S01]  /*2e20*/  I2F.F64.U64 R26, R26 ;  /* 0x0000001a001a7312 */ /* 0x004e220000301800 */
[----:B------:R-:W-:Y:S05]  /*2e30*/  BRA `(.L_x_3401) ;  /* 0x0000000000087947 */ /* 0x000fea0003800000 */
.L_x_3420:
[----:B------:R-:W2:Y:S02]  /*2e40*/  LDG.E R2, desc[UR36][R2.64] ;  /* 0x0000002402027981 */ /* 0x000ea4000c1e1900 */
[----:B--2---:R0:W1:Y:S02]  /*2e50*/  I2F.F64.U32 R26, R2 ;  /* 0x00000002001a7312 */ /* 0x0040640000201800 */
.L_x_3401:
[----:B------:R-:W-:Y:S05]  /*2e60*/  BSYNC.RECONVERGENT B7 ;  /* 0x0000000000077941 */ /* 0x000fea0003800200 */
.L_x_3395:
[----:B0-----:R-:W0:Y:S01]  /*2e70*/  LDC.64 R2, c[0x0][0x3c0] ;  /* 0x0000f000ff027b82 */ /* 0x001e220000000a00 */
        /* <DEDUP_REMOVED lines=19> */
.L_x_3427:
[----:B------:R-:W2:Y:S02]  /*2fb0*/  LDG.E.U8 R2, desc[UR36][R2.64] ;  /* 0x0000002402027981 */ /* 0x000ea4000c1e1100 */
[----:B--2---:R0:W2:Y:S01]  /*2fc0*/  I2F.F64.U16 R18, R2 ;  /* 0x0000000200127312 */ /* 0x0040a20000101800 */
[----:B------:R-:W-:Y:S05]  /*2fd0*/  BRA `(.L_x_3429) ;  /* 0x0000000c00607947 */ /* 0x000fea0003800000 */
.L_x_3426:
        /* <DEDUP_REMOVED lines=9> */
.L_x_3431:
[----:B------:R-:W2:Y:S02]  /*3070*/  LDG.E R2, desc[UR36][R2.64] ;  /* 0x0000002402027981 */ /* 0x000ea4000c1e1900 */
[----:B--2---:R0:W2:Y:S01]  /*3080*/  I2F.F64 R18, R2 ;  /* 0x0000000200127312 */ /* 0x0040a20000201c00 */
[----:B------:R-:W-:Y:S05]  /*3090*/  BRA `(.L_x_3429) ;  /* 0x0000000c00307947 */ /* 0x000fea0003800000 */
.L_x_3430:
[----:B------:R-:W2:Y:S02]  /*30a0*/  LDG.E.U16 R2, desc[UR36][R2.64] ;  /* 0x0000002402027981 */ /* 0x000ea4000c1e1500 */
[----:B--2---:R0:W2:Y:S01]  /*30b0*/  I2F.F64.S16 R18, R2 ;  /* 0x0000000200127312 */ /* 0x0040a20000101c00 */
[----:B------:R-:W-:Y:S05]  /*30c0*/  BRA `(.L_x_3429) ;  /* 0x0000000c00247947 */ /* 0x000fea0003800000 */
.L_x_3425:
        /* <DEDUP_REMOVED lines=10> */
.L_x_3433:
[----:B-1-3--:R-:W2:Y:S02]  /*3170*/  LDG.E.U16 R0, desc[UR36][R2.64] ;  /* 0x0000002402007981 */ /* 0x00aea4000c1e1500 */
[----:B--2---:R-:W-:-:S05]  /*3180*/  HADD2.F32 R0, -RZ, R0.H0_H0 ;  /* 0x20000000ff007230 */ /* 0x004fca0000004100 */
[----:B------:R-:W-:-:S04]  /*3190*/  FMUL.FTZ R0, R0, 1 ;  /* 0x3f80000000007820 */ /* 0x000fc80000410000 */
[----:B------:R0:W1:Y:S01]  /*31a0*/  F2F.F64.F32 R18, R0 ;  /* 0x0000000000127310 */ /* 0x0000620000201800 */
[----:B------:R-:W-:Y:S05]  /*31b0*/  BRA `(.L_x_3429) ;  /* 0x0000000800e87947 */ /* 0x000fea0003800000 */
.L_x_3432:
        /* <DEDUP_REMOVED lines=10> */
.L_x_3435:
[----:B------:R-:W1:Y:S02]  /*3260*/  LDG.E.U16 R2, desc[UR36][R2.64] ;  /* 0x0000002402027981 */ /* 0x000e64000c1e1500 */
[----:B-1-3--:R-:W-:-:S05]  /*3270*/  HADD2.F32 R0, -RZ, R2.H0_H0 ;  /* 0x20000002ff007230 */ /* 0x00afca0000004100 */
[----:B------:R-:W-:-:S04]  /*3280*/  FMUL.FTZ R0, R0, 1 ;  /* 0x3f80000000007820 */ /* 0x000fc80000410000 */
[----:B------:R0:W1:Y:S01]  /*3290*/  F2F.F64.F32 R18, R0 ;  /* 0x0000000000127310 */ /* 0x0000620000201800 */
[----:B------:R-:W-:Y:S05]  /*32a0*/  BRA `(.L_x_3429) ;  /* 0x0000000800ac7947 */ /* 0x000fea0003800000 */
.L_x_3434:
[----:B------:R0:W5:Y:S01]  /*32b0*/  LDG.E.64 R18, desc[UR36][R2.64] ;  /* 0x0000002402127981 */ /* 0x000162000c1e1b00 */
[----:B------:R-:W-:Y:S05]  /*32c0*/  BRA `(.L_x_3429) ;  /* 0x0000000800a47947 */ /* 0x000fea0003800000 */
.L_x_3424:
        /* <DEDUP_REMOVED lines=13> */
.L_x_3438:
[----:B------:R0:W5:Y:S01]  /*33a0*/  LDG.E.64 R18, desc[UR36][R2.64] ;  /* 0x0000002402127981 */ /* 0x000162000c1e1b00 */
[----:B------:R-:W-:Y:S05]  /*33b0*/  BRA `(.L_x_3429) ;  /* 0x0000000800687947 */ /* 0x000fea0003800000 */
.L_x_3437:
[----:B------:R-:W-:-:S09]  /*33c0*/  UISETP.NE.AND UP0, UPT, UR4, 0xf, UPT ;  /* 0x0000000f0400788c */ /* 0x000fd2000bf05270 */
[----:B------:R-:W-:Y:S05]  /*33d0*/  BRA.U !UP0, `(.L_x_3439) ;  /* 0x00000001089c7547 */ /* 0x000fea000b800000 */
[----:B------:R-:W-:-:S09]  /*33e0*/  UISETP.NE.AND UP0, UPT, UR4, 0x17, UPT ;  /* 0x000000170400788c */ /* 0x000fd2000bf05270 */
[----:B------:R-:W-:Y:S05]  /*33f0*/  BRA.U !UP0, `(.L_x_3440) ;  /* 0x00000001085c7547 */ /* 0x000fea000b800000 */
[----:B------:R-:W-:-:S09]  /*3400*/  UISETP.NE.AND UP0, UPT, UR4, 0x18, UPT ;  /* 0x000000180400788c */ /* 0x000fd2000bf05270 */
[----:B------:R-:W-:Y:S05]  /*3410*/  BRA.U UP0, `(.L_x_3428) ;  /* 0x0000000500f47547 */ /* 0x000fea000b800000 */
[----:B-1-3--:R-:W2:Y:S01]  /*3420*/  LDG.E.U8 R0, desc[UR36][R2.64] ;  /* 0x0000002402007981 */ /* 0x00aea2000c1e1100 */
        /* <DEDUP_REMOVED lines=20> */
.L_x_3440:
[----:B------:R-:W1:Y:S02]  /*3570*/  LDG.E.U8 R2, desc[UR36][R2.64] ;  /* 0x0000002402027981 */ /* 0x000e64000c1e1100 */
[C---:B-1-3--:R-:W-:Y:S02]  /*3580*/  IMAD.SHL.U32 R0, R2.reuse, 0x2000000, RZ ;  /* 0x0200000002007824 */ /* 0x04afe400078e00ff */
        /* <DEDUP_REMOVED lines=12> */
.L_x_3439:
[----:B-1-3--:R-:W2:Y:S02]  /*3650*/  LDG.E.U16 R0, desc[UR36][R2.64] ;  /* 0x0000002402007981 */ /* 0x00aea4000c1e1500 */
[----:B--2---:R-:W-:-:S04]  /*3660*/  IMAD.U32 R0, R0, 0x10000, RZ ;  /* 0x0001000000007824 */ /* 0x004fc800078e00ff */
[----:B------:R-:W-:-:S04]  /*3670*/  FMUL.FTZ R0, R0, 1 ;  /* 0x3f80000000007820 */ /* 0x000fc80000410000 */
[----:B------:R0:W1:Y:S01]  /*3680*/  F2F.F64.F32 R18, R0 ;  /* 0x0000000000127310 */ /* 0x0000620000201800 */
[----:B------:R-:W-:Y:S05]  /*3690*/  BRA `(.L_x_3429) ;  /* 0x0000000400b07947 */ /* 0x000fea0003800000 */
.L_x_3436:
        /* <DEDUP_REMOVED lines=11> */
.L_x_3443:
        /* <DEDUP_REMOVED lines=8> */
[--C-:B-1-3--:R-:W-:Y:S01]  /*37d0*/  SHF.R.U32.HI R0, RZ, 0x3, R3.reuse ;  /* 0x00000003ff007819 */ /* 0x10afe20000011603 */
        /* <DEDUP_REMOVED lines=12> */
.L_x_3445:
[----:B------:R-:W-:Y:S05]  /*38a0*/  BSYNC.RECONVERGENT B0 ;  /* 0x0000000000007941 */ /* 0x000fea0003800200 */
.L_x_3444:
[----:B------:R-:W-:Y:S01]  /*38b0*/  IMAD.SHL.U32 R0, R0, 0x100000, RZ ;  /* 0x0010000000007824 */ /* 0x000fe200078e00ff */
[----:B------:R-:W-:-:S04]  /*38c0*/  LEA R2, R2, 0x3b800000, 0x17 ;  /* 0x3b80000002027811 */ /* 0x000fc800078eb8ff */
[----:B------:R-:W-:-:S05]  /*38d0*/  LOP3.LUT R0, R2, R0, R7, 0xfe, !PT ;  /* 0x0000000002007212 */ /* 0x000fca00078efe07 */
[----:B------:R-:W-:-:S04]  /*38e0*/  FMUL.FTZ R0, R0, 1 ;  /* 0x3f80000000007820 */ /* 0x000fc80000410000 */
[----:B------:R0:W1:Y:S01]  /*38f0*/  F2F.F64.F32 R18, R0 ;  /* 0x0000000000127310 */ /* 0x0000620000201800 */
[----:B------:R-:W-:Y:S05]  /*3900*/  BRA `(.L_x_3429) ;  /* 0x0000000400147947 */ /* 0x000fea0003800000 */
.L_x_3442:
        /* <DEDUP_REMOVED lines=21> */
.L_x_3447:
[----:B------:R-:W-:Y:S05]  /*3a60*/  BSYNC.RECONVERGENT B0 ;  /* 0x0000000000007941 */ /* 0x000fea0003800200 */
.L_x_3446:
[----:B------:R-:W-:Y:S01]  /*3a70*/  IMAD.SHL.U32 R0, R0, 0x200000, RZ ;  /* 0x0020000000007824 */ /* 0x000fe200078e00ff */
[----:B------:R-:W-:-:S04]  /*3a80*/  LEA R2, R2, 0x37800000, 0x17 ;  /* 0x3780000002027811 */ /* 0x000fc800078eb8ff */
[----:B------:R-:W-:-:S05]  /*3a90*/  LOP3.LUT R0, R2, R0, R7, 0xfe, !PT ;  /* 0x0000000002007212 */ /* 0x000fca00078efe07 */
[----:B------:R-:W-:-:S04]  /*3aa0*/  FMUL.FTZ R0, R0, 1 ;  /* 0x3f80000000007820 */ /* 0x000fc80000410000 */
[----:B------:R0:W1:Y:S01]  /*3ab0*/  F2F.F64.F32 R18, R0 ;  /* 0x0000000000127310 */ /* 0x0000620000201800 */
[----:B------:R-:W-:Y:S05]  /*3ac0*/  BRA `(.L_x_3429) ;  /* 0x0000000000a47947 */ /* 0x000fea0003800000 */
.L_x_3441:
        /* <DEDUP_REMOVED lines=18> */
.L_x_3428:
[----:B------:R-:W-:Y:S01]  /*3bf0*/  MOV R2, 0x0 ;  /* 0x0000000000027802 */ /* 0x000fe20000000f00 */
[----:B------:R-:W0:Y:S01]  /*3c00*/  LDCU.64 UR4, c[0x4][0x128] ;  /* 0x01002500ff0477ac */ /* 0x000e220008000a00 */
[----:B------:R-:W-:Y:S02]  /*3c10*/  IMAD.MOV.U32 R8, RZ, RZ, 0x4e ;  /* 0x0000004eff087424 */ /* 0x000fe400078e00ff */
[----:B------:R-:W-:Y:S01]  /*3c20*/  IMAD.MOV.U32 R12, RZ, RZ, 0x1 ;  /* 0x00000001ff0c7424 */ /* 0x000fe200078e00ff */
[----:B------:R-:W2:Y:S01]  /*3c30*/  LDCU.64 UR6, c[0x4][0x130] ;  /* 0x01002600ff0677ac */ /* 0x000ea20008000a00 */
[----:B------:R-:W1:Y:S01]  /*3c40*/  LDC.64 R2, c[0x4][R2] ;  /* 0x0100000002027b82 */ /* 0x000e620000000a00 */
[----:B------:R-:W-:Y:S01]  /*3c50*/  IMAD.MOV.U32 R13, RZ, RZ, RZ ;  /* 0x000000ffff0d7224 */ /* 0x000fe200078e00ff */
[----:B------:R-:W3:Y:S01]  /*3c60*/  LDCU.64 UR8, c[0x4][0x8] ;  /* 0x01000100ff0877ac */ /* 0x000ee20008000a00 */
[----:B0-----:R-:W-:Y:S02]  /*3c70*/  IMAD.U32 R4, RZ, RZ, UR4 ;  /* 0x00000004ff047e24 */ /* 0x001fe4000f8e00ff */
[----:B------:R-:W-:-:S02]  /*3c80*/  IMAD.U32 R5, RZ, RZ, UR5 ;  /* 0x00000005ff057e24 */ /* 0x000fc4000f8e00ff */
[----:B--2---:R-:W-:Y:S02]  /*3c90*/  IMAD.U32 R6, RZ, RZ, UR6 ;  /* 0x00000006ff067e24 */ /* 0x004fe4000f8e00ff */
[----:B------:R-:W-:Y:S02]  /*3ca0*/  IMAD.U32 R7, RZ, RZ, UR7 ;  /* 0x00000007ff077e24 */ /* 0x000fe4000f8e00ff */
[----:B---3--:R-:W-:Y:S02]  /*3cb0*/  IMAD.U32 R10, RZ, RZ, UR8 ;  /* 0x00000008ff0a7e24 */ /* 0x008fe4000f8e00ff */
[----:B------:R-:W-:-:S07]  /*3cc0*/  IMAD.U32 R11, RZ, RZ, UR9 ;  /* 0x00000009ff0b7e24 */ /* 0x000fce000f8e00ff */
[----:B------:R-:W-:-:S07]  /*3cd0*/  LEPC R20, `(.L_x_3450) ;  /* 0x000000001014794e */ /* 0x000fce0000000000 */
[----:B-1--45:R-:W-:Y:S05]  /*3ce0*/  CALL.ABS.NOINC R2 ;  /* 0x0000000002007343 */ /* 0x032fea0003c00000 */
.L_x_3450:
[----:B------:R-:W-:Y:S01]  /*3cf0*/  CS2R R18, SRZ ;  /* 0x0000000000127805 */ /* 0x000fe2000001ff00 */
[----:B------:R-:W-:Y:S06]  /*3d00*/  BRA `(.L_x_3429) ;  /* 0x0000000000147947 */ /* 0x000fec0003800000 */
.L_x_3449:
[----:B------:R-:W2:Y:S02]  /*3d10*/  LDG.E.64 R18, desc[UR36][R2.64] ;  /* 0x0000002402127981 */ /* 0x000ea4000c1e1b00 */
[----:B--2---:R-:W0:Y:S01]  /*3d20*/  I2F.F64.U64 R18, R18 ;  /* 0x0000001200127312 */ /* 0x004e220000301800 */
[----:B------:R-:W-:Y:S05]  /*3d30*/  BRA `(.L_x_3429) ;  /* 0x0000000000087947 */ /* 0x000fea0003800000 */
.L_x_3448:
[----:B------:R-:W2:Y:S02]  /*3d40*/  LDG.E R2, desc[UR36][R2.64] ;  /* 0x0000002402027981 */ /* 0x000ea4000c1e1900 */
[----:B--2---:R0:W2:Y:S02]  /*3d50*/  I2F.F64.U32 R18, R2 ;  /* 0x0000000200127312 */ /* 0x0040a40000201800 */
.L_x_3429:
[----:B------:R-:W-:Y:S05]  /*3d60*/  BSYNC.RECONVERGENT B7 ;  /* 0x0000000000077941 */ /* 0x000fea0003800200 */
.L_x_3423:
[----:B------:R-:W-:-:S07]  /*3d70*/  VIADD R28, R28, 0x80 ;  /* 0x000000801c1c7836 */ /* 0x000fce0000000000 */
.L_x_3394:
[----:B------:R-:W-:Y:S05]  /*3d80*/  BSYNC.RECONVERGENT B6 ;  /* 0x0000000000067941 */ /* 0x000fea0003800200 */
.L_x_3393:
        /* <DEDUP_REMOVED lines=26> */
.L_x_3457:
[----:B------:R-:W2:Y:S02]  /*3f30*/  LDG.E.U8 R2, desc[UR36][R2.64] ;  /* 0x0000002402027981 */ /* 0x000ea4000c1e1100 */
[----:B--2---:R0:W1:Y:S01]  /*3f40*/  I2F.F64.U16 R34, R2 ;  /* 0x0000000200227312 */ /* 0x0040620000101800 */
[----:B------:R-:W-:Y:S05]  /*3f50*/  BRA `(.L_x_3459) ;  /* 0x0000000c00607947 */ /* 0x000fea0003800000 */
.L_x_3456:
[----:B------:R-:W-:-:S09]  /*3f60*/  UISETP.NE.AND UP0, UPT, UR4, 0x2, UPT ;  /* 0x000000020400788c */ /* 0x000fd2000bf05270 */
[----:B------:R-:W-:Y:S05]  /*3f70*/  BRA.U !UP0, `(.L_x_3460) ;  /* 0x0000000108287547 */ /* 0x000fea000b800000 */
[----:B------:R-:W-:-:S09]  /*3f80*/  UISETP.NE.AND UP0, UPT, UR4, 0x3, UPT ;  /* 0x000000030400788c */ /* 0x000fd2000bf05270 */
[----:B------:R-:W-:Y:S05]  /*3f90*/  BRA.U !UP0, `(.L_x_3461) ;  /* 0x0000000108147547 */ /* 0x000fea000b800000 */
[----:B------:R-:W-:-:S09]  /*3fa0*/  UISETP.NE.AND UP0, UPT, UR4, 0x4, UPT ;  /* 0x000000040400788c */ /* 0x000fd2000bf05270 */
[----:B------:R-:W-:Y:S05]  /*3fb0*/  BRA.U UP0, `(.L_x_3458) ;  /* 0x0000000900ec7547 */ /* 0x000fea000b800000 */
[----:B------:R-:W2:Y:S02]  /*3fc0*/  LDG.E.64 R34, desc[UR36][R2.64] ;  /* 0x0000002402227981 */ /* 0x000ea4000c1e1b00 */
[----:B--2---:R-:W2:Y:S01]  /*3fd0*/  I2F.F64.S64 R34, R34 ;  /* 0x0000002200227312 */ /* 0x004ea20000301c00 */
[----:B------:R-:W-:Y:S05]  /*3fe0*/  BRA `(.L_x_3459) ;  /* 0x0000000c003c7947 */ /* 0x000fea0003800000 */
.L_x_3461:
[----:B------:R-:W2:Y:S02]  /*3ff0*/  LDG.E R2, desc[UR36][R2.64] ;  /* 0x0000002402027981 */ /* 0x000ea4000c1e1900 */
[----:B--2---:R0:W1:Y:S01]  /*4000*/  I2F.F64 R34, R2 ;  /* 0x0000000200227312 */ /* 0x0040620000201c00 */
[----:B------:R-:W-:Y:S05]  /*4010*/  BRA `(.L_x_3459) ;  /* 0x0000000c00307947 */ /* 0x000fea0003800000 */
.L_x_3460:
[----:B------:R-:W2:Y:S02]  /*4020*/  LDG.E.U16 R2, desc[UR36][R2.64] ;  /* 0x0000002402027981 */ /* 0x000ea4000c1e1500 */
[----:B--2---:R0:W1:Y:S01]  /*4030*/  I2F.F64.S16 R34, R2 ;  /* 0x0000000200227312 */ /* 0x0040620000101c00 */
[----:B------:R-:W-:Y:S05]  /*4040*/  BRA `(.L_x_3459) ;  /* 0x0000000c00247947 */ /* 0x000fea0003800000 */
.L_x_3455:
        /* <DEDUP_REMOVED lines=10> */
.L_x_3463:
[----:B---3--:R-:W3:Y:S02]  /*40f0*/  LDG.E.U16 R0, desc[UR36][R2.64] ;  /* 0x0000002402007981 */ /* 0x008ee4000c1e1500 */
[----:B---3--:R-:W-:-:S05]  /*4100*/  HADD2.F32 R0, -RZ, R0.H0_H0 ;  /* 0x20000000ff007230 */ /* 0x008fca0000004100 */
[----:B------:R-:W-:-:S04]  /*4110*/  FMUL.FTZ R0, R0, 1 ;  /* 0x3f80000000007820 */ /* 0x000fc80000410000 */
[----:B------:R0:W1:Y:S01]  /*4120*/  F2F.F64.F32 R34, R0 ;  /* 0x0000000000227310 */ /* 0x0000620000201800 */
[----:B------:R-:W-:Y:S05]  /*4130*/  BRA `(.L_x_3459) ;  /* 0x0000000800e87947 */ /* 0x000fea0003800000 */
.L_x_3462:
        /* <DEDUP_REMOVED lines=10> */
.L_x_3465:
[----:B------:R-:W3:Y:S02]  /*41e0*/  LDG.E.U16 R2, desc[UR36][R2.64] ;  /* 0x0000002402027981 */ /* 0x000ee4000c1e1500 */
[----:B---3--:R-:W-:-:S05]  /*41f0*/  HADD2.F32 R0, -RZ, R2.H0_H0 ;  /* 0x20000002ff007230 */ /* 0x008fca0000004100 */
[----:B------:R-:W-:-:S04]  /*4200*/  FMUL.FTZ R0, R0, 1 ;  /* 0x3f80000000007820 */ /* 0x000fc80000410000 */
[----:B------:R0:W1:Y:S01]  /*4210*/  F2F.F64.F32 R34, R0 ;  /* 0x0000000000227310 */ /* 0x0000620000201800 */
[----:B------:R-:W-:Y:S05]  /*4220*/  BRA `(.L_x_3459) ;  /* 0x0000000800ac7947 */ /* 0x000fea0003800000 */
.L_x_3464:
[----:B------:R0:W5:Y:S01]  /*4230*/  LDG.E.64 R34, desc[UR36][R2.64] ;  /* 0x0000002402227981 */ /* 0x000162000c1e1b00 */
[----:B------:R-:W-:Y:S05]  /*4240*/  BRA `(.L_x_3459) ;  /* 0x0000000800a47947 */ /* 0x000fea0003800000 */
.L_x_3454:
        /* <DEDUP_REMOVED lines=13> */
.L_x_3468:
[----:B------:R0:W5:Y:S01]  /*4320*/  LDG.E.64 R34, desc[UR36][R2.64] ;  /* 0x0000002402227981 */ /* 0x000162000c1e1b00 */
[----:B------:R-:W-:Y:S05]  /*4330*/  BRA `(.L_x_3459) ;  /* 0x0000000800687947 */ /* 0x000fea0003800000 */
.L_x_3467:
        /* <DEDUP_REMOVED lines=27> */
.L_x_3470:
        /* <DEDUP_REMOVED lines=14> */
.L_x_3469:
[----:B---3--:R-:W3:Y:S02]  /*45d0*/  LDG.E.U16 R0, desc[UR36][R2.64] ;  /* 0x0000002402007981 */ /* 0x008ee4000c1e1500 */
[----:B---3--:R-:W-:-:S04]  /*45e0*/  IMAD.U32 R0, R0, 0x10000, RZ ;  /* 0x0001000000007824 */ /* 0x008fc800078e00ff */
[----:B------:R-:W-:-:S04]  /*45f0*/  FMUL.FTZ R0, R0, 1 ;  /* 0x3f80000000007820 */ /* 0x000fc80000410000 */
[----:B------:R0:W1:Y:S01]  /*4600*/  F2F.F64.F32 R34, R0 ;  /* 0x0000000000227310 */ /* 0x0000620000201800 */
[----:B------:R-:W-:Y:S05]  /*4610*/  BRA `(.L_x_3459) ;  /* 0x0000000400b07947 */ /* 0x000fea0003800000 */
.L_x_3466:
        /* <DEDUP_REMOVED lines=11> */
.L_x_3473:
        /* <DEDUP_REMOVED lines=21> */
.L_x_3475:
[----:B------:R-:W-:Y:S05]  /*4820*/  BSYNC.RECONVERGENT B0 ;  /* 0x0000000000007941 */ /* 0x000fea0003800200 */
.L_x_3474:
[----:B------:R-:W-:Y:S01]  /*4830*/  IMAD.SHL.U32 R0, R0, 0x100000, RZ ;  /* 0x0010000000007824 */ /* 0x000fe200078e00ff */
[----:B------:R-:W-:-:S04]  /*4840*/  LEA R2, R2, 0x3b800000, 0x17 ;  /* 0x3b80000002027811 */ /* 0x000fc800078eb8ff */
[----:B------:R-:W-:-:S05]  /*4850*/  LOP3.LUT R0, R2, R0, R7, 0xfe, !PT ;  /* 0x0000000002007212 */ /* 0x000fca00078efe07 */
[----:B------:R-:W-:-:S04]  /*4860*/  FMUL.FTZ R0, R0, 1 ;  /* 0x3f80000000007820 */ /* 0x000fc80000410000 */
[----:B------:R0:W1:Y:S01]  /*4870*/  F2F.F64.F32 R34, R0 ;  /* 0x0000000000227310 */ /* 0x0000620000201800 */
[----:B------:R-:W-:Y:S05]  /*4880*/  BRA `(.L_x_3459) ;  /* 0x0000000400147947 */ /* 0x000fea0003800000 */
.L_x_3472:
        /* <DEDUP_REMOVED lines=21> */
.L_x_3477:
[----:B------:R-:W-:Y:S05]  /*49e0*/  BSYNC.RECONVERGENT B0 ;  /* 0x0000000000007941 */ /* 0x000fea0003800200 */
.L_x_3476:
[----:B------:R-:W-:Y:S01]  /*49f0*/  IMAD.SHL.U32 R0, R0, 0x200000, RZ ;  /* 0x0020000000007824 */ /* 0x000fe200078e00ff */
[----:B------:R-:W-:-:S04]  /*4a00*/  LEA R2, R2, 0x37800000, 0x17 ;  /* 0x3780000002027811 */ /* 0x000fc800078eb8ff */
[----:B------:R-:W-:-:S05]  /*4a10*/  LOP3.LUT R0, R2, R0, R7, 0xfe, !PT ;  /* 0x0000000002007212 */ /* 0x000fca00078efe07 */
[----:B------:R-:W-:-:S04]  /*4a20*/  FMUL.FTZ R0, R0, 1 ;  /* 0x3f80000000007820 */ /* 0x000fc80000410000 */
[----:B------:R0:W1:Y:S01]  /*4a30*/  F2F.F64.F32 R34, R0 ;  /* 0x0000000000227310 */ /* 0x0000620000201800 */
[----:B------:R-:W-:Y:S05]  /*4a40*/  BRA `(.L_x_3459) ;  /* 0x0000000000a47947 */ /* 0x000fea0003800000 */
.L_x_3471:
        /* <DEDUP_REMOVED lines=18> */
.L_x_3458:
        /* <DEDUP_REMOVED lines=16> */
.L_x_3480:
[----:B------:R-:W-:Y:S01]  /*4c70*/  CS2R R34, SRZ ;  /* 0x0000000000227805 */ /* 0x000fe2000001ff00 */
[----:B------:R-:W-:Y:S06]  /*4c80*/  BRA `(.L_x_3459) ;  /* 0x0000000000147947 */ /* 0x000fec0003800000 */
.L_x_3479:
[----:B------:R-:W2:Y:S02]  /*4c90*/  LDG.E.64 R34, desc[UR36][R2.64] ;  /* 0x0000002402227981 */ /* 0x000ea4000c1e1b00 */
[----:B--2---:R-:W0:Y:S01]  /*4ca0*/  I2F.F64.U64 R34, R34 ;  /* 0x0000002200227312 */ /* 0x004e220000301800 */
[----:B------:R-:W-:Y:S05]  /*4cb0*/  BRA `(.L_x_3459) ;  /* 0x0000000000087947 */ /* 0x000fea0003800000 */
.L_x_3478:
[----:B------:R-:W2:Y:S02]  /*4cc0*/  LDG.E R2, desc[UR36][R2.64] ;  /* 0x0000002402027981 */ /* 0x000ea4000c1e1900 */
[----:B--2---:R0:W1:Y:S02]  /*4cd0*/  I2F.F64.U32 R34, R2 ;  /* 0x0000000200227312 */ /* 0x0040640000201800 */
.L_x_3459:
[----:B------:R-:W-:Y:S05]  /*4ce0*/  BSYNC.RECONVERGENT B7 ;  /* 0x0000000000077941 */ /* 0x000fea0003800200 */
.L_x_3453:
[----:B0-----:R-:W0:Y:S01]  /*4cf0*/  LDC.64 R2, c[0x0][0x3c0] ;  /* 0x0000f000ff027b82 */ /* 0x001e220000000a00 */
[----:B------:R-:W3:Y:S01]  /*4d00*/  LDCU UR5, c[0x0][0x3d4] ;  /* 0x00007a80ff0577ac */ /* 0x000ee20008000800 */
[----:B------:R-:W-:Y:S01]  /*4d10*/  BSSY.RECONVERGENT B7, `(.L_x_3481) ;  /* 0x00000ed000077945 */ /* 0x000fe20003800200 */
[----:B------:R-:W-:-:S04]  /*4d20*/  UPRMT UR4, UR39, 0x9910, URZ ;  /* 0x0000991027047896 */ /* 0x000fc800080000ff */
[----:B------:R-:W-:Y:S01]  /*4d30*/  UISETP.GT.AND UP0, UPT, UR4, 0x9, UPT ;  /* 0x000000090400788c */ /* 0x000fe2000bf04270 */
[----:B---3--:R-:W-:-:S05]  /*4d40*/  IMAD R5, R22, UR5, RZ ;  /* 0x0000000516057c24 */ /* 0x008fca000f8e02ff */
        /* <DEDUP_REMOVED lines=14> */
.L_x_3485:
[----:B------:R-:W3:Y:S02]  /*4e30*/  LDG.E.U8 R2, desc[UR36][R2.64] ;  /* 0x0000002402027981 */ /* 0x000ee4000c1e1100 */
[----:B---3--:R0:W3:Y:S01]  /*4e40*/  I2F.F64.U16 R22, R2 ;  /* 0x0000000200167312 */ /* 0x0080e20000101800 */
[----:B------:R-:W-:Y:S05]  /*4e50*/  BRA `(.L_x_3487) ;  /* 0x0000000c00607947 */ /* 0x000fea0003800000 */
.L_x_3484:
        /* <DEDUP_REMOVED lines=9> */
.L_x_3489:
[----:B------:R-:W3:Y:S02]  /*4ef0*/  LDG.E R2, desc[UR36][R2.64] ;  /* 0x0000002402027981 */ /* 0x000ee4000c1e1900 */
[----:B---3--:R0:W3:Y:S01]  /*4f00*/  I2F.F64 R22, R2 ;  /* 0x0000000200167312 */ /* 0x0080e20000201c00 */
[----:B------:R-:W-:Y:S05]  /*4f10*/  BRA `(.L_x_3487) ;  /* 0x0000000c00307947 */ /* 0x000fea0003800000 */
.L_x_3488:
[----:B------:R-:W3:Y:S02]  /*4f20*/  LDG.E.U16 R2, desc[UR36][R2.64] ;  /* 0x0000002402027981 */ /* 0x000ee4000c1e1500 */
[----:B---3--:R0:W3:Y:S01]  /*4f30*/  I2F.F64.S16 R22, R2 ;  /* 0x0000000200167312 */ /* 0x0080e20000101c00 */
[----:B------:R-:W-:Y:S05]  /*4f40*/  BRA `(.L_x_3487) ;  /* 0x0000000c00247947 */ /* 0x000fea0003800000 */
.L_x_3483:
        /* <DEDUP_REMOVED lines=10> */
.L_x_3491:
[----:B------:R-:W3:Y:S02]  /*4ff0*/  LDG.E.U16 R0, desc[UR36][R2.64] ;  /* 0x0000002402007981 */ /* 0x000ee4000c1e1500 */
[----:B---3--:R-:W-:-:S05]  /*5000*/  HADD2.F32 R0, -RZ, R0.H0_H0 ;  /* 0x20000000ff007230 */ /* 0x008fca0000004100 */
[----:B------:R-:W-:-:S04]  /*5010*/  FMUL.FTZ R0, R0, 1 ;  /* 0x3f80000000007820 */ /* 0x000fc80000410000 */
[----:B------:R0:W3:Y:S01]  /*5020*/  F2F.F64.F32 R22, R0 ;  /* 0x0000000000167310 */ /* 0x0000e20000201800 */
[----:B------:R-:W-:Y:S05]  /*5030*/  BRA `(.L_x_3487) ;  /* 0x0000000800e87947 */ /* 0x000fea0003800000 */
.L_x_3490:
        /* <DEDUP_REMOVED lines=10> */
.L_x_3493:
[----:B------:R-:W3:Y:S02]  /*50e0*/  LDG.E.U16 R2, desc[UR36][R2.64] ;  /* 0x0000002402027981 */ /* 0x000ee4000c1e1500 */
[----:B---3--:R-:W-:-:S05]  /*50f0*/  HADD2.F32 R0, -RZ, R2.H0_H0 ;  /* 0x20000002ff007230 */ /* 0x008fca0000004100 */
[----:B------:R-:W-:-:S04]  /*5100*/  FMUL.FTZ R0, R0, 1 ;  /* 0x3f80000000007820 */ /* 0x000fc80000410000 */
[----:B------:R0:W3:Y:S01]  /*5110*/  F2F.F64.F32 R22, R0 ;  /* 0x0000000000167310 */ /* 0x0000e20000201800 */
[----:B------:R-:W-:Y:S05]  /*5120*/  BRA `(.L_x_3487) ;  /* 0x0000000800ac7947 */ /* 0x000fea0003800000 */
.L_x_3492:
[----:B------:R0:W5:Y:S01]  /*5130*/  LDG.E.64 R22, desc[UR36][R2.64] ;  /* 0x0000002402167981 */ /* 0x000162000c1e1b00 */
[----:B------:R-:W-:Y:S05]  /*5140*/  BRA `(.L_x_3487) ;  /* 0x0000000800a47947 */ /* 0x000fea0003800000 */
.L_x_3482:
        /* <DEDUP_REMOVED lines=13> */
.L_x_3496:
[----:B------:R0:W5:Y:S01]  /*5220*/  LDG.E.64 R22, desc[UR36][R2.64] ;  /* 0x0000002402167981 */ /* 0x000162000c1e1b00 */
[----:B------:R-:W-:Y:S05]  /*5230*/  BRA `(.L_x_3487) ;  /* 0x0000000800687947 */ /* 0x000fea0003800000 */
.L_x_3495:
        /* <DEDUP_REMOVED lines=25> */
[----:B------:R0:W3:Y:S01]  /*53d0*/  F2F.F64.F32 R22, R5 ;  /* 0x0000000500167310 */ /* 0x0000e20000201800 */
[----:B------:R-:W-:Y:S05]  /*53e0*/  BRA `(.L_x_3487) ;  /* 0x0000000400fc7947 */ /* 0x000fea0003800000 */
.L_x_3498:
        /* <DEDUP_REMOVED lines=14> */
.L_x_3497:
[----:B------:R-:W3:Y:S02]  /*54d0*/  LDG.E.U16 R0, desc[UR36][R2.64] ;  /* 0x0000002402007981 */ /* 0x000ee4000c1e1500 */
[----:B---3--:R-:W-:-:S04]  /*54e0*/  IMAD.U32 R0, R0, 0x10000, RZ ;  /* 0x0001000000007824 */ /* 0x008fc800078e00ff */
[----:B------:R-:W-:-:S04]  /*54f0*/  FMUL.FTZ R0, R0, 1 ;  /* 0x3f80000000007820 */ /* 0x000fc80000410000 */
[----:B------:R0:W3:Y:S01]  /*5500*/  F2F.F64.F32 R22, R0 ;  /* 0x0000000000167310 */ /* 0x0000e20000201800 */
[----:B------:R-:W-:Y:S05]  /*5510*/  BRA `(.L_x_3487) ;  /* 0x0000000400b07947 */ /* 0x000fea0003800000 */
.L_x_3494:
        /* <DEDUP_REMOVED lines=11> */
.L_x_3501:
        /* <DEDUP_REMOVED lines=21> */
.L_x_3503:
[----:B------:R-:W-:Y:S05]  /*5720*/  BSYNC.RECONVERGENT B0 ;  /* 0x0000000000007941 */ /* 0x000fea0003800200 */
.L_x_3502:
[----:B------:R-:W-:Y:S01]  /*5730*/  IMAD.SHL.U32 R0, R0, 0x100000, RZ ;  /* 0x0010000000007824 */ /* 0x000fe200078e00ff */
[----:B------:R-:W-:-:S04]  /*5740*/  LEA R2, R2, 0x3b800000, 0x17 ;  /* 0x3b80000002027811 */ /* 0x000fc800078eb8ff */
[----:B------:R-:W-:-:S05]  /*5750*/  LOP3.LUT R0, R2, R0, R7, 0xfe, !PT ;  /* 0x0000000002007212 */ /* 0x000fca00078efe07 */
[----:B------:R-:W-:-:S04]  /*5760*/  FMUL.FTZ R0, R0, 1 ;  /* 0x3f80000000007820 */ /* 0x000fc80000410000 */
[----:B------:R0:W3:Y:S01]  /*5770*/  F2F.F64.F32 R22, R0 ;  /* 0x0000000000167310 */ /* 0x0000e20000201800 */
[----:B------:R-:W-:Y:S05]  /*5780*/  BRA `(.L_x_3487) ;  /* 0x0000000400147947 */ /* 0x000fea0003800000 */
.L_x_3500:
        /* <DEDUP_REMOVED lines=21> */
.L_x_3505:
[----:B------:R-:W-:Y:S05]  /*58e0*/  BSYNC.RECONVERGENT B0 ;  /* 0x0000000000007941 */ /* 0x000fea0003800200 */
.L_x_3504:
[----:B------:R-:W-:Y:S01]  /*58f0*/  IMAD.SHL.U32 R0, R0, 0x200000, RZ ;  /* 0x0020000000007824 */ /* 0x000fe200078e00ff */
[----:B------:R-:W-:-:S04]  /*5900*/  LEA R2, R2, 0x37800000, 0x17 ;  /* 0x3780000002027811 */ /* 0x000fc800078eb8ff */
[----:B------:R-:W-:-:S05]  /*5910*/  LOP3.LUT R0, R2, R0, R7, 0xfe, !PT ;  /* 0x0000000002007212 */ /* 0x000fca00078efe07 */
[----:B------:R-:W-:-:S04]  /*5920*/  FMUL.FTZ R0, R0, 1 ;  /* 0x3f80000000007820 */ /* 0x000fc80000410000 */
[----:B------:R0:W3:Y:S01]  /*5930*/  F2F.F64.F32 R22, R0 ;  /* 0x0000000000167310 */ /* 0x0000e20000201800 */
[----:B------:R-:W-:Y:S05]  /*5940*/  BRA `(.L_x_3487) ;  /* 0x0000000000a47947 */ /* 0x000fea0003800000 */
.L_x_3499:
        /* <DEDUP_REMOVED lines=16> */
[----:B------:R0:W3:Y:S01]  /*5a50*/  @P0 F2F.F64.F32 R22, R0 ;  /* 0x0000000000160310 */ /* 0x0000e20000201800 */
[----:B------:R-:W-:Y:S05]  /*5a60*/  BRA `(.L_x_3487) ;  /* 0x00000000005c7947 */ /* 0x000fea0003800000 */
.L_x_3486:
[----:B------:R-:W-:Y:S01]  /*5a70*/  MOV R2, 0x0 ;  /* 0x0000000000027802 */ /* 0x000fe20000000f00 */
[----:B------:R-:W0:Y:S01]  /*5a80*/  LDCU.64 UR4, c[0x4][0x128] ;  /* 0x01002500ff0477ac */ /* 0x000e220008000a00 */
[----:B------:R-:W-:Y:S02]  /*5a90*/  IMAD.MOV.U32 R8, RZ, RZ, 0x4e ;  /* 0x0000004eff087424 */ /* 0x000fe400078e00ff */
[----:B------:R-:W-:Y:S01]  /*5aa0*/  IMAD.MOV.U32 R12, RZ, RZ, 0x1 ;  /* 0x00000001ff0c7424 */ /* 0x000fe200078e00ff */
[----:B------:R-:W3:Y:S01]  /*5ab0*/  LDCU.64 UR6, c[0x4][0x130] ;  /* 0x01002600ff0677ac */ /* 0x000ee20008000a00 */
[----:B------:R-:W1:Y:S01]  /*5ac0*/  LDC.64 R2, c[0x4][R2] ;  /* 0x0100000002027b82 */ /* 0x000e620000000a00 */
[----:B------:R-:W-:Y:S01]  /*5ad0*/  IMAD.MOV.U32 R13, RZ, RZ, RZ ;  /* 0x000000ffff0d7224 */ /* 0x000fe200078e00ff */
[----:B------:R-:W2:Y:S01]  /*5ae0*/  LDCU.64 UR8, c[0x4][0x8] ;  /* 0x01000100ff0877ac */ /* 0x000ea20008000a00 */
[----:B0-----:R-:W-:Y:S02]  /*5af0*/  IMAD.U32 R4, RZ, RZ, UR4 ;  /* 0x00000004ff047e24 */ /* 0x001fe4000f8e00ff */
[----:B------:R-:W-:-:S02]  /*5b00*/  IMAD.U32 R5, RZ, RZ, UR5 ;  /* 0x00000005ff057e24 */ /* 0x000fc4000f8e00ff */
[----:B---3--:R-:W-:Y:S02]  /*5b10*/  IMAD.U32 R6, RZ, RZ, UR6 ;  /* 0x00000006ff067e24 */ /* 0x008fe4000f8e00ff */
[----:B------:R-:W-:Y:S02]  /*5b20*/  IMAD.U32 R7, RZ, RZ, UR7 ;  /* 0x00000007ff077e24 */ /* 0x000fe4000f8e00ff */
[----:B--2---:R-:W-:Y:S02]  /*5b30*/  IMAD.U32 R10, RZ, RZ, UR8 ;  /* 0x00000008ff0a7e24 */ /* 0x004fe4000f8e00ff */
[----:B------:R-:W-:-:S07]  /*5b40*/  IMAD.U32 R11, RZ, RZ, UR9 ;  /* 0x00000009ff0b7e24 */ /* 0x000fce000f8e00ff */
[----:B------:R-:W-:-:S07]  /*5b50*/  LEPC R20, `(.L_x_3508) ;  /* 0x000000001014794e */ /* 0x000fce0000000000 */
[----:B-1--45:R-:W-:Y:S05]  /*5b60*/  CALL.ABS.NOINC R2 ;  /* 0x0000000002007343 */ /* 0x032fea0003c00000 */
.L_x_3508:
[----:B------:R-:W-:Y:S01]  /*5b70*/  CS2R R22, SRZ ;  /* 0x0000000000167805 */ /* 0x000fe2000001ff00 */
[----:B------:R-:W-:Y:S06]  /*5b80*/  BRA `(.L_x_3487) ;  /* 0x0000000000147947 */ /* 0x000fec0003800000 */
.L_x_3507:
[----:B------:R-:W3:Y:S02]  /*5b90*/  LDG.E.64 R22, desc[UR36][R2.64] ;  /* 0x0000002402167981 */ /* 0x000ee4000c1e1b00 */
[----:B---3--:R-:W0:Y:S01]  /*5ba0*/  I2F.F64.U64 R22, R22 ;  /* 0x0000001600167312 */ /* 0x008e220000301800 */
[----:B------:R-:W-:Y:S05]  /*5bb0*/  BRA `(.L_x_3487) ;  /* 0x0000000000087947 */ /* 0x000fea0003800000 */
.L_x_3506:
[----:B------:R-:W3:Y:S02]  /*5bc0*/  LDG.E R2, desc[UR36][R2.64] ;  /* 0x0000002402027981 */ /* 0x000ee4000c1e1900 */
[----:B---3--:R0:W3:Y:S02]  /*5bd0*/  I2F.F64.U32 R22, R2 ;  /* 0x0000000200167312 */ /* 0x0080e40000201800 */
.L_x_3487:
[----:B------:R-:W-:Y:S05]  /*5be0*/  BSYNC.RECONVERGENT B7 ;  /* 0x0000000000077941 */ /* 0x000fea0003800200 */
.L_x_3481:
[----:B------:R-:W-:-:S07]  /*5bf0*/  VIADD R28, R28, 0x80 ;  /* 0x000000801c1c7836 */ /* 0x000fce0000000000 */
.L_x_3452:
[----:B------:R-:W-:Y:S05]  /*5c00*/  BSYNC.RECONVERGENT B6 ;  /* 0x0000000000067941 */ /* 0x000fea0003800200 */
.L_x_3451:
        /* <DEDUP_REMOVED lines=26> */
.L_x_3515:
[----:B------:R-:W2:Y:S02]  /*5db0*/  LDG.E.U8 R2, desc[UR36][R2.64] ;  /* 0x0000002402027981 */ /* 0x000ea4000c1e1100 */
[----:B--2---:R0:W1:Y:S01]  /*5dc0*/  I2F.F64.U16 R32, R2 ;  /* 0x0000000200207312 */ /* 0x0040620000101800 */
[----:B------:R-:W-:Y:S05]  /*5dd0*/  BRA `(.L_x_3517) ;  /* 0x0000000c00607947 */ /* 0x000fea0003800000 */
.L_x_3514:
        /* <DEDUP_REMOVED lines=9> */
.L_x_3519:
[----:B------:R-:W2:Y:S02]  /*5e70*/  LDG.E R2, desc[UR36][R2.64] ;  /* 0x0000002402027981 */ /* 0x000ea4000c1e1900 */
[----:B--2---:R0:W1:Y:S01]  /*5e80*/  I2F.F64 R32, R2 ;  /* 0x0000000200207312 */ /* 0x0040620000201c00 */
[----:B------:R-:W-:Y:S05]  /*5e90*/  BRA `(.L_x_3517) ;  /* 0x0000000c00307947 */ /* 0x000fea0003800000 */
.L_x_3518:
[----:B------:R-:W2:Y:S02]  /*5ea0*/  LDG.E.U16 R2, desc[UR36][R2.64] ;  /* 0x0000002402027981 */ /* 0x000ea4000c1e1500 */
[----:B--2---:R0:W1:Y:S01]  /*5eb0*/  I2F.F64.S16 R32, R2 ;  /* 0x0000000200207312 */ /* 0x0040620000101c00 */
[----:B------:R-:W-:Y:S05]  /*5ec0*/  BRA `(.L_x_3517) ;  /* 0x0000000c00247947 */ /* 0x000fea0003800000 */
.L_x_3513:
        /* <DEDUP_REMOVED lines=10> */
.L_x_3521:
[----:B---3--:R-:W3:Y:S02]  /*5f70*/  LDG.E.U16 R0, desc[UR36][R2.64] ;  /* 0x0000002402007981 */ /* 0x008ee4000c1e1500 */
[----:B---3--:R-:W-:-:S05]  /*5f80*/  HADD2.F32 R0, -RZ, R0.H0_H0 ;  /* 0x20000000ff007230 */ /* 0x008fca0000004100 */
[----:B------:R-:W-:-:S04]  /*5f90*/  FMUL.FTZ R0, R0, 1 ;  /* 0x3f80000000007820 */ /* 0x000fc80000410000 */
[----:B------:R0:W1:Y:S01]  /*5fa0*/  F2F.F64.F32 R32, R0 ;  /* 0x0000000000207310 */ /* 0x0000620000201800 */
[----:B------:R-:W-:Y:S05]  /*5fb0*/  BRA `(.L_x_3517) ;  /* 0x0000000800e87947 */ /* 0x000fea0003800000 */
.L_x_3520:
        /* <DEDUP_REMOVED lines=10> */
.L_x_3523:
[----:B------:R-:W3:Y:S02]  /*6060*/  LDG.E.U16 R2, desc[UR36][R2.64] ;  /* 0x0000002402027981 */ /* 0x000ee4000c1e1500 */
[----:B---3--:R-:W-:-:S05]  /*6070*/  HADD2.F32 R0, -RZ, R2.H0_H0 ;  /* 0x20000002ff007230 */ /* 0x008fca0000004100 */
[----:B------:R-:W-:-:S04]  /*6080*/  FMUL.FTZ R0, R0, 1 ;  /* 0x3f80000000007820 */ /* 0x000fc80000410000 */
[----:B------:R0:W1:Y:S01]  /*6090*/  F2F.F64.F32 R32, R0 ;  /* 0x0000000000207310 */ /* 0x0000620000201800 */
[----:B------:R-:W-:Y:S05]  /*60a0*/  BRA `(.L_x_3517) ;  /* 0x0000000800ac7947 */ /* 0x000fea0003800000 */
.L_x_3522:
[----:B------:R0:W5:Y:S01]  /*60b0*/  LDG.E.64 R32, desc[UR36][R2.64] ;  /* 0x0000002402207981 */ /* 0x000162000c1e1b00 */
[----:B------:R-:W-:Y:S05]  /*60c0*/  BRA `(.L_x_3517) ;  /* 0x0000000800a47947 */ /* 0x000fea0003800000 */
.L_x_3512:
        /* <DEDUP_REMOVED lines=13> */
.L_x_3526:
[----:B------:R0:W5:Y:S01]  /*61a0*/  LDG.E.64 R32, desc[UR36][R2.64] ;  /* 0x0000002402207981 */ /* 0x000162000c1e1b00 */
[----:B------:R-:W-:Y:S05]  /*61b0*/  BRA `(.L_x_3517) ;  /* 0x0000000800687947 */ /* 0x000fea0003800000 */
.L_x_3525:
        /* <DEDUP_REMOVED lines=27> */
.L_x_3528:
        /* <DEDUP_REMOVED lines=14> */
.L_x_3527:
[----:B---3--:R-:W3:Y:S02]  /*6450*/  LDG.E.U16 R0, desc[UR36][R2.64] ;  /* 0x0000002402007981 */ /* 0x008ee4000c1e1500 */
[----:B---3--:R-:W-:-:S04]  /*6460*/  IMAD.U32 R0, R0, 0x10000, RZ ;  /* 0x0001000000007824 */ /* 0x008fc800078e00ff */
[----:B------:R-:W-:-:S04]  /*6470*/  FMUL.FTZ R0, R0, 1 ;  /* 0x3f80000000007820 */ /* 0x000fc80000410000 */
[----:B------:R0:W1:Y:S01]  /*6480*/  F2F.F64.F32 R32, R0 ;  /* 0x0000000000207310 */ /* 0x0000620000201800 */
[----:B------:R-:W-:Y:S05]  /*6490*/  BRA `(.L_x_3517) ;  /* 0x0000000400b07947 */ /* 0x000fea0003800000 */
.L_x_3524:
        /* <DEDUP_REMOVED lines=11> */
.L_x_3531:
        /* <DEDUP_REMOVED lines=21> */
.L_x_3533:
[----:B------:R-:W-:Y:S05]  /*66a0*/  BSYNC.RECONVERGENT B0 ;  /* 0x0000000000007941 */ /* 0x000fea0003800200 */
.L_x_3532:
[----:B------:R-:W-:Y:S01]  /*66b0*/  IMAD.SHL.U32 R0, R0, 0x100000, RZ ;  /* 0x0010000000007824 */ /* 0x000fe200078e00ff */
[----:B------:R-:W-:-:S04]  /*66c0*/  LEA R2, R2, 0x3b800000, 0x17 ;  /* 0x3b80000002027811 */ /* 0x000fc800078eb8ff */
[----:B------:R-:W-:-:S05]  /*66d0*/  LOP3.LUT R0, R2, R0, R7, 0xfe, !PT ;  /* 0x0000000002007212 */ /* 0x000fca00078efe07 */
[----:B------:R-:W-:-:S04]  /*66e0*/  FMUL.FTZ R0, R0, 1 ;  /* 0x3f80000000007820 */ /* 0x000fc80000410000 */
[----:B------:R0:W1:Y:S01]  /*66f0*/  F2F.F64.F32 R32, R0 ;  /* 0x0000000000207310 */ /* 0x0000620000201800 */
[----:B------:R-:W-:Y:S05]  /*6700*/  BRA `(.L_x_3517) ;  /* 0x0000000400147947 */ /* 0x000fea0003800000 */
.L_x_3530:
        /* <DEDUP_REMOVED lines=21> */
.L_x_3535:
[----:B------:R-:W-:Y:S05]  /*6860*/  BSYNC.RECONVERGENT B0 ;  /* 0x0000000000007941 */ /* 0x000fea0003800200 */
.L_x_3534:
[----:B------:R-:W-:Y:S01]  /*6870*/  IMAD.SHL.U32 R0, R0, 0x200000, RZ ;  /* 0x0020000000007824 */ /* 0x000fe200078e00ff */
[----:B------:R-:W-:-:S04]  /*6880*/  LEA R2, R2, 0x37800000, 0x17 ;  /* 0x3780000002027811 */ /* 0x000fc800078eb8ff */
[----:B------:R-:W-:-:S05]  /*6890*/  LOP3.LUT R0, R2, R0, R7, 0xfe, !PT ;  /* 0x0000000002007212 */ /* 0x000fca00078efe07 */
[----:B------:R-:W-:-:S04]  /*68a0*/  FMUL.FTZ R0, R0, 1 ;  /* 0x3f80000000007820 */ /* 0x000fc80000410000 */
[----:B------:R0:W1:Y:S01]  /*68b0*/  F2F.F64.F32 R32, R0 ;  /* 0x0000000000207310 */ /* 0x0000620000201800 */
[----:B------:R-:W-:Y:S05]  /*68c0*/  BRA `(.L_x_3517) ;  /* 0x0000000000a47947 */ /* 0x000fea0003800000 */
.L_x_3529:
        /* <DEDUP_REMOVED lines=18> */
.L_x_3516:
        /* <DEDUP_REMOVED lines=16> */
.L_x_3538:
[----:B------:R-:W-:Y:S01]  /*6af0*/  CS2R R32, SRZ ;  /* 0x0000000000207805 */ /* 0x000fe2000001ff00 */
[----:B------:R-:W-:Y:S06]  /*6b00*/  BRA `(.L_x_3517) ;  /* 0x0000000000147947 */ /* 0x000fec0003800000 */
.L_x_3537:
[----:B------:R-:W2:Y:S02]  /*6b10*/  LDG.E.64 R32, desc[UR36][R2.64] ;  /* 0x0000002402207981 */ /* 0x000ea4000c1e1b00 */
[----:B--2---:R-:W0:Y:S01]  /*6b20*/  I2F.F64.U64 R32, R32 ;  /* 0x0000002000207312 */ /* 0x004e220000301800 */
[----:B------:R-:W-:Y:S05]  /*6b30*/  BRA `(.L_x_3517) ;  /* 0x0000000000087947 */ /* 0x000fea0003800000 */
.L_x_3536:
[----:B------:R-:W2:Y:S02]  /*6b40*/  LDG.E R2, desc[UR36][R2.64] ;  /* 0x0000002402027981 */ /* 0x000ea4000c1e1900 */
[----:B--2---:R0:W1:Y:S02]  /*6b50*/  I2F.F64.U32 R32, R2 ;  /* 0x0000000200207312 */ /* 0x0040640000201800 */
.L_x_3517:
[----:B------:R-:W-:Y:S05]  /*6b60*/  BSYNC.RECONVERGENT B6 ;  /* 0x0000000000067941 */ /* 0x000fea0003800200 */
.L_x_3511:
[----:B0-----:R-:W0:Y:S01]  /*6b70*/  LDC.64 R2, c[0x0][0x3c0] ;  /* 0x0000f000ff027b82 */ /* 0x001e220000000a00 */
[----:B------:R-:W3:Y:S01]  /*6b80*/  LDCU UR5, c[0x0][0x3d4] ;  /* 0x00007a80ff0577ac */ /* 0x000ee20008000800 */
        /* <DEDUP_REMOVED lines=17> */
.L_x_3542:
[----:B------:R-:W3:Y:S02]  /*6ca0*/  LDG.E.U8 R2, desc[UR36][R2.64] ;  /* 0x0000002402027981 */ /* 0x000ee4000c1e1100 */
[----:B---3--:R0:W3:Y:S01]  /*6cb0*/  I2F.F64.U16 R30, R2 ;  /* 0x00000002001e7312 */ /* 0x0080e20000101800 */
[----:B------:R-:W-:Y:S05]  /*6cc0*/  BRA `(.L_x_3510) ;  /* 0x0000000c00547947 */ /* 0x000fea0003800000 */
.L_x_3541:
        /* <DEDUP_REMOVED lines=9> */
.L_x_3545:
[----:B------:R-:W3:Y:S02]  /*6d60*/  LDG.E R2, desc[UR36][R2.64] ;  /* 0x0000002402027981 */ /* 0x000ee4000c1e1900 */
[----:B---3--:R0:W3:Y:S01]  /*6d70*/  I2F.F64 R30, R2 ;  /* 0x00000002001e7312 */ /* 0x0080e20000201c00 */
[----:B------:R-:W-:Y:S05]  /*6d80*/  BRA `(.L_x_3510) ;  /* 0x0000000c00247947 */ /* 0x000fea0003800000 */
.L_x_3544:
[----:B------:R-:W3:Y:S02]  /*6d90*/  LDG.E.U16 R2, desc[UR36][R2.64] ;  /* 0x0000002402027981 */ /* 0x000ee4000c1e1500 */
[----:B---3--:R0:W3:Y:S01]  /*6da0*/  I2F.F64.S16 R30, R2 ;  /* 0x00000002001e7312 */ /* 0x0080e20000101c00 */
[----:B------:R-:W-:Y:S05]  /*6db0*/  BRA `(.L_x_3510) ;  /* 0x0000000c00187947 */ /* 0x000fea0003800000 */
.L_x_3540:
        /* <DEDUP_REMOVED lines=10> */
.L_x_3547:
[----:B------:R-:W3:Y:S02]  /*6e60*/  LDG.E.U16 R0, desc[UR36][R2.64] ;  /* 0x0000002402007981 */ /* 0x000ee4000c1e1500 */
[----:B---3--:R-:W-:-:S05]  /*6e70*/  HADD2.F32 R0, -RZ, R0.H0_H0 ;  /* 0x20000000ff007230 */ /* 0x008fca0000004100 */
[----:B------:R-:W-:-:S04]  /*6e80*/  FMUL.FTZ R0, R0, 1 ;  /* 0x3f80000000007820 */ /* 0x000fc80000410000 */
[----:B------:R0:W3:Y:S01]  /*6e90*/  F2F.F64.F32 R30, R0 ;  /* 0x00000000001e7310 */ /* 0x0000e20000201800 */
[----:B------:R-:W-:Y:S05]  /*6ea0*/  BRA `(.L_x_3510) ;  /* 0x0000000800dc7947 */ /* 0x000fea0003800000 */
.L_x_3546:
        /* <DEDUP_REMOVED lines=10> */
.L_x_3549:
[----:B------:R-:W3:Y:S02]  /*6f50*/  LDG.E.U16 R2, desc[UR36][R2.64] ;  /* 0x0000002402027981 */ /* 0x000ee4000c1e1500 */
[----:B---3--:R-:W-:-:S05]  /*6f60*/  HADD2.F32 R0, -RZ, R2.H0_H0 ;  /* 0x20000002ff007230 */ /* 0x008fca0000004100 */
[----:B------:R-:W-:-:S04]  /*6f70*/  FMUL.FTZ R0, R0, 1 ;  /* 0x3f80000000007820 */ /* 0x000fc80000410000 */
[----:B------:R0:W3:Y:S01]  /*6f80*/  F2F.F64.F32 R30, R0 ;  /* 0x00000000001e7310 */ /* 0x0000e20000201800 */
[----:B------:R-:W-:Y:S05]  /*6f90*/  BRA `(.L_x_3510) ;  /* 0x0000000800a07947 */ /* 0x000fea0003800000 */
.L_x_3548:
[----:B------:R0:W5:Y:S01]  /*6fa0*/  LDG.E.64 R30, desc[UR36][R2.64] ;  /* 0x00000024021e7981 */ /* 0x000162000c1e1b00 */
[----:B------:R-:W-:Y:S05]  /*6fb0*/  BRA `(.L_x_3510) ;  /* 0x0000000800987947 */ /* 0x000fea0003800000 */
.L_x_3539:
        /* <DEDUP_REMOVED lines=13> */
.L_x_3552:
[----:B------:R0:W5:Y:S01]  /*7090*/  LDG.E.64 R30, desc[UR36][R2.64] ;  /* 0x00000024021e7981 */ /* 0x000162000c1e1b00 */
[----:B------:R-:W-:Y:S05]  /*70a0*/  BRA `(.L_x_3510) ;  /* 0x00000008005c7947 */ /* 0x000fea0003800000 */
.L_x_3551:
        /* <DEDUP_REMOVED lines=27> */
.L_x_3554:
        /* <DEDUP_REMOVED lines=14> */
.L_x_3553:
[----:B------:R-:W3:Y:S02]  /*7340*/  LDG.E.U16 R0, desc[UR36][R2.64] ;  /* 0x0000002402007981 */ /* 0x000ee4000c1e1500 */
[----:B---3--:R-:W-:-:S04]  /*7350*/  IMAD.U32 R0, R0, 0x10000, RZ ;  /* 0x0001000000007824 */ /* 0x008fc800078e00ff */
[----:B------:R-:W-:-:S04]  /*7360*/  FMUL.FTZ R0, R0, 1 ;  /* 0x3f80000000007820 */ /* 0x000fc80000410000 */
[----:B------:R0:W3:Y:S01]  /*7370*/  F2F.F64.F32 R30, R0 ;  /* 0x00000000001e7310 */ /* 0x0000e20000201800 */
[----:B------:R-:W-:Y:S05]  /*7380*/  BRA `(.L_x_3510) ;  /* 0x0000000400a47947 */ /* 0x000fea0003800000 */
.L_x_3550:
        /* <DEDUP_REMOVED lines=11> */
.L_x_3557:
[----:B------:R-:W3:Y:S02]  /*7440*/  LDG.E.U8 R3, desc[UR36][R2.64] ;  /* 0x0000002402037981 */ /* 0x000ee4000c1e1100 */
        /* <DEDUP_REMOVED lines=19> */
.L_x_3559:
[----:B------:R-:W-:Y:S05]  /*7580*/  BSYNC.RECONVERGENT B0 ;  /* 0x0000000000007941 */ /* 0x000fea0003800200 */
.L_x_3558:
[----:B------:R-:W-:Y:S01]  /*7590*/  IMAD.SHL.U32 R0, R0, 0x100000, RZ ;  /* 0x0010000000007824 */ /* 0x000fe200078e00ff */
[----:B------:R-:W-:-:S04]  /*75a0*/  LEA R2, R2, 0x3b800000, 0x17 ;  /* 0x3b80000002027811 */ /* 0x000fc800078eb8ff */
[----:B------:R-:W-:-:S05]  /*75b0*/  LOP3.LUT R0, R2, R0, R7, 0xfe, !PT ;  /* 0x0000000002007212 */ /* 0x000fca00078efe07 */
[----:B------:R-:W-:-:S04]  /*75c0*/  FMUL.FTZ R0, R0, 1 ;  /* 0x3f80000000007820 */ /* 0x000fc80000410000 */
[----:B------:R0:W3:Y:S01]  /*75d0*/  F2F.F64.F32 R30, R0 ;  /* 0x00000000001e7310 */ /* 0x0000e20000201800 */
[----:B------:R-:W-:Y:S05]  /*75e0*/  BRA `(.L_x_3510) ;  /* 0x00000004000c7947 */ /* 0x000fea0003800000 */
.L_x_3556:
        /* <DEDUP_REMOVED lines=20> */
.L_x_3561:
[----:B------:R-:W-:Y:S05]  /*7730*/  BSYNC.RECONVERGENT B0 ;  /* 0x0000000000007941 */ /* 0x000fea0003800200 */
.L_x_3560:
[----:B------:R-:W-:Y:S01]  /*7740*/  IMAD.SHL.U32 R0, R0, 0x200000, RZ ;  /* 0x0020000000007824 */ /* 0x000fe200078e00ff */
[----:B------:R-:W-:-:S04]  /*7750*/  LEA R2, R2, 0x37800000, 0x17 ;  /* 0x3780000002027811 */ /* 0x000fc800078eb8ff */
[----:B------:R-:W-:-:S05]  /*7760*/  LOP3.LUT R0, R2, R0, R7, 0xfe, !PT ;  /* 0x0000000002007212 */ /* 0x000fca00078efe07 */
[----:B------:R-:W-:-:S04]  /*7770*/  FMUL.FTZ R0, R0, 1 ;  /* 0x3f80000000007820 */ /* 0x000fc80000410000 */
[----:B------:R0:W3:Y:S01]  /*7780*/  F2F.F64.F32 R30, R0 ;  /* 0x00000000001e7310 */ /* 0x0000e20000201800 */
[----:B------:R-:W-:Y:S05]  /*7790*/  BRA `(.L_x_3510) ;  /* 0x0000000000a07947 */ /* 0x000fea0003800000 */
.L_x_3555:
        /* <DEDUP_REMOVED lines=18> */
.L_x_3543:
        /* <DEDUP_REMOVED lines=16> */
.L_x_3564:
[----:B------:R-:W-:Y:S05]  /*79c0*/  BRA `(.L_x_3510) ;  /* 0x0000000000147947 */ /* 0x000fea0003800000 */
.L_x_3563:
[----:B------:R-:W3:Y:S02]  /*79d0*/  LDG.E.64 R30, desc[UR36][R2.64] ;  /* 0x00000024021e7981 */ /* 0x000ee4000c1e1b00 */
[----:B---3--:R-:W0:Y:S01]  /*79e0*/  I2F.F64.U64 R30, R30 ;  /* 0x0000001e001e7312 */ /* 0x008e220000301800 */
[----:B------:R-:W-:Y:S05]  /*79f0*/  BRA `(.L_x_3510) ;  /* 0x0000000000087947 */ /* 0x000fea0003800000 */
.L_x_3562:
[----:B------:R-:W3:Y:S02]  /*7a00*/  LDG.E R2, desc[UR36][R2.64] ;  /* 0x0000002402027981 */ /* 0x000ee4000c1e1900 */
[----:B---3--:R0:W3:Y:S02]  /*7a10*/  I2F.F64.U32 R30, R2 ;  /* 0x00000002001e7312 */ /* 0x0080e40000201800 */
.L_x_3510:
[----:B------:R-:W-:Y:S05]  /*7a20*/  BSYNC.RECONVERGENT B7 ;  /* 0x0000000000077941 */ /* 0x000fea0003800200 */
.L_x_3509:
[----:B------:R-:W-:Y:S01]  /*7a30*/  ISETP.GE.AND P0, PT, R36, R29, PT ;  /* 0x0000001d2400720c */ /* 0x000fe20003f06270 */
[----:B------:R-:W-:-:S12]  /*7a40*/  BSSY.RECONVERGENT B0, `(.L_x_3565) ;  /* 0x0000023000007945 */ /* 0x000fd80003800200 */
[----:B------:R-:W-:Y:S05]  /*7a50*/  @P0 BRA `(.L_x_3566) ;  /* 0x0000000000840947 */ /* 0x000fea0003800000 */
[----:B01---5:R-:W-:Y:S01]  /*7a60*/  DSETP.GTU.AND P0, PT, R16, -3, PT ;  /* 0xc00800001000742a */ /* 0x023fe20003f0c000 */
[----:B------:R-:W-:-:S13]  /*7a70*/  CS2R R4, SRZ ;  /* 0x0000000000047805 */ /* 0x000fda000001ff00 */
[----:B------:R-:W-:Y:S05]  /*7a80*/  @!P0 BRA `(.L_x_3566) ;  /* 0x0000000000788947 */ /* 0x000fea0003800000 */
[----:B------:R-:W-:Y:S01]  /*7a90*/  DSETP.GEU.AND P0, PT, R16, 3, PT ;  /* 0x400800001000742a */ /* 0x000fe20003f0e000 */
[----:B--2-4-:R-:W-:Y:S02]  /*7aa0*/  IMAD.MOV.U32 R4, RZ, RZ, R24 ;  /* 0x000000ffff047224 */ /* 0x014fe400078e0018 */
[----:B------:R-:W-:-:S11]  /*7ab0*/  IMAD.MOV.U32 R5, RZ, RZ, R25 ;  /* 0x000000ffff057224 */ /* 0x000fd600078e0019 */
[----:B------:R-:W-:Y:S05]  /*7ac0*/  @P0 BRA `(.L_x_3566) ;  /* 0x0000000000680947 */ /* 0x000fea0003800000 */
[----:B------:R-:W0:Y:S01]  /*7ad0*/  MUFU.RCP64H R3, 3 ;  /* 0x4008000000037908 */ /* 0x000e220000001800 */
[----:B------:R-:W-:Y:S01]  /*7ae0*/  IMAD.MOV.U32 R6, RZ, RZ, 0x0 ;  /* 0x00000000ff067424 */ /* 0x000fe200078e00ff */
[----:B------:R-:W-:Y:S01]  /*7af0*/  FSETP.GEU.AND P1, PT, |R17|, 6.5827683646048100446e-37, PT ;  /* 0x036000001100780b */ /* 0x000fe20003f2e200 */
[----:B------:R-:W-:Y:S01]  /*7b00*/  IMAD.MOV.U32 R7, RZ, RZ, 0x40080000 ;  /* 0x40080000ff077424 */ /* 0x000fe200078e00ff */
[----:B------:R-:W-:Y:S01]  /*7b10*/  BSSY.RECONVERGENT B1, `(.L_x_3567) ;  /* 0x0000013000017945 */ /* 0x000fe20003800200 */
[----:B------:R-:W-:-:S06]  /*7b20*/  IMAD.MOV.U32 R2, RZ, RZ, 0x1 ;  /* 0x00000001ff027424 */ /* 0x000fcc00078e00ff */
        /* <DEDUP_REMOVED lines=8> */
[----:B---3--:R-:W-:-:S05]  /*7bb0*/  FFMA R0, RZ, 2.125, R3 ;  /* 0x40080000ff007823 */ /* 0x008fca0000000003 */
[----:B------:R-:W-:-:S13]  /*7bc0*/  FSETP.GT.AND P0, PT, |R0|, 1.469367938527859385e-39, PT ;  /* 0x001000000000780b */ /* 0x000fda0003f04200 */
[----:B------:R-:W-:Y:S05]  /*7bd0*/  @P0 BRA P1, `(.L_x_3568) ;  /* 0x0000000000180947 */ /* 0x000fea0000800000 */
[----:B------:R-:W-:Y:S01]  /*7be0*/  IMAD.MOV.U32 R8, RZ, RZ, R16 ;  /* 0x000000ffff087224 */ /* 0x000fe200078e0010 */
[----:B------:R-:W-:Y:S01]  /*7bf0*/  MOV R3, 0x7c20 ;  /* 0x00007c2000037802 */ /* 0x000fe20000000f00 */
[----:B------:R-:W-:-:S07]  /*7c00*/  IMAD.MOV.U32 R9, RZ, RZ, R17 ;  /* 0x000000ffff097224 */ /* 0x000fce00078e0011 */
[----:B------:R-:W-:Y:S05]  /*7c10*/  CALL.REL.NOINC `($__internal_1_$__cuda_sm20_div_rn_f64_full) ;  /* 0x0000004c00bc7944 */ /* 0x000fea0003c00000 */
[----:B------:R-:W-:Y:S02]  /*7c20*/  IMAD.MOV.U32 R2, RZ, RZ, R12 ;  /* 0x000000ffff027224 */ /* 0x000fe400078e000c */
[----:B------:R-:W-:-:S07]  /*7c30*/  IMAD.MOV.U32 R3, RZ, RZ, R13 ;  /* 0x000000ffff037224 */ /* 0x000fce00078e000d */
.L_x_3568:
[----:B------:R-:W-:Y:S05]  /*7c40*/  BSYNC.RECONVERGENT B1 ;  /* 0x0000000000017941 */ /* 0x000fea0003800200 */
.L_x_3567:
[----:B------:R-:W-:-:S08]  /*7c50*/  DADD R2, R2, 0.5 ;  /* 0x3fe0000002027429 */ /* 0x000fd00000000000 */
[----:B------:R-:W-:-:S11]  /*7c60*/  DMUL R4, R2, R24 ;  /* 0x0000001802047228 */ /* 0x000fd60000000000 */
.L_x_3566:
[----:B------:R-:W-:Y:S05]  /*7c70*/  BSYNC.RECONVERGENT B0 ;  /* 0x0000000000007941 */ /* 0x000fea0003800200 */
.L_x_3565:
[----:B0-----:R-:W0:Y:S01]  /*7c80*/  S2R R2, SR_CTAID.X ;  /* 0x0000000000027919 */ /* 0x001e220000002500 */
[----:B-1-3--:R-:W0:Y:S01]  /*7c90*/  LDC R0, c[0x0][0x380] ;  /* 0x0000e000ff007b82 */ /* 0x00ae220000000800 */
[----:B------:R-:W-:Y:S01]  /*7ca0*/  BSSY.RECONVERGENT B0, `(.L_x_3569) ;  /* 0x0000026000007945 */ /* 0x000fe20003800200 */
[----:B0-----:R-:W-:Y:S02]  /*7cb0*/  IMAD R0, R2, -0x200, R0 ;  /* 0xfffffe0002007824 */ /* 0x001fe400078e0200 */
[----:B------:R-:W-:-:S05]  /*7cc0*/  VIADD R2, R36, 0x80 ;  /* 0x0000008024027836 */ /* 0x000fca0000000000 */
[----:B------:R-:W-:-:S13]  /*7cd0*/  ISETP.GE.AND P0, PT, R2, R0, PT ;  /* 0x000000000200720c */ /* 0x000fda0003f06270 */
[----:B------:R-:W-:Y:S05]  /*7ce0*/  @P0 BRA `(.L_x_3570) ;  /* 0x0000000000840947 */ /* 0x000fea0003800000 */
[----:B--2--5:R-:W-:Y:S01]  /*7cf0*/  DSETP.GTU.AND P0, PT, R18, -3, PT ;  /* 0xc00800001200742a */ /* 0x024fe20003f0c000 */
[----:B------:R-:W-:-:S13]  /*7d00*/  CS2R R28, SRZ ;  /* 0x00000000001c7805 */ /* 0x000fda000001ff00 */
[----:B------:R-:W-:Y:S05]  /*7d10*/  @!P0 BRA `(.L_x_3570) ;  /* 0x0000000000788947 */ /* 0x000fea0003800000 */
[----:B------:R-:W-:Y:S01]  /*7d20*/  DSETP.GEU.AND P0, PT, R18, 3, PT ;  /* 0x400800001200742a */ /* 0x000fe20003f0e000 */
[----:B------:R-:W-:Y:S02]  /*7d30*/  IMAD.MOV.U32 R28, RZ, RZ, R26 ;  /* 0x000000ffff1c7224 */ /* 0x000fe400078e001a */
        /* <DEDUP_REMOVED lines=22> */
[----:B----4-:R-:W-:Y:S05]  /*7ea0*/  CALL.REL.NOINC `($__internal_1_$__cuda_sm20_div_rn_f64_full) ;  /* 0x0000004c00187944 */ /* 0x010fea0003c00000 */
[----:B------:R-:W-:Y:S02]  /*7eb0*/  IMAD.MOV.U32 R6, RZ, RZ, R12 ;  /* 0x000000ffff067224 */ /* 0x000fe400078e000c */
[----:B------:R-:W-:-:S07]  /*7ec0*/  IMAD.MOV.U32 R7, RZ, RZ, R13 ;  /* 0x000000ffff077224 */ /* 0x000fce00078e000d */
.L_x_3572:
[----:B------:R-:W-:Y:S05]  /*7ed0*/  BSYNC.RECONVERGENT B1 ;  /* 0x0000000000017941 */ /* 0x000fea0003800200 */
.L_x_3571:
[----:B------:R-:W-:-:S08]  /*7ee0*/  DADD R6, R6, 0.5 ;  /* 0x3fe0000006067429 */ /* 0x000fd00000000000 */
[----:B------:R-:W-:-:S11]  /*7ef0*/  DMUL R28, R6, R26 ;  /* 0x0000001a061c7228 */ /* 0x000fd60000000000 */
.L_x_3570:
[----:B------:R-:W-:Y:S05]  /*7f00*/  BSYNC.RECONVERGENT B0 ;  /* 0x0000000000007941 */ /* 0x000fea0003800200 */
.L_x_3569:
[----:B------:R-:W0:Y:S01]  /*7f10*/  S2R R0, SR_CTAID.X ;  /* 0x0000000000007919 */ /* 0x000e220000002500 */
[----:B------:R-:W0:Y:S01]  /*7f20*/  LDC R3, c[0x0][0x380] ;  /* 0x0000e000ff037b82 */ /* 0x000e220000000800 */
[----:B------:R-:W-:Y:S01]  /*7f30*/  BSSY.RECONVERGENT B0, `(.L_x_3573) ;  /* 0x0000026000007945 */ /* 0x000fe20003800200 */
[----:B0-----:R-:W-:Y:S02]  /*7f40*/  IMAD R3, R0, -0x200, R3 ;  /* 0xfffffe0000037824 */ /* 0x001fe400078e0203 */
[----:B------:R-:W-:-:S05]  /*7f50*/  VIADD R0, R36, 0x100 ;  /* 0x0000010024007836 */ /* 0x000fca0000000000 */
[----:B------:R-:W-:-:S13]  /*7f60*/  ISETP.GE.AND P0, PT, R0, R3, PT ;  /* 0x000000030000720c */ /* 0x000fda0003f06270 */
[----:B------:R-:W-:Y:S05]  /*7f70*/  @P0 BRA `(.L_x_3574) ;  /* 0x0000000000840947 */ /* 0x000fea0003800000 */
[----:B-----5:R-:W-:Y:S01]  /*7f80*/  DSETP.GTU.AND P0, PT, R22, -3, PT ;  /* 0xc00800001600742a */ /* 0x020fe20003f0c000 */
[----:B--2-4-:R-:W-:-:S13]  /*7f90*/  CS2R R24, SRZ ;  /* 0x0000000000187805 */ /* 0x014fda000001ff00 */
        /* <DEDUP_REMOVED lines=28> */
.L_x_3576:
[----:B------:R-:W-:Y:S05]  /*8160*/  BSYNC.RECONVERGENT B1 ;  /* 0x0000000000017941 */ /* 0x000fea0003800200 */
.L_x_3575:
[----:B------:R-:W-:-:S08]  /*8170*/  DADD R6, R6, 0.5 ;  /* 0x3fe0000006067429 */ /* 0x000fd00000000000 */
[----:B------:R-:W-:-:S11]  /*8180*/  DMUL R24, R6, R34 ;  /* 0x0000002206187228 */ /* 0x000fd60000000000 */
.L_x_3574:
[----:B------:R-:W-:Y:S05]  /*8190*/  BSYNC.RECONVERGENT B0 ;  /* 0x0000000000007941 */ /* 0x000fea0003800200 */
.L_x_3573:
        /* <DEDUP_REMOVED lines=8> */
[----:B------:R-:W-:-:S13]  /*8220*/  CS2R R16, SRZ ;  /* 0x0000000000107805 */ /* 0x000fda000001ff00 */
[----:B------:R-:W-:Y:S05]  /*8230*/  @!P0 BRA `(.L_x_3578) ;  /* 0x0000000000788947 */ /* 0x000fea0003800000 */
[----:B------:R-:W-:Y:S01]  /*8240*/  DSETP.GEU.AND P0, PT, R30, 3, PT ;  /* 0x400800001e00742a */ /* 0x000fe20003f0e000 */
[----:B--2---:R-:W-:Y:S02]  /*8250*/  IMAD.MOV.U32 R16, RZ, RZ, R32 ;  /* 0x000000ffff107224 */ /* 0x004fe400078e0020 */
        /* <DEDUP_REMOVED lines=25> */
.L_x_3580:
[----:B------:R-:W-:Y:S05]  /*83f0*/  BSYNC.RECONVERGENT B1 ;  /* 0x0000000000017941 */ /* 0x000fea0003800200 */
.L_x_3579:
[----:B------:R-:W-:-:S08]  /*8400*/  DADD R6, R6, 0.5 ;  /* 0x3fe0000006067429 */ /* 0x000fd00000000000 */
[----:B------:R-:W-:-:S11]  /*8410*/  DMUL R16, R6, R32 ;  /* 0x0000002006107228 */ /* 0x000fd60000000000 */
.L_x_3578:
[----:B------:R-:W-:Y:S05]  /*8420*/  BSYNC.RECONVERGENT B0 ;  /* 0x0000000000007941 */ /* 0x000fea0003800200 */
.L_x_3577:
[----:B-----5:R-:W0:Y:S01]  /*8430*/  S2R R22, SR_CTAID.X ;  /* 0x0000000000167919 */ /* 0x020e220000002500 */
[----:B--2---:R-:W0:Y:S01]  /*8440*/  LDC R19, c[0x0][0x380] ;  /* 0x0000e000ff137b82 */ /* 0x004e220000000800 */
[----:B------:R-:W-:Y:S04]  /*8450*/  BSSY.RECONVERGENT B7, `(.L_x_3581) ;  /* 0x0000357000077945 */ /* 0x000fe80003800200 */
[----:B------:R-:W-:Y:S03]  /*8460*/  BSSY.RELIABLE B6, `(.L_x_3582) ;  /* 0x0000243000067945 */ /* 0x000fe60003800100 */
[----:B------:R-:W1:Y:S01]  /*8470*/  LDC.U8 R18, c[0x0][0x3d8] ;  /* 0x0000f600ff127b82 */ /* 0x000e620000000000 */
[----:B0-----:R-:W-:-:S05]  /*8480*/  IMAD R19, R22, -0x200, R19 ;  /* 0xfffffe0016137824 */ /* 0x001fca00078e0213 */
[----:B------:R-:W-:-:S13]  /*8490*/  ISETP.GE.AND P0, PT, R36, R19, PT ;  /* 0x000000132400720c */ /* 0x000fda0003f06270 */
[----:B-1----:R-:W-:Y:S05]  /*84a0*/  @P0 BRA `(.L_x_3583) ;  /* 0x0000002000ec0947 */ /* 0x002fea0003800000 */
[----:B------:R-:W0:Y:S01]  /*84b0*/  LDCU UR4, c[0x0][0x3dc] ;  /* 0x00007b80ff0477ac */ /* 0x000e220008000800 */
[----:B------:R-:W1:Y:S01]  /*84c0*/  LDC.64 R8, c[0x0][0x3b0] ;  /* 0x0000ec00ff087b82 */ /* 0x000e620000000a00 */
[----:B------:R-:W-:Y:S01]  /*84d0*/  IMAD R0, R22, 0x200, R36 ;  /* 0x0000020016007824 */ /* 0x000fe200078e0224 */
[----:B------:R-:W-:-:S03]  /*84e0*/  PRMT R6, R18, 0x9910, RZ ;  /* 0x0000991012067816 */ /* 0x000fc600000000ff */
        /* <DEDUP_REMOVED lines=14> */
[----:B------:R-:W0:Y:S01]  /*85d0*/  F2I.F64.TRUNC R5, R4 ;  /* 0x0000000400057311 */ /* 0x000e22000030d100 */
[----:B------:R-:W-:Y:S01]  /*85e0*/  IMAD.MOV.U32 R36, RZ, RZ, R2 ;  /* 0x000000ffff247224 */ /* 0x000fe200078e0002 */
[----:B0-----:R0:W-:Y:S01]  /*85f0*/  STG.E.U8 desc[UR36][R8.64], R5 ;  /* 0x0000000508007986 */ /* 0x0011e2000c101124 */
[----:B------:R-:W-:Y:S05]  /*8600*/  BRA `(.L_x_3589) ;  /* 0x0000001000407947 */ /* 0x000fea0003800000 */
.L_x_3587:
[----:B------:R-:W0:Y:S01]  /*8610*/  F2I.S64.F64.TRUNC R4, R4 ;  /* 0x0000000400047311 */ /* 0x000e22000030d900 */
[----:B------:R-:W-:Y:S02]  /*8620*/  IMAD.MOV.U32 R36, RZ, RZ, R2 ;  /* 0x000000ffff247224 */ /* 0x000fe400078e0002 */
[----:B0-----:R-:W-:-:S05]  /*8630*/  IMAD.MOV.U32 R3, RZ, RZ, R4 ;  /* 0x000000ffff037224 */ /* 0x001fca00078e0004 */
[----:B------:R0:W-:Y:S01]  /*8640*/  STG.E.U8 desc[UR36][R8.64], R3 ;  /* 0x0000000308007986 */ /* 0x0001e2000c101124 */
[----:B------:R-:W-:Y:S05]  /*8650*/  BRA `(.L_x_3589) ;  /* 0x00000010002c7947 */ /* 0x000fea0003800000 */
.L_x_3586:
[----:B------:R-:W-:-:S13]  /*8660*/  ISETP.NE.AND P0, PT, R0, 0x2, PT ;  /* 0x000000020000780c */ /* 0x000fda0003f05270 */
[----:B------:R-:W-:Y:S05]  /*8670*/  @!P0 BRA `(.L_x_3590) ;  /* 0x0000000000308947 */ /* 0x000fea0003800000 */
[----:B------:R-:W-:-:S13]  /*8680*/  ISETP.NE.AND P0, PT, R0, 0x3, PT ;  /* 0x000000030000780c */ /* 0x000fda0003f05270 */
[----:B------:R-:W-:Y:S05]  /*8690*/  @!P0 BRA `(.L_x_3591) ;  /* 0x0000000000188947 */ /* 0x000fea0003800000 */
[----:B------:R-:W-:-:S13]  /*86a0*/  ISETP.NE.AND P0, PT, R0, 0x4, PT ;  /* 0x000000040000780c */ /* 0x000fda0003f05270 */
[----:B------:R-:W-:Y:S05]  /*86b0*/  @P0 BRA `(.L_x_3588) ;  /* 0x0000000c005c0947 */ /* 0x000fea0003800000 */
[----:B------:R-:W0:Y:S01]  /*86c0*/  F2I.S64.F64.TRUNC R4, R4 ;  /* 0x0000000400047311 */ /* 0x000e22000030d900 */
[----:B------:R-:W-:Y:S01]  /*86d0*/  IMAD.MOV.U32 R36, RZ, RZ, R2 ;  /* 0x000000ffff247224 */ /* 0x000fe200078e0002 */
[----:B0-----:R0:W-:Y:S01]  /*86e0*/  STG.E.64 desc[UR36][R8.64], R4 ;  /* 0x0000000408007986 */ /* 0x0011e2000c101b24 */
[----:B------:R-:W-:Y:S05]  /*86f0*/  BRA `(.L_x_3589) ;  /* 0x0000001000047947 */ /* 0x000fea0003800000 */
.L_x_3591:
[----:B------:R-:W0:Y:S01]  /*8700*/  F2I.F64.TRUNC R5, R4 ;  /* 0x0000000400057311 */ /* 0x000e22000030d100 */
[----:B------:R-:W-:Y:S01]  /*8710*/  IMAD.MOV.U32 R36, RZ, RZ, R2 ;  /* 0x000000ffff247224 */ /* 0x000fe200078e0002 */
[----:B0-----:R0:W-:Y:S01]  /*8720*/  STG.E desc[UR36][R8.64], R5 ;  /* 0x0000000508007986 */ /* 0x0011e2000c101924 */
[----:B------:R-:W-:Y:S05]  /*8730*/  BRA `(.L_x_3589) ;  /* 0x0000000c00f47947 */ /* 0x000fea0003800000 */
.L_x_3590:
[----:B------:R-:W0:Y:S01]  /*8740*/  F2I.F64.TRUNC R5, R4 ;  /* 0x0000000400057311 */ /* 0x000e22000030d100 */
[----:B------:R-:W-:Y:S01]  /*8750*/  IMAD.MOV.U32 R36, RZ, RZ, R2 ;  /* 0x000000ffff247224 */ /* 0x000fe200078e0002 */
[----:B0-----:R0:W-:Y:S01]  /*8760*/  STG.E.U16 desc[UR36][R8.64], R5 ;  /* 0x0000000508007986 */ /* 0x0011e2000c101524 */
[----:B------:R-:W-:Y:S05]  /*8770*/  BRA `(.L_x_3589) ;  /* 0x0000000c00e47947 */ /* 0x000fea0003800000 */
.L_x_3585:
[----:B------:R-:W-:-:S13]  /*8780*/  ISETP.GT.AND P0, PT, R0, 0x6, PT ;  /* 0x000000060000780c */ /* 0x000fda0003f04270 */
[----:B------:R-:W-:Y:S05]  /*8790*/  @P0 BRA `(.L_x_3592) ;  /* 0x0000000000540947 */ /* 0x000fea0003800000 */
[----:B------:R-:W-:-:S13]  /*87a0*/  ISETP.NE.AND P0, PT, R0, 0x5, PT ;  /* 0x000000050000780c */ /* 0x000fda0003f05270 */
[----:B------:R-:W-:Y:S05]  /*87b0*/  @!P0 BRA `(.L_x_3593) ;  /* 0x0000000000288947 */ /* 0x000fea0003800000 */
[----:B------:R-:W-:-:S13]  /*87c0*/  ISETP.NE.AND P0, PT, R0, 0x6, PT ;  /* 0x000000060000780c */ /* 0x000fda0003f05270 */
[----:B------:R-:W-:Y:S05]  /*87d0*/  @P0 BRA `(.L_x_3588) ;  /* 0x0000000c00140947 */ /* 0x000fea0003800000 */
[----:B------:R-:W-:Y:S01]  /*87e0*/  UMOV UR4, 0xf0000000 ;  /* 0xf000000000047882 */ /* 0x000fe20000000000 */
[----:B------:R-:W-:Y:S01]  /*87f0*/  UMOV UR5, 0x380fffff ;  /* 0x380fffff00057882 */ /* 0x000fe20000000000 */
[----:B------:R-:W0:Y:S01]  /*8800*/  F2F.F32.F64 R3, R4 ;  /* 0x0000000400037310 */ /* 0x000e220000301000 */
[----:B------:R-:W-:Y:S01]  /*8810*/  DSETP.GEU.AND P0, PT, |R4|, UR4, PT ;  /* 0x0000000404007e2a */ /* 0x000fe2000bf0e200 */
[----:B------:R-:W-:-:S13]  /*8820*/  IMAD.MOV.U32 R36, RZ, RZ, R2 ;  /* 0x000000ffff247224 */ /* 0x000fda00078e0002 */
[----:B0-----:R-:W-:-:S05]  /*8830*/  @!P0 FMUL R3, R3, 1.175494350822287508e-38 ;  /* 0x0080000003038820 */ /* 0x001fca0000400000 */
[----:B------:R3:W-:Y:S01]  /*8840*/  STG.E desc[UR36][R8.64], R3 ;  /* 0x0000000308007986 */ /* 0x0007e2000c101924 */
[----:B------:R-:W-:Y:S05]  /*8850*/  BRA `(.L_x_3589) ;  /* 0x0000000c00ac7947 */ /* 0x000fea0003800000 */
.L_x_3593:
[----:B------:R-:W-:Y:S01]  /*8860*/  UMOV UR4, 0xf0000000 ;  /* 0xf000000000047882 */ /* 0x000fe20000000000 */
[----:B------:R-:W-:Y:S01]  /*8870*/  UMOV UR5, 0x380fffff ;  /* 0x380fffff00057882 */ /* 0x000fe20000000000 */
[----:B------:R-:W0:Y:S01]  /*8880*/  F2F.F32.F64 R0, R4 ;  /* 0x0000000400007310 */ /* 0x000e220000301000 */
[----:B------:R-:W-:Y:S01]  /*8890*/  DSETP.GEU.AND P0, PT, |R4|, UR4, PT ;  /* 0x0000000404007e2a */ /* 0x000fe2000bf0e200 */
[----:B------:R-:W-:-:S13]  /*88a0*/  IMAD.MOV.U32 R36, RZ, RZ, R2 ;  /* 0x000000ffff247224 */ /* 0x000fda00078e0002 */
[----:B0-----:R-:W-:-:S05]  /*88b0*/  @!P0 FMUL R0, R0, 1.175494350822287508e-38 ;  /* 0x0080000000008820 */ /* 0x001fca0000400000 */
[----:B------:R-:W-:-:S05]  /*88c0*/  F2FP.F16.F32.PACK_AB R0, RZ, R0 ;  /* 0x00000000ff00723e */ /* 0x000fca00000000ff */
[----:B------:R0:W-:Y:S01]  /*88d0*/  STG.E.U16 desc[UR36][R8.64], R0 ;  /* 0x0000000008007986 */ /* 0x0001e2000c101524 */
[----:B------:R-:W-:Y:S05]  /*88e0*/  BRA `(.L_x_3589) ;  /* 0x0000000c00887947 */ /* 0x000fea0003800000 */
.L_x_3592:
[----:B------:R-:W-:-:S13]  /*88f0*/  ISETP.NE.AND P0, PT, R0, 0x7, PT ;  /* 0x000000070000780c */ /* 0x000fda0003f05270 */
[----:B------:R-:W-:Y:S05]  /*8900*/  @!P0 BRA `(.L_x_3594) ;  /* 0x00000000005c8947 */ /* 0x000fea0003800000 */
        /* <DEDUP_REMOVED lines=8> */
[----:B------:R-:W-:Y:S02]  /*8990*/  IMAD.MOV.U32 R7, RZ, RZ, RZ ;  /* 0x000000ffff077224 */ /* 0x000fe400078e00ff */
[----:B------:R-:W-:-:S11]  /*89a0*/  IMAD.MOV.U32 R36, RZ, RZ, R2 ;  /* 0x000000ffff247224 */ /* 0x000fd600078e0002 */
[----:B0-----:R-:W-:-:S05]  /*89b0*/  @!P0 FMUL R6, R6, 1.175494350822287508e-38 ;  /* 0x0080000006068820 */ /* 0x001fca0000400000 */
[----:B------:R1:W-:Y:S01]  /*89c0*/  STG.E.64 desc[UR36][R8.64], R6 ;  /* 0x0000000608007986 */ /* 0x0003e2000c101b24 */
[----:B------:R-:W-:Y:S05]  /*89d0*/  BRA `(.L_x_3589) ;  /* 0x0000000c004c7947 */ /* 0x000fea0003800000 */
.L_x_3595:
[----:B------:R-:W-:Y:S01]  /*89e0*/  UMOV UR4, 0xf0000000 ;  /* 0xf000000000047882 */ /* 0x000fe20000000000 */
[----:B------:R-:W-:Y:S01]  /*89f0*/  UMOV UR5, 0x380fffff ;  /* 0x380fffff00057882 */ /* 0x000fe20000000000 */
[----:B------:R-:W0:Y:S01]  /*8a00*/  F2F.F32.F64 R0, R4 ;  /* 0x0000000400007310 */ /* 0x000e220000301000 */
[----:B------:R-:W-:Y:S01]  /*8a10*/  DSETP.GEU.AND P0, PT, |R4|, UR4, PT ;  /* 0x0000000404007e2a */ /* 0x000fe2000bf0e200 */
[----:B------:R-:W-:-:S13]  /*8a20*/  IMAD.MOV.U32 R36, RZ, RZ, R2 ;  /* 0x000000ffff247224 */ /* 0x000fda00078e0002 */
[----:B0-----:R-:W-:-:S05]  /*8a30*/  @!P0 FMUL R0, R0, 1.175494350822287508e-38 ;  /* 0x0080000000008820 */ /* 0x001fca0000400000 */
[----:B------:R-:W-:-:S04]  /*8a40*/  F2FP.F16.F32.PACK_AB R3, RZ, R0 ;  /* 0x00000000ff03723e */ /* 0x000fc800000000ff */
[----:B------:R-:W-:-:S05]  /*8a50*/  PRMT R3, R3, 0x5410, RZ ;  /* 0x0000541003037816 */ /* 0x000fca00000000ff */
[----:B------:R2:W-:Y:S01]  /*8a60*/  STG.E desc[UR36][R8.64], R3 ;  /* 0x0000000308007986 */ /* 0x0005e2000c101924 */
[----:B------:R-:W-:Y:S05]  /*8a70*/  BRA `(.L_x_3589) ;  /* 0x0000000c00247947 */ /* 0x000fea0003800000 */
.L_x_3594:
[----:B------:R0:W-:Y:S01]  /*8a80*/  STG.E.64 desc[UR36][R8.64], R4 ;  /* 0x0000000408007986 */ /* 0x0001e2000c101b24 */
[----:B------:R-:W-:Y:S01]  /*8a90*/  IMAD.MOV.U32 R36, RZ, RZ, R2 ;  /* 0x000000ffff247224 */ /* 0x000fe200078e0002 */
[----:B------:R-:W-:Y:S06]  /*8aa0*/  BRA `(.L_x_3589) ;  /* 0x0000000c00187947 */ /* 0x000fec0003800000 */
.L_x_3584:
        /* <DEDUP_REMOVED lines=8> */
[----:B------:R-:W-:Y:S01]  /*8b30*/  DSETP.NEU.AND P0, PT, R4, RZ, PT ;  /* 0x000000ff0400722a */ /* 0x000fe20003f0d000 */
[----:B------:R-:W-:-:S05]  /*8b40*/  IMAD.MOV.U32 R36, RZ, RZ, R2 ;  /* 0x000000ffff247224 */ /* 0x000fca00078e0002 */
[----:B------:R-:W-:-:S05]  /*8b50*/  SEL R3, RZ, 0x1, !P0 ;  /* 0x00000001ff037807 */ /* 0x000fca0004000000 */
[----:B------:R0:W-:Y:S01]  /*8b60*/  STG.E.U8 desc[UR36][R8.64], R3 ;  /* 0x0000000308007986 */ /* 0x0001e2000c101124 */
[----:B------:R-:W-:Y:S05]  /*8b70*/  BRA `(.L_x_3589) ;  /* 0x0000000800e47947 */ /* 0x000fea0003800000 */
.L_x_3598:
[----:B------:R-:W-:Y:S01]  /*8b80*/  CS2R R6, SRZ ;  /* 0x0000000000067805 */ /* 0x000fe2000001ff00 */
[----:B------:R-:W-:-:S04]  /*8b90*/  IMAD.MOV.U32 R36, RZ, RZ, R2 ;  /* 0x000000ffff247224 */ /* 0x000fc800078e0002 */
[----:B------:R0:W-:Y:S01]  /*8ba0*/  STG.E.128 desc[UR36][R8.64], R4 ;  /* 0x0000000408007986 */ /* 0x0001e2000c101d24 */
[----:B------:R-:W-:Y:S05]  /*8bb0*/  BRA `(.L_x_3589) ;  /* 0x0000000800d47947 */ /* 0x000fea0003800000 */
.L_x_3597:
        /* <DEDUP_REMOVED lines=23> */
.L_x_3602:
[----:B------:R-:W-:Y:S05]  /*8d30*/  BSYNC.RECONVERGENT B0 ;  /* 0x0000000000007941 */ /* 0x000fea0003800200 */
.L_x_3601:
[----:B------:R-:W-:Y:S01]  /*8d40*/  LOP3.LUT R7, R0, 0x80, R7, 0xf8, !PT ;  /* 0x0000008000077812 */ /* 0x000fe200078ef807 */
[----:B------:R-:W-:-:S04]  /*8d50*/  IMAD.MOV.U32 R36, RZ, RZ, R2 ;  /* 0x000000ffff247224 */ /* 0x000fc800078e0002 */
[----:B------:R0:W-:Y:S01]  /*8d60*/  STG.E.U8 desc[UR36][R8.64], R7 ;  /* 0x0000000708007986 */ /* 0x0001e2000c101124 */
[----:B------:R-:W-:Y:S05]  /*8d70*/  BRA `(.L_x_3589) ;  /* 0x0000000800647947 */ /* 0x000fea0003800000 */
.L_x_3600:
        /* <DEDUP_REMOVED lines=19> */
.L_x_3604:
[----:B------:R-:W-:Y:S05]  /*8eb0*/  BSYNC.RECONVERGENT B0 ;  /* 0x0000000000007941 */ /* 0x000fea0003800200 */
.L_x_3603:
[----:B------:R-:W-:Y:S01]  /*8ec0*/  LOP3.LUT R7, R0, 0x80, R7, 0xf8, !PT ;  /* 0x0000008000077812 */ /* 0x000fe200078ef807 */
[----:B------:R-:W-:-:S04]  /*8ed0*/  IMAD.MOV.U32 R36, RZ, RZ, R2 ;  /* 0x000000ffff247224 */ /* 0x000fc800078e0002 */
[----:B------:R0:W-:Y:S01]  /*8ee0*/  STG.E.U8 desc[UR36][R8.64], R7 ;  /* 0x0000000708007986 */ /* 0x0001e2000c101124 */
[----:B------:R-:W-:Y:S05]  /*8ef0*/  BRA `(.L_x_3589) ;  /* 0x0000000800047947 */ /* 0x000fea0003800000 */
.L_x_3599:
[----:B------:R-:W-:Y:S01]  /*8f00*/  UMOV UR4, 0xf0000000 ;  /* 0xf000000000047882 */ /* 0x000fe20000000000 */
[----:B------:R-:W-:Y:S01]  /*8f10*/  UMOV UR5, 0x380fffff ;  /* 0x380fffff00057882 */ /* 0x000fe20000000000 */
[----:B------:R-:W0:Y:S01]  /*8f20*/  F2F.F32.F64 R0, R4 ;  /* 0x0000000400007310 */ /* 0x000e220000301000 */
[----:B------:R-:W-:Y:S01]  /*8f30*/  DSETP.GEU.AND P0, PT, |R4|, UR4, PT ;  /* 0x0000000404007e2a */ /* 0x000fe2000bf0e200 */
[----:B------:R-:W-:-:S13]  /*8f40*/  IMAD.MOV.U32 R36, RZ, RZ, R2 ;  /* 0x000000ffff247224 */ /* 0x000fda00078e0002 */
[----:B0-----:R-:W-:-:S05]  /*8f50*/  @!P0 FMUL R0, R0, 1.175494350822287508e-38 ;  /* 0x0080000000008820 */ /* 0x001fca0000400000 */
[----:B------:R-:W-:-:S05]  /*8f60*/  F2FP.BF16.F32.PACK_AB R0, RZ, R0 ;  /* 0x00000000ff00723e */ /* 0x000fca00000010ff */
[----:B------:R0:W-:Y:S01]  /*8f70*/  STG.E.U16 desc[UR36][R8.64], R0 ;  /* 0x0000000008007986 */ /* 0x0001e2000c101524 */
[----:B------:R-:W-:Y:S05]  /*8f80*/  BRA `(.L_x_3589) ;  /* 0x0000000400e07947 */ /* 0x000fea0003800000 */
.L_x_3596:
        /* <DEDUP_REMOVED lines=8> */
[----:B------:R-:W0:Y:S01]  /*9010*/  F2I.U32.F64.TRUNC R5, R4 ;  /* 0x0000000400057311 */ /* 0x000e22000030d000 */
[----:B------:R-:W-:Y:S01]  /*9020*/  IMAD.MOV.U32 R36, RZ, RZ, R2 ;  /* 0x000000ffff247224 */ /* 0x000fe200078e0002 */
[----:B0-----:R0:W-:Y:S01]  /*9030*/  STG.E.U16 desc[UR36][R8.64], R5 ;  /* 0x0000000508007986 */ /* 0x0011e2000c101524 */
[----:B------:R-:W-:Y:S05]  /*9040*/  BRA `(.L_x_3589) ;  /* 0x0000000400b07947 */ /* 0x000fea0003800000 */
.L_x_3607:
        /* <DEDUP_REMOVED lines=17> */
.L_x_3610:
[----:B------:R-:W-:-:S04]  /*9160*/  SHF.R.U32.HI R0, RZ, 0x14, R7 ;  /* 0x00000014ff007819 */ /* 0x000fc80000011607 */
[----:B------:R-:W-:-:S04]  /*9170*/  LOP3.LUT R0, R0, 0x1, RZ, 0xc0, !PT ;  /* 0x0000000100007812 */ /* 0x000fc800078ec0ff */
[----:B------:R-:W-:-:S04]  /*9180*/  IADD3 R0, PT, PT, R7, 0x487ffff, R0 ;  /* 0x0487ffff07007810 */ /* 0x000fc80007ffe000 */
[----:B------:R-:W-:-:S04]  /*9190*/  SHF.R.U32.HI R0, RZ, 0x14, R0 ;  /* 0x00000014ff007819 */ /* 0x000fc80000011600 */
[----:B------:R-:W-:-:S07]  /*91a0*/  LOP3.LUT R3, R0, 0xff, RZ, 0xc0, !PT ;  /* 0x000000ff00037812 */ /* 0x000fce00078ec0ff */
.L_x_3611:
[----:B------:R-:W-:-:S04]  /*91b0*/  SHF.R.U32.HI R0, RZ, 0x18, R7 ;  /* 0x00000018ff007819 */ /* 0x000fc80000011607 */
[----:B------:R-:W-:-:S07]  /*91c0*/  LOP3.LUT R0, R3, 0x80, R0, 0xf8, !PT ;  /* 0x0000008003007812 */ /* 0x000fce00078ef800 */
.L_x_3609:
[----:B------:R-:W-:Y:S05]  /*91d0*/  BSYNC.RECONVERGENT B0 ;  /* 0x0000000000007941 */ /* 0x000fea0003800200 */
.L_x_3608:
[----:B------:R0:W-:Y:S01]  /*91e0*/  STG.E.U8 desc[UR36][R8.64], R0 ;  /* 0x0000000008007986 */ /* 0x0001e2000c101124 */
[----:B------:R-:W-:Y:S01]  /*91f0*/  IMAD.MOV.U32 R36, RZ, RZ, R2 ;  /* 0x000000ffff247224 */ /* 0x000fe200078e0002 */
[----:B------:R-:W-:Y:S06]  /*9200*/  BRA `(.L_x_3589) ;  /* 0x0000000400407947 */ /* 0x000fec0003800000 */
.L_x_3606:
        /* <DEDUP_REMOVED lines=17> */
.L_x_3614:
[----:B------:R-:W-:-:S04]  /*9320*/  SHF.R.U32.HI R0, RZ, 0x15, R7 ;  /* 0x00000015ff007819 */ /* 0x000fc80000011607 */
[----:B------:R-:W-:-:S04]  /*9330*/  LOP3.LUT R0, R0, 0x1, RZ, 0xc0, !PT ;  /* 0x0000000100007812 */ /* 0x000fc800078ec0ff */
[----:B------:R-:W-:-:S04]  /*9340*/  IADD3 R0, PT, PT, R7, 0x88fffff, R0 ;  /* 0x088fffff07007810 */ /* 0x000fc80007ffe000 */
[----:B------:R-:W-:-:S04]  /*9350*/  SHF.R.U32.HI R0, RZ, 0x15, R0 ;  /* 0x00000015ff007819 */ /* 0x000fc80000011600 */
[----:B------:R-:W-:-:S07]  /*9360*/  LOP3.LUT R3, R0, 0xff, RZ, 0xc0, !PT ;  /* 0x000000ff00037812 */ /* 0x000fce00078ec0ff */
.L_x_3615:
[----:B------:R-:W-:-:S04]  /*9370*/  SHF.R.U32.HI R0, RZ, 0x18, R7 ;  /* 0x00000018ff007819 */ /* 0x000fc80000011607 */
[----:B------:R-:W-:-:S07]  /*9380*/  LOP3.LUT R0, R3, 0x80, R0, 0xf8, !PT ;  /* 0x0000008003007812 */ /* 0x000fce00078ef800 */
.L_x_3613:
[----:B------:R-:W-:Y:S05]  /*9390*/  BSYNC.RECONVERGENT B0 ;  /* 0x0000000000007941 */ /* 0x000fea0003800200 */
.L_x_3612:
[----:B------:R0:W-:Y:S01]  /*93a0*/  STG.E.U8 desc[UR36][R8.64], R0 ;  /* 0x0000000008007986 */ /* 0x0001e2000c101124 */
[----:B------:R-:W-:Y:S01]  /*93b0*/  IMAD.MOV.U32 R36, RZ, RZ, R2 ;  /* 0x000000ffff247224 */ /* 0x000fe200078e0002 */
[----:B------:R-:W-:Y:S06]  /*93c0*/  BRA `(.L_x_3589) ;  /* 0x0000000000d07947 */ /* 0x000fec0003800000 */
.L_x_3605:
[----:B------:R-:W-:-:S13]  /*93d0*/  ISETP.NE.AND P0, PT, R0, 0x1c, PT ;  /* 0x0000001c0000780c */ /* 0x000fda0003f05270 */
[----:B------:R-:W-:Y:S05]  /*93e0*/  @!P0 BRA `(.L_x_3616) ;  /* 0x0000000000bc8947 */ /* 0x000fea0003800000 */
[----:B------:R-:W-:-:S13]  /*93f0*/  ISETP.NE.AND P0, PT, R0, 0x1d, PT ;  /* 0x0000001d0000780c */ /* 0x000fda0003f05270 */
[----:B------:R-:W-:Y:S05]  /*9400*/  @!P0 BRA `(.L_x_3617) ;  /* 0x0000000000a48947 */ /* 0x000fea0003800000 */
[----:B------:R-:W-:-:S13]  /*9410*/  ISETP.NE.AND P0, PT, R0, 0x2c, PT ;  /* 0x0000002c0000780c */ /* 0x000fda0003f05270 */
[----:B------:R-:W-:Y:S05]  /*9420*/  @!P0 BRA `(.L_x_3618) ;  /* 0x0000000000488947 */ /* 0x000fea0003800000 */
.L_x_3588:
        /* <DEDUP_REMOVED lines=15> */
[----:B--2-4-:R-:W-:Y:S05]  /*9520*/  CALL.ABS.NOINC R14 ;  /* 0x000000000e007343 */ /* 0x014fea0003c00000 */
.L_x_3619:
[----:B------:R-:W-:Y:S01]  /*9530*/  IMAD.MOV.U32 R36, RZ, RZ, R2 ;  /* 0x000000ffff247224 */ /* 0x000fe200078e0002 */
[----:B------:R-:W-:Y:S06]  /*9540*/  BRA `(.L_x_3589) ;  /* 0x0000000000707947 */ /* 0x000fec0003800000 */
.L_x_3618:
[----:B------:R-:W-:Y:S01]  /*9550*/  UMOV UR4, 0xf0000000 ;  /* 0xf000000000047882 */ /* 0x000fe20000000000 */
[----:B------:R-:W-:Y:S01]  /*9560*/  UMOV UR5, 0x380fffff ;  /* 0x380fffff00057882 */ /* 0x000fe20000000000 */
[----:B------:R-:W0:Y:S01]  /*9570*/  F2F.F32.F64 R10, R4 ;  /* 0x00000004000a7310 */ /* 0x000e220000301000 */
[----:B------:R-:W-:Y:S01]  /*9580*/  DSETP.GEU.AND P0, PT, |R4|, UR4, PT ;  /* 0x0000000404007e2a */ /* 0x000fe2000bf0e200 */
[----:B------:R-:W-:-:S13]  /*9590*/  IMAD.MOV.U32 R36, RZ, RZ, R2 ;  /* 0x000000ffff247224 */ /* 0x000fda00078e0002 */
[----:B0-----:R-:W-:-:S05]  /*95a0*/  @!P0 FMUL R10, R10, 1.175494350822287508e-38 ;  /* 0x008000000a0a8820 */ /* 0x001fca0000400000 */
        /* <DEDUP_REMOVED lines=15> */
.L_x_3617:
[----:B------:R-:W0:Y:S01]  /*96a0*/  F2I.U64.F64.TRUNC R4, R4 ;  /* 0x0000000400047311 */ /* 0x000e22000030d800 */
[----:B------:R-:W-:Y:S01]  /*96b0*/  IMAD.MOV.U32 R36, RZ, RZ, R2 ;  /* 0x000000ffff247224 */ /* 0x000fe200078e0002 */
[----:B0-----:R0:W-:Y:S01]  /*96c0*/  STG.E.64 desc[UR36][R8.64], R4 ;  /* 0x0000000408007986 */ /* 0x0011e2000c101b24 */
[----:B------:R-:W-:Y:S05]  /*96d0*/  BRA `(.L_x_3589) ;  /* 0x00000000000c7947 */ /* 0x000fea0003800000 */
.L_x_3616:
[----:B------:R-:W0:Y:S01]  /*96e0*/  F2I.U32.F64.TRUNC R5, R4 ;  /* 0x0000000400057311 */ /* 0x000e22000030d000 */
[----:B------:R-:W-:Y:S01]  /*96f0*/  IMAD.MOV.U32 R36, RZ, RZ, R2 ;  /* 0x000000ffff247224 */ /* 0x000fe200078e0002 */
[----:B0-----:R0:W-:Y:S06]  /*9700*/  STG.E desc[UR36][R8.64], R5 ;  /* 0x0000000508007986 */ /* 0x0011ec000c101924 */
.L_x_3589:
[----:B------:R-:W-:-:S13]  /*9710*/  ISETP.GE.AND P0, PT, R36, R19, PT ;  /* 0x000000132400720c */ /* 0x000fda0003f06270 */
[----:B------:R-:W-:Y:S05]  /*9720*/  @P0 BREAK.RELIABLE B6 ;  /* 0x0000000000060942 */ /* 0x000fea0003800100 */
[----:B------:R-:W-:Y:S05]  /*9730*/  @P0 BRA `(.L_x_3620) ;  /* 0x0000002000a00947 */ /* 0x000fea0003800000 */
[----:B------:R-:W5:Y:S01]  /*9740*/  LDCU UR4, c[0x0][0x3dc] ;  /* 0x00007b80ff0477ac */ /* 0x000f620008000800 */
[----:B0-23--:R-:W0:Y:S01]  /*9750*/  LDC.64 R2, c[0x0][0x3b0] ;  /* 0x0000ec00ff027b82 */ /* 0x00de220000000a00 */
        /* <DEDUP_REMOVED lines=16> */
[----:B------:R-:W0:Y:S02]  /*9860*/  F2I.F64.TRUNC R29, R28 ;  /* 0x0000001c001d7311 */ /* 0x000e24000030d100 */
[----:B0-----:R0:W-:Y:S01]  /*9870*/  STG.E.U8 desc[UR36][R2.64], R29 ;  /* 0x0000001d02007986 */ /* 0x0011e2000c101124 */
[----:B------:R-:W-:Y:S05]  /*9880*/  BRA `(.L_x_3626) ;  /* 0x0000000c00f07947 */ /* 0x000fea0003800000 */
.L_x_3624:
[----:B------:R-:W0:Y:S02]  /*9890*/  F2I.S64.F64.TRUNC R28, R28 ;  /* 0x0000001c001c7311 */ /* 0x000e24000030d900 */
[----:B0-----:R-:W-:-:S05]  /*98a0*/  IMAD.MOV.U32 R5, RZ, RZ, R28 ;  /* 0x000000ffff057224 */ /* 0x001fca00078e001c */
[----:B------:R0:W-:Y:S01]  /*98b0*/  STG.E.U8 desc[UR36][R2.64], R5 ;  /* 0x0000000502007986 */ /* 0x0001e2000c101124 */
[----:B------:R-:W-:Y:S05]  /*98c0*/  BRA `(.L_x_3626) ;  /* 0x0000000c00e07947 */ /* 0x000fea0003800000 */
.L_x_3623:
[----:B------:R-:W-:-:S13]  /*98d0*/  ISETP.NE.AND P0, PT, R0, 0x2, PT ;  /* 0x000000020000780c */ /* 0x000fda0003f05270 */
[----:B------:R-:W-:Y:S05]  /*98e0*/  @!P0 BRA `(.L_x_3627) ;  /* 0x0000000000288947 */ /* 0x000fea0003800000 */
[----:B------:R-:W-:-:S13]  /*98f0*/  ISETP.NE.AND P0, PT, R0, 0x3, PT ;  /* 0x000000030000780c */ /* 0x000fda0003f05270 */
[----:B------:R-:W-:Y:S05]  /*9900*/  @!P0 BRA `(.L_x_3628) ;  /* 0x0000000000148947 */ /* 0x000fea0003800000 */
[----:B------:R-:W-:-:S13]  /*9910*/  ISETP.NE.AND P0, PT, R0, 0x4, PT ;  /* 0x000000040000780c */ /* 0x000fda0003f05270 */
[----:B------:R-:W-:Y:S05]  /*9920*/  @P0 BRA `(.L_x_3625) ;  /* 0x0000000800b40947 */ /* 0x000fea0003800000 */
[----:B------:R-:W0:Y:S02]  /*9930*/  F2I.S64.F64.TRUNC R28, R28 ;  /* 0x0000001c001c7311 */ /* 0x000e24000030d900 */
[----:B0-----:R0:W-:Y:S01]  /*9940*/  STG.E.64 desc[UR36][R2.64], R28 ;  /* 0x0000001c02007986 */ /* 0x0011e2000c101b24 */
[----:B------:R-:W-:Y:S05]  /*9950*/  BRA `(.L_x_3626) ;  /* 0x0000000c00bc7947 */ /* 0x000fea0003800000 */
.L_x_3628:
[----:B------:R-:W0:Y:S02]  /*9960*/  F2I.F64.TRUNC R29, R28 ;  /* 0x0000001c001d7311 */ /* 0x000e24000030d100 */
[----:B0-----:R0:W-:Y:S01]  /*9970*/  STG.E desc[UR36][R2.64], R29 ;  /* 0x0000001d02007986 */ /* 0x0011e2000c101924 */
[----:B------:R-:W-:Y:S05]  /*9980*/  BRA `(.L_x_3626) ;  /* 0x0000000c00b07947 */ /* 0x000fea0003800000 */
.L_x_3627:
[----:B------:R-:W0:Y:S02]  /*9990*/  F2I.F64.TRUNC R29, R28 ;  /* 0x0000001c001d7311 */ /* 0x000e24000030d100 */
[----:B0-----:R0:W-:Y:S01]  /*99a0*/  STG.E.U16 desc[UR36][R2.64], R29 ;  /* 0x0000001d02007986 */ /* 0x0011e2000c101524 */
[----:B------:R-:W-:Y:S05]  /*99b0*/  BRA `(.L_x_3626) ;  /* 0x0000000c00a47947 */ /* 0x000fea0003800000 */
.L_x_3622:
        /* <DEDUP_REMOVED lines=9> */
[----:B------:R-:W-:-:S14]  /*9a50*/  DSETP.GEU.AND P0, PT, |R28|, UR4, PT ;  /* 0x000000041c007e2a */ /* 0x000fdc000bf0e200 */
[----:B0-----:R-:W-:-:S05]  /*9a60*/  @!P0 FMUL R5, R5, 1.175494350822287508e-38 ;  /* 0x0080000005058820 */ /* 0x001fca0000400000 */
[----:B------:R0:W-:Y:S01]  /*9a70*/  STG.E desc[UR36][R2.64], R5 ;  /* 0x0000000502007986 */ /* 0x0001e2000c101924 */
[----:B------:R-:W-:Y:S05]  /*9a80*/  BRA `(.L_x_3626) ;  /* 0x0000000c00707947 */ /* 0x000fea0003800000 */
.L_x_3630:
        /* <DEDUP_REMOVED lines=8> */
.L_x_3629:
        /* <DEDUP_REMOVED lines=14> */
.L_x_3632:
        /* <DEDUP_REMOVED lines=9> */
.L_x_3631:
[----:B------:R0:W-:Y:S01]  /*9c80*/  STG.E.64 desc[UR36][R2.64], R28 ;  /* 0x0000001c02007986 */ /* 0x0001e2000c101b24 */
[----:B------:R-:W-:Y:S05]  /*9c90*/  BRA `(.L_x_3626) ;  /* 0x0000000800ec7947 */ /* 0x000fea0003800000 */
.L_x_3621:
        /* <DEDUP_REMOVED lines=10> */
[----:B------:R-:W0:Y:S02]  /*9d40*/  F2I.U32.F64.TRUNC R29, R28 ;  /* 0x0000001c001d7311 */ /* 0x000e24000030d000 */
[----:B0-----:R0:W-:Y:S01]  /*9d50*/  STG.E.U16 desc[UR36][R2.64], R29 ;  /* 0x0000001d02007986 */ /* 0x0011e2000c101524 */
[----:B------:R-:W-:Y:S05]  /*9d60*/  BRA `(.L_x_3626) ;  /* 0x0000000800b87947 */ /* 0x000fea0003800000 */
.L_x_3636:
        /* <DEDUP_REMOVED lines=22> */
.L_x_3639:
[----:B------:R-:W-:-:S04]  /*9ed0*/  SHF.R.U32.HI R5, RZ, 0x18, R5 ;  /* 0x00000018ff057819 */ /* 0x000fc80000011605 */
[----:B------:R-:W-:-:S07]  /*9ee0*/  LOP3.LUT R0, R0, 0x80, R5, 0xf8, !PT ;  /* 0x0000008000007812 */ /* 0x000fce00078ef805 */
.L_x_3638:
[----:B------:R-:W-:Y:S05]  /*9ef0*/  BSYNC.RECONVERGENT B0 ;  /* 0x0000000000007941 */ /* 0x000fea0003800200 */
.L_x_3637:
[----:B------:R0:W-:Y:S01]  /*9f00*/  STG.E.U8 desc[UR36][R2.64], R0 ;  /* 0x0000000002007986 */ /* 0x0001e2000c101124 */
[----:B------:R-:W-:Y:S05]  /*9f10*/  BRA `(.L_x_3626) ;  /* 0x00000008004c7947 */ /* 0x000fea0003800000 */
.L_x_3635:
        /* <DEDUP_REMOVED lines=22> */
.L_x_3642:
[----:B------:R-:W-:-:S04]  /*a080*/  SHF.R.U32.HI R5, RZ, 0x18, R5 ;  /* 0x00000018ff057819 */ /* 0x000fc80000011605 */
[----:B------:R-:W-:-:S07]  /*a090*/  LOP3.LUT R0, R0, 0x80, R5, 0xf8, !PT ;  /* 0x0000008000007812 */ /* 0x000fce00078ef805 */
.L_x_3641:
[----:B------:R-:W-:Y:S05]  /*a0a0*/  BSYNC.RECONVERGENT B0 ;  /* 0x0000000000007941 */ /* 0x000fea0003800200 */
.L_x_3640:
[----:B------:R0:W-:Y:S01]  /*a0b0*/  STG.E.U8 desc[UR36][R2.64], R0 ;  /* 0x0000000002007986 */ /* 0x0001e2000c101124 */
[----:B------:R-:W-:Y:S05]  /*a0c0*/  BRA `(.L_x_3626) ;  /* 0x0000000400e07947 */ /* 0x000fea0003800000 */
.L_x_3634:
        /* <DEDUP_REMOVED lines=8> */
[----:B-1----:R-:W0:Y:S01]  /*a150*/  F2F.F32.F64 R6, R28 ;  /* 0x0000001c00067310 */ /* 0x002e220000301000 */
[----:B------:R-:W-:-:S14]  /*a160*/  DSETP.GEU.AND P0, PT, |R28|, UR4, PT ;  /* 0x000000041c007e2a */ /* 0x000fdc000bf0e200 */
        /* <DEDUP_REMOVED lines=16> */
.L_x_3644:
[----:B------:R-:W0:Y:S02]  /*a270*/  F2I.U64.F64.TRUNC R28, R28 ;  /* 0x0000001c001c7311 */ /* 0x000e24000030d800 */
[----:B0-----:R0:W-:Y:S01]  /*a280*/  STG.E.64 desc[UR36][R2.64], R28 ;  /* 0x0000001c02007986 */ /* 0x0011e2000c101b24 */
[----:B------:R-:W-:Y:S05]  /*a290*/  BRA `(.L_x_3626) ;  /* 0x00000004006c7947 */ /* 0x000fea0003800000 */
.L_x_3643:
[----:B------:R-:W0:Y:S02]  /*a2a0*/  F2I.U32.F64.TRUNC R29, R28 ;  /* 0x0000001c001d7311 */ /* 0x000e24000030d000 */
[----:B0-----:R0:W-:Y:S01]  /*a2b0*/  STG.E desc[UR36][R2.64], R29 ;  /* 0x0000001d02007986 */ /* 0x0011e2000c101924 */
[----:B------:R-:W-:Y:S05]  /*a2c0*/  BRA `(.L_x_3626) ;  /* 0x0000000400607947 */ /* 0x000fea0003800000 */
.L_x_3633:
[----:B------:R-:W-:-:S13]  /*a2d0*/  ISETP.GT.AND P0, PT, R0, 0xe, PT ;  /* 0x0000000e0000780c */ /* 0x000fda0003f04270 */
[----:B------:R-:W-:Y:S05]  /*a2e0*/  @P0 BRA `(.L_x_3645) ;  /* 0x00000000002c0947 */ /* 0x000fea0003800000 */
[----:B------:R-:W-:-:S13]  /*a2f0*/  ISETP.NE.AND P0, PT, R0, 0xa, PT ;  /* 0x0000000a0000780c */ /* 0x000fda0003f05270 */
[----:B------:R-:W-:Y:S05]  /*a300*/  @!P0 BRA `(.L_x_3646) ;  /* 0x0000000000188947 */ /* 0x000fea0003800000 */
[----:B------:R-:W-:-:S13]  /*a310*/  ISETP.NE.AND P0, PT, R0, 0xb, PT ;  /* 0x0000000b0000780c */ /* 0x000fda0003f05270 */
[----:B------:R-:W-:Y:S05]  /*a320*/  @P0 BRA `(.L_x_3625) ;  /* 0x0000000000340947 */ /* 0x000fea0003800000 */
[----:B------:R-:W-:-:S06]  /*a330*/  DSETP.NEU.AND P0, PT, R28, RZ, PT ;  /* 0x000000ff1c00722a */ /* 0x000fcc0003f0d000 */
[----:B------:R-:W-:-:S05]  /*a340*/  SEL R5, RZ, 0x1, !P0 ;  /* 0x00000001ff057807 */ /* 0x000fca0004000000 */
[----:B------:R0:W-:Y:S01]  /*a350*/  STG.E.U8 desc[UR36][R2.64], R5 ;  /* 0x0000000502007986 */ /* 0x0001e2000c101124 */
[----:B------:R-:W-:Y:S05]  /*a360*/  BRA `(.L_x_3626) ;  /* 0x0000000400387947 */ /* 0x000fea0003800000 */
.L_x_3646:
[----:B------:R-:W-:-:S05]  /*a370*/  CS2R R30, SRZ ;  /* 0x00000000001e7805 */ /* 0x000fca000001ff00 */
[----:B------:R2:W-:Y:S01]  /*a380*/  STG.E.128 desc[UR36][R2.64], R28 ;  /* 0x0000001c02007986 */ /* 0x0005e2000c101d24 */
[----:B------:R-:W-:Y:S05]  /*a390*/  BRA `(.L_x_3626) ;  /* 0x00000004002c7947 */ /* 0x000fea0003800000 */
.L_x_3645:
[----:B------:R-:W-:-:S13]  /*a3a0*/  ISETP.NE.AND P0, PT, R0, 0xf, PT ;  /* 0x0000000f0000780c */ /* 0x000fda0003f05270 */
[----:B------:R-:W-:Y:S05]  /*a3b0*/  @!P0 BRA `(.L_x_3647) ;  /* 0x0000000400088947 */ /* 0x000fea0003800000 */
[----:B------:R-:W-:-:S13]  /*a3c0*/  ISETP.NE.AND P0, PT, R0, 0x17, PT ;  /* 0x000000170000780c */ /* 0x000fda0003f05270 */
[----:B------:R-:W-:Y:S05]  /*a3d0*/  @!P0 BRA `(.L_x_3648) ;  /* 0x0000000000a08947 */ /* 0x000fea0003800000 */
[----:B------:R-:W-:-:S13]  /*a3e0*/  ISETP.NE.AND P0, PT, R0, 0x18, PT ;  /* 0x000000180000780c */ /* 0x000fda0003f05270 */
[----:B------:R-:W-:Y:S05]  /*a3f0*/  @!P0 BRA `(.L_x_3649) ;  /* 0x0000000000448947 */ /* 0x000fea0003800000 */
.L_x_3625:
[----:B------:R-:W-:Y:S01]  /*a400*/  MOV R2, 0x0 ;  /* 0x0000000000027802 */ /* 0x000fe20000000f00 */
[----:B------:R-:W0:Y:S01]  /*a410*/  LDCU.64 UR4, c[0x4][0x128] ;  /* 0x01002500ff0477ac */ /* 0x000e220008000a00 */
[----:B-1----:R-:W-:Y:S02]  /*a420*/  IMAD.MOV.U32 R8, RZ, RZ, 0x65 ;  /* 0x00000065ff087424 */ /* 0x002fe400078e00ff */
        /* <DEDUP_REMOVED lines=13> */
.L_x_3650:
[----:B------:R-:W-:Y:S05]  /*a500*/  BRA `(.L_x_3626) ;  /* 0x0000000000d07947 */ /* 0x000fea0003800000 */
.L_x_3649:
[----:B------:R-:W-:Y:S01]  /*a510*/  UMOV UR4, 0xf0000000 ;  /* 0xf000000000047882 */ /* 0x000fe20000000000 */
[----:B------:R-:W-:Y:S01]  /*a520*/  UMOV UR5, 0x380fffff ;  /* 0x380fffff00057882 */ /* 0x000fe20000000000 */
[----:B-1----:R-:W0:Y:S01]  /*a530*/  F2F.F32.F64 R7, R28 ;  /* 0x0000001c00077310 */ /* 0x002e220000301000 */
        /* <DEDUP_REMOVED lines=14> */
.L_x_3652:
[----:B------:R-:W-:Y:S05]  /*a620*/  BSYNC.RECONVERGENT B0 ;  /* 0x0000000000007941 */ /* 0x000fea0003800200 */
.L_x_3651:
[----:B------:R-:W-:-:S05]  /*a630*/  LOP3.LUT R5, R0, 0x80, R5, 0xf8, !PT ;  /* 0x0000008000057812 */ /* 0x000fca00078ef805 */
[----:B------:R0:W-:Y:S01]  /*a640*/  STG.E.U8 desc[UR36][R2.64], R5 ;  /* 0x0000000502007986 */ /* 0x0001e2000c101124 */
[----:B------:R-:W-:Y:S05]  /*a650*/  BRA `(.L_x_3626) ;  /* 0x00000000007c7947 */ /* 0x000fea0003800000 */
.L_x_3648:
        /* <DEDUP_REMOVED lines=16> */
.L_x_3654:
[----:B------:R-:W-:Y:S01]  /*a760*/  IMAD.MOV.U32 R0, RZ, RZ, 0x7f ;  /* 0x0000007fff007424 */ /* 0x000fe200078e00ff */
[----:B------:R-:W-:-:S04]  /*a770*/  ISETP.GT.U32.AND P0, PT, R4, 0x7f800000, PT ;  /* 0x7f8000000400780c */ /* 0x000fc80003f04070 */
[----:B------:R-:W-:-:S09]  /*a780*/  SEL R0, R0, 0x7c, P0 ;  /* 0x0000007c00007807 */ /* 0x000fd20000000000 */
.L_x_3655:
[----:B------:R-:W-:Y:S05]  /*a790*/  BSYNC.RECONVERGENT B0 ;  /* 0x0000000000007941 */ /* 0x000fea0003800200 */
.L_x_3653:
[----:B------:R-:W-:-:S04]  /*a7a0*/  SHF.R.U32.HI R5, RZ, 0x18, R5 ;  /* 0x00000018ff057819 */ /* 0x000fc80000011605 */
[----:B------:R-:W-:-:S05]  /*a7b0*/  LOP3.LUT R5, R0, 0x80, R5, 0xf8, !PT ;  /* 0x0000008000057812 */ /* 0x000fca00078ef805 */
[----:B------:R3:W-:Y:S01]  /*a7c0*/  STG.E.U8 desc[UR36][R2.64], R5 ;  /* 0x0000000502007986 */ /* 0x0007e2000c101124 */
[----:B------:R-:W-:Y:S05]  /*a7d0*/  BRA `(.L_x_3626) ;  /* 0x00000000001c7947 */ /* 0x000fea0003800000 */
.L_x_3647:
[----:B------:R-:W-:Y:S01]  /*a7e0*/  UMOV UR4, 0xf0000000 ;  /* 0xf000000000047882 */ /* 0x000fe20000000000 */
[----:B------:R-:W-:Y:S01]  /*a7f0*/  UMOV UR5, 0x380fffff ;  /* 0x380fffff00057882 */ /* 0x000fe20000000000 */
[----:B------:R-:W0:Y:S01]  /*a800*/  F2F.F32.F64 R0, R28 ;  /* 0x0000001c00007310 */ /* 0x000e220000301000 */
[----:B------:R-:W-:-:S14]  /*a810*/  DSETP.GEU.AND P0, PT, |R28|, UR4, PT ;  /* 0x000000041c007e2a */ /* 0x000fdc000bf0e200 */
[----:B0-----:R-:W-:-:S05]  /*a820*/  @!P0 FMUL R0, R0, 1.175494350822287508e-38 ;  /* 0x0080000000008820 */ /* 0x001fca0000400000 */
[----:B------:R-:W-:-:S05]  /*a830*/  F2FP.BF16.F32.PACK_AB R0, RZ, R0 ;  /* 0x00000000ff00723e */ /* 0x000fca00000010ff */
[----:B------:R0:W-:Y:S02]  /*a840*/  STG.E.U16 desc[UR36][R2.64], R0 ;  /* 0x0000000002007986 */ /* 0x0001e4000c101524 */
.L_x_3626:
[----:B------:R-:W-:-:S07]  /*a850*/  VIADD R36, R36, 0x80 ;  /* 0x0000008024247836 */ /* 0x000fce0000000000 */
.L_x_3583:
[----:B------:R-:W-:-:S13]  /*a860*/  ISETP.GE.AND P0, PT, R36, R19, PT ;  /* 0x000000132400720c */ /* 0x000fda0003f06270 */
[----:B------:R-:W-:Y:S05]  /*a870*/  @P0 BREAK.RELIABLE B6 ;  /* 0x0000000000060942 */ /* 0x000fea0003800100 */
[----:B------:R-:W-:Y:S05]  /*a880*/  @P0 BRA `(.L_x_3620) ;  /* 0x00000010004c0947 */ /* 0x000fea0003800000 */
[----:B------:R-:W-:Y:S05]  /*a890*/  BSYNC.RELIABLE B6 ;  /* 0x0000000000067941 */ /* 0x000fea0003800100 */
.L_x_3582:
        /* <DEDUP_REMOVED lines=18> */
[----:B----4-:R-:W0:Y:S02]  /*a9c0*/  F2I.F64.TRUNC R25, R24 ;  /* 0x0000001800197311 */ /* 0x010e24000030d100 */
[----:B0-----:R0:W-:Y:S01]  /*a9d0*/  STG.E.U8 desc[UR36][R2.64], R25 ;  /* 0x0000001902007986 */ /* 0x0011e2000c101124 */
[----:B------:R-:W-:Y:S05]  /*a9e0*/  BRA `(.L_x_3661) ;  /* 0x0000000c00f07947 */ /* 0x000fea0003800000 */
.L_x_3659:
[----:B----4-:R-:W0:Y:S02]  /*a9f0*/  F2I.S64.F64.TRUNC R24, R24 ;  /* 0x0000001800187311 */ /* 0x010e24000030d900 */
[----:B0-----:R-:W-:-:S05]  /*aa00*/  IMAD.MOV.U32 R5, RZ, RZ, R24 ;  /* 0x000000ffff057224 */ /* 0x001fca00078e0018 */
[----:B------:R0:W-:Y:S01]  /*aa10*/  STG.E.U8 desc[UR36][R2.64], R5 ;  /* 0x0000000502007986 */ /* 0x0001e2000c101124 */
[----:B------:R-:W-:Y:S05]  /*aa20*/  BRA `(.L_x_3661) ;  /* 0x0000000c00e07947 */ /* 0x000fea0003800000 */
.L_x_3658:
[----:B------:R-:W-:-:S13]  /*aa30*/  ISETP.NE.AND P0, PT, R0, 0x2, PT ;  /* 0x000000020000780c */ /* 0x000fda0003f05270 */
[----:B------:R-:W-:Y:S05]  /*aa40*/  @!P0 BRA `(.L_x_3662) ;  /* 0x0000000000288947 */ /* 0x000fea0003800000 */
[----:B------:R-:W-:-:S13]  /*aa50*/  ISETP.NE.AND P0, PT, R0, 0x3, PT ;  /* 0x000000030000780c */ /* 0x000fda0003f05270 */
[----:B------:R-:W-:Y:S05]  /*aa60*/  @!P0 BRA `(.L_x_3663) ;  /* 0x0000000000148947 */ /* 0x000fea0003800000 */
[----:B------:R-:W-:-:S13]  /*aa70*/  ISETP.NE.AND P0, PT, R0, 0x4, PT ;  /* 0x000000040000780c */ /* 0x000fda0003f05270 */
[----:B------:R-:W-:Y:S05]  /*aa80*/  @P0 BRA `(.L_x_3660) ;  /* 0x0000000800b40947 */ /* 0x000fea0003800000 */
[----:B----4-:R-:W0:Y:S02]  /*aa90*/  F2I.S64.F64.TRUNC R24, R24 ;  /* 0x0000001800187311 */ /* 0x010e24000030d900 */
[----:B0-----:R0:W-:Y:S01]  /*aaa0*/  STG.E.64 desc[UR36][R2.64], R24 ;  /* 0x0000001802007986 */ /* 0x0011e2000c101b24 */
[----:B------:R-:W-:Y:S05]  /*aab0*/  BRA `(.L_x_3661) ;  /* 0x0000000c00bc7947 */ /* 0x000fea0003800000 */
.L_x_3663:
[----:B----4-:R-:W0:Y:S02]  /*aac0*/  F2I.F64.TRUNC R25, R24 ;  /* 0x0000001800197311 */ /* 0x010e24000030d100 */
[----:B0-----:R0:W-:Y:S01]  /*aad0*/  STG.E desc[UR36][R2.64], R25 ;  /* 0x0000001902007986 */ /* 0x0011e2000c101924 */
[----:B------:R-:W-:Y:S05]  /*aae0*/  BRA `(.L_x_3661) ;  /* 0x0000000c00b07947 */ /* 0x000fea0003800000 */
.L_x_3662:
[----:B----4-:R-:W0:Y:S02]  /*aaf0*/  F2I.F64.TRUNC R25, R24 ;  /* 0x0000001800197311 */ /* 0x010e24000030d100 */
[----:B0-----:R0:W-:Y:S01]  /*ab00*/  STG.E.U16 desc[UR36][R2.64], R25 ;  /* 0x0000001902007986 */ /* 0x0011e2000c101524 */
[----:B------:R-:W-:Y:S05]  /*ab10*/  BRA `(.L_x_3661) ;  /* 0x0000000c00a47947 */ /* 0x000fea0003800000 */
.L_x_3657:
        /* <DEDUP_REMOVED lines=8> */
[----:B----4-:R-:W0:Y:S01]  /*aba0*/  F2F.F32.F64 R5, R24 ;  /* 0x0000001800057310 */ /* 0x010e220000301000 */
[----:B------:R-:W-:-:S14]  /*abb0*/  DSETP.GEU.AND P0, PT, |R24|, UR4, PT ;  /* 0x0000000418007e2a */ /* 0x000fdc000bf0e200 */
[----:B0-----:R-:W-:-:S05]  /*abc0*/  @!P0 FMUL R5, R5, 1.175494350822287508e-38 ;  /* 0x0080000005058820 */ /* 0x001fca0000400000 */
[----:B------:R0:W-:Y:S01]  /*abd0*/  STG.E desc[UR36][R2.64], R5 ;  /* 0x0000000502007986 */ /* 0x0001e2000c101924 */
[----:B------:R-:W-:Y:S05]  /*abe0*/  BRA `(.L_x_3661) ;  /* 0x0000000c00707947 */ /* 0x000fea0003800000 */
.L_x_3665:
[----:B------:R-:W-:Y:S01]  /*abf0*/  UMOV UR4, 0xf0000000 ;  /* 0xf000000000047882 */ /* 0x000fe20000000000 */
[----:B------:R-:W-:Y:S01]  /*ac00*/  UMOV UR5, 0x380fffff ;  /* 0x380fffff00057882 */ /* 0x000fe20000000000 */
[----:B----4-:R-:W0:Y:S01]  /*ac10*/  F2F.F32.F64 R0, R24 ;  /* 0x0000001800007310 */ /* 0x010e220000301000 */
[----:B------:R-:W-:-:S14]  /*ac20*/  DSETP.GEU.AND P0, PT, |R24|, UR4, PT ;  /* 0x0000000418007e2a */ /* 0x000fdc000bf0e200 */
[----:B0-----:R-:W-:-:S05]  /*ac30*/  @!P0 FMUL R0, R0, 1.175494350822287508e-38 ;  /* 0x0080000000008820 */ /* 0x001fca0000400000 */
[----:B------:R-:W-:-:S05]  /*ac40*/  F2FP.F16.F32.PACK_AB R0, RZ, R0 ;  /* 0x00000000ff00723e */ /* 0x000fca00000000ff */
[----:B------:R0:W-:Y:S01]  /*ac50*/  STG.E.U16 desc[UR36][R2.64], R0 ;  /* 0x0000000002007986 */ /* 0x0001e2000c101524 */
[----:B------:R-:W-:Y:S05]  /*ac60*/  BRA `(.L_x_3661) ;  /* 0x0000000c00507947 */ /* 0x000fea0003800000 */
.L_x_3664:
        /* <DEDUP_REMOVED lines=8> */
[----:B----4-:R-:W0:Y:S01]  /*acf0*/  F2F.F32.F64 R4, R24 ;  /* 0x0000001800047310 */ /* 0x010e220000301000 */
[----:B------:R-:W-:Y:S01]  /*ad00*/  DSETP.GEU.AND P0, PT, |R24|, UR4, PT ;  /* 0x0000000418007e2a */ /* 0x000fe2000bf0e200 */
[----:B------:R-:W-:-:S13]  /*ad10*/  IMAD.MOV.U32 R5, RZ, RZ, RZ ;  /* 0x000000ffff057224 */ /* 0x000fda00078e00ff */
[----:B0-----:R-:W-:-:S05]  /*ad20*/  @!P0 FMUL R4, R4, 1.175494350822287508e-38 ;  /* 0x0080000004048820 */ /* 0x001fca0000400000 */
[----:B------:R0:W-:Y:S01]  /*ad30*/  STG.E.64 desc[UR36][R2.64], R4 ;  /* 0x0000000402007986 */ /* 0x0001e2000c101b24 */
[----:B------:R-:W-:Y:S05]  /*ad40*/  BRA `(.L_x_3661) ;  /* 0x0000000c00187947 */ /* 0x000fea0003800000 */
.L_x_3667:
[----:B------:R-:W-:Y:S01]  /*ad50*/  UMOV UR4, 0xf0000000 ;  /* 0xf000000000047882 */ /* 0x000fe20000000000 */
[----:B------:R-:W-:Y:S01]  /*ad60*/  UMOV UR5, 0x380fffff ;  /* 0x380fffff00057882 */ /* 0x000fe20000000000 */
[----:B----4-:R-:W0:Y:S01]  /*ad70*/  F2F.F32.F64 R0, R24 ;  /* 0x0000001800007310 */ /* 0x010e220000301000 */
[----:B------:R-:W-:-:S14]  /*ad80*/  DSETP.GEU.AND P0, PT, |R24|, UR4, PT ;  /* 0x0000000418007e2a */ /* 0x000fdc000bf0e200 */
[----:B0-----:R-:W-:-:S05]  /*ad90*/  @!P0 FMUL R0, R0, 1.175494350822287508e-38 ;  /* 0x0080000000008820 */ /* 0x001fca0000400000 */
[----:B------:R-:W-:-:S04]  /*ada0*/  F2FP.F16.F32.PACK_AB R5, RZ, R0 ;  /* 0x00000000ff05723e */ /* 0x000fc800000000ff */
[----:B------:R-:W-:-:S05]  /*adb0*/  PRMT R5, R5, 0x5410, RZ ;  /* 0x0000541005057816 */ /* 0x000fca00000000ff */
[----:B------:R0:W-:Y:S01]  /*adc0*/  STG.E desc[UR36][R2.64], R5 ;  /* 0x0000000502007986 */ /* 0x0001e2000c101924 */
[----:B------:R-:W-:Y:S05]  /*add0*/  BRA `(.L_x_3661) ;  /* 0x0000000800f47947 */ /* 0x000fea0003800000 */
.L_x_3666:
[----:B----4-:R0:W-:Y:S01]  /*ade0*/  STG.E.64 desc[UR36][R2.64], R24 ;  /* 0x0000001802007986 */ /* 0x0101e2000c101b24 */
[----:B------:R-:W-:Y:S05]  /*adf0*/  BRA `(.L_x_3661) ;  /* 0x0000000800ec7947 */ /* 0x000fea0003800000 */
.L_x_3656:
        /* <DEDUP_REMOVED lines=10> */
[----:B----4-:R-:W0:Y:S02]  /*aea0*/  F2I.U32.F64.TRUNC R25, R24 ;  /* 0x0000001800197311 */ /* 0x010e24000030d000 */
[----:B0-----:R0:W-:Y:S01]  /*aeb0*/  STG.E.U16 desc[UR36][R2.64], R25 ;  /* 0x0000001902007986 */ /* 0x0011e2000c101524 */
[----:B------:R-:W-:Y:S05]  /*aec0*/  BRA `(.L_x_3661) ;  /* 0x0000000800b87947 */ /* 0x000fea0003800000 */
.L_x_3671:
[----:B------:R-:W-:Y:S01]  /*aed0*/  UMOV UR4, 0xf0000000 ;  /* 0xf000000000047882 */ /* 0x000fe20000000000 */
[----:B------:R-:W-:Y:S01]  /*aee0*/  UMOV UR5, 0x380fffff ;  /* 0x380fffff00057882 */ /* 0x000fe20000000000 */
[----:B----4-:R-:W0:Y:S01]  /*aef0*/  F2F.F32.F64 R5, R24 ;  /* 0x0000001800057310 */ /* 0x010e220000301000 */
        /* <DEDUP_REMOVED lines=19> */
.L_x_3674:
[----:B------:R-:W-:-:S04]  /*b030*/  SHF.R.U32.HI R5, RZ, 0x18, R5 ;  /* 0x00000018ff057819 */ /* 0x000fc80000011605 */
[----:B------:R-:W-:-:S07]  /*b040*/  LOP3.LUT R0, R0, 0x80, R5, 0xf8, !PT ;  /* 0x0000008000007812 */ /* 0x000fce00078ef805 */
.L_x_3673:
[----:B------:R-:W-:Y:S05]  /*b050*/  BSYNC.RECONVERGENT B0 ;  /* 0x0000000000007941 */ /* 0x000fea0003800200 */
.L_x_3672:
[----:B------:R0:W-:Y:S01]  /*b060*/  STG.E.U8 desc[UR36][R2.64], R0 ;  /* 0x0000000002007986 */ /* 0x0001e2000c101124 */
[----:B------:R-:W-:Y:S05]  /*b070*/  BRA `(.L_x_3661) ;  /* 0x00000008004c7947 */ /* 0x000fea0003800000 */
.L_x_3670:
        /* <DEDUP_REMOVED lines=22> */
.L_x_3677:
[----:B------:R-:W-:-:S04]  /*b1e0*/  SHF.R.U32.HI R5, RZ, 0x18, R5 ;  /* 0x00000018ff057819 */ /* 0x000fc80000011605 */
[----:B------:R-:W-:-:S07]  /*b1f0*/  LOP3.LUT R0, R0, 0x80, R5, 0xf8, !PT ;  /* 0x0000008000007812 */ /* 0x000fce00078ef805 */
.L_x_3676:
[----:B------:R-:W-:Y:S05]  /*b200*/  BSYNC.RECONVERGENT B0 ;  /* 0x0000000000007941 */ /* 0x000fea0003800200 */
.L_x_3675:
[----:B------:R0:W-:Y:S01]  /*b210*/  STG.E.U8 desc[UR36][R2.64], R0 ;  /* 0x0000000002007986 */ /* 0x0001e2000c101124 */
[----:B------:R-:W-:Y:S05]  /*b220*/  BRA `(.L_x_3661) ;  /* 0x0000000400e07947 */ /* 0x000fea0003800000 */
.L_x_3669:
        /* <DEDUP_REMOVED lines=8> */
[----:B-1--4-:R-:W0:Y:S01]  /*b2b0*/  F2F.F32.F64 R6, R24 ;  /* 0x0000001800067310 */ /* 0x012e220000301000 */
        /* <DEDUP_REMOVED lines=17> */
.L_x_3679:
[----:B----4-:R-:W0:Y:S02]  /*b3d0*/  F2I.U64.F64.TRUNC R24, R24 ;  /* 0x0000001800187311 */ /* 0x010e24000030d800 */
[----:B0-----:R0:W-:Y:S01]  /*b3e0*/  STG.E.64 desc[UR36][R2.64], R24 ;  /* 0x0000001802007986 */ /* 0x0011e2000c101b24 */
[----:B------:R-:W-:Y:S05]  /*b3f0*/  BRA `(.L_x_3661) ;  /* 0x00000004006c7947 */ /* 0x000fea0003800000 */
.L_x_3678:
[----:B----4-:R-:W0:Y:S02]  /*b400*/  F2I.U32.F64.TRUNC R25, R24 ;  /* 0x0000001800197311 */ /* 0x010e24000030d000 */
[----:B0-----:R0:W-:Y:S01]  /*b410*/  STG.E desc[UR36][R2.64], R25 ;  /* 0x0000001902007986 */ /* 0x0011e2000c101924 */
[----:B------:R-:W-:Y:S05]  /*b420*/  BRA `(.L_x_3661) ;  /* 0x0000000400607947 */ /* 0x000fea0003800000 */
.L_x_3668:
[----:B------:R-:W-:-:S13]  /*b430*/  ISETP.GT.AND P0, PT, R0, 0xe, PT ;  /* 0x0000000e0000780c */ /* 0x000fda0003f04270 */
[----:B------:R-:W-:Y:S05]  /*b440*/  @P0 BRA `(.L_x_3680) ;  /* 0x00000000002c0947 */ /* 0x000fea0003800000 */
[----:B------:R-:W-:-:S13]  /*b450*/  ISETP.NE.AND P0, PT, R0, 0xa, PT ;  /* 0x0000000a0000780c */ /* 0x000fda0003f05270 */
[----:B------:R-:W-:Y:S05]  /*b460*/  @!P0 BRA `(.L_x_3681) ;  /* 0x0000000000188947 */ /* 0x000fea0003800000 */
[----:B------:R-:W-:-:S13]  /*b470*/  ISETP.NE.AND P0, PT, R0, 0xb, PT ;  /* 0x0000000b0000780c */ /* 0x000fda0003f05270 */
[----:B------:R-:W-:Y:S05]  /*b480*/  @P0 BRA `(.L_x_3660) ;  /* 0x0000000000340947 */ /* 0x000fea0003800000 */
[----:B----4-:R-:W-:-:S06]  /*b490*/  DSETP.NEU.AND P0, PT, R24, RZ, PT ;  /* 0x000000ff1800722a */ /* 0x010fcc0003f0d000 */
[----:B------:R-:W-:-:S05]  /*b4a0*/  SEL R5, RZ, 0x1, !P0 ;  /* 0x00000001ff057807 */ /* 0x000fca0004000000 */
[----:B------:R0:W-:Y:S01]  /*b4b0*/  STG.E.U8 desc[UR36][R2.64], R5 ;  /* 0x0000000502007986 */ /* 0x0001e2000c101124 */
[----:B------:R-:W-:Y:S05]  /*b4c0*/  BRA `(.L_x_3661) ;  /* 0x0000000400387947 */ /* 0x000fea0003800000 */
.L_x_3681:
[----:B------:R-:W-:-:S05]  /*b4d0*/  CS2R R26, SRZ ;  /* 0x00000000001a7805 */ /* 0x000fca000001ff00 */
[----:B----4-:R4:W-:Y:S01]  /*b4e0*/  STG.E.128 desc[UR36][R2.64], R24 ;  /* 0x0000001802007986 */ /* 0x0109e2000c101d24 */
[----:B------:R-:W-:Y:S05]  /*b4f0*/  BRA `(.L_x_3661) ;  /* 0x00000004002c7947 */ /* 0x000fea0003800000 */
.L_x_3680:
[----:B------:R-:W-:-:S13]  /*b500*/  ISETP.NE.AND P0, PT, R0, 0xf, PT ;  /* 0x0000000f0000780c */ /* 0x000fda0003f05270 */
[----:B------:R-:W-:Y:S05]  /*b510*/  @!P0 BRA `(.L_x_3682) ;  /* 0x0000000400088947 */ /* 0x000fea0003800000 */
[----:B------:R-:W-:-:S13]  /*b520*/  ISETP.NE.AND P0, PT, R0, 0x17, PT ;  /* 0x000000170000780c */ /* 0x000fda0003f05270 */
[----:B------:R-:W-:Y:S05]  /*b530*/  @!P0 BRA `(.L_x_3683) ;  /* 0x0000000000a08947 */ /* 0x000fea0003800000 */
[----:B------:R-:W-:-:S13]  /*b540*/  ISETP.NE.AND P0, PT, R0, 0x18, PT ;  /* 0x000000180000780c */ /* 0x000fda0003f05270 */
[----:B------:R-:W-:Y:S05]  /*b550*/  @!P0 BRA `(.L_x_3684) ;  /* 0x0000000000448947 */ /* 0x000fea0003800000 */
.L_x_3660:
[----:B------:R-:W-:Y:S01]  /*b560*/  MOV R0, 0x0 ;  /* 0x0000000000007802 */ /* 0x000fe20000000f00 */
[----:B------:R-:W0:Y:S01]  /*b570*/  LDCU.64 UR4, c[0x4][0x128] ;  /* 0x01002500ff0477ac */ /* 0x000e220008000a00 */
[----:B-1----:R-:W-:Y:S02]  /*b580*/  IMAD.MOV.U32 R8, RZ, RZ, 0x65 ;  /* 0x00000065ff087424 */ /* 0x002fe400078e00ff */
[----:B------:R1:W2:Y:S01]  /*b590*/  LDC.64 R2, c[0x4][R0] ;  /* 0x0100000000027b82 */ /* 0x0002a20000000a00 */
[----:B------:R-:W3:Y:S01]  /*b5a0*/  LDCU.64 UR6, c[0x4][0x130] ;  /* 0x01002600ff0677ac */ /* 0x000ee20008000a00 */
[----:B------:R-:W-:Y:S02]  /*b5b0*/  IMAD.MOV.U32 R12, RZ, RZ, 0x1 ;  /* 0x00000001ff0c7424 */ /* 0x000fe400078e00ff */
[----:B------:R-:W-:Y:S01]  /*b5c0*/  IMAD.MOV.U32 R13, RZ, RZ, RZ ;  /* 0x000000ffff0d7224 */ /* 0x000fe200078e00ff */
[----:B------:R-:W5:Y:S01]  /*b5d0*/  LDCU.64 UR8, c[0x4][0x10] ;  /* 0x01000200ff0877ac */ /* 0x000f620008000a00 */
[----:B0-----:R-:W-:-:S02]  /*b5e0*/  IMAD.U32 R4, RZ, RZ, UR4 ;  /* 0x00000004ff047e24 */ /* 0x001fc4000f8e00ff */
[----:B------:R-:W-:Y:S02]  /*b5f0*/  IMAD.U32 R5, RZ, RZ, UR5 ;  /* 0x00000005ff057e24 */ /* 0x000fe4000f8e00ff */
[----:B---3--:R-:W-:Y:S02]  /*b600*/  IMAD.U32 R6, RZ, RZ, UR6 ;  /* 0x00000006ff067e24 */ /* 0x008fe4000f8e00ff */
[----:B------:R-:W-:Y:S02]  /*b610*/  IMAD.U32 R7, RZ, RZ, UR7 ;  /* 0x00000007ff077e24 */ /* 0x000fe4000f8e00ff */
[----:B-----5:R-:W-:Y:S02]  /*b620*/  IMAD.U32 R10, RZ, RZ, UR8 ;  /* 0x00000008ff0a7e24 */ /* 0x020fe4000f8e00ff */
[----:B-1----:R-:W-:-:S07]  /*b630*/  IMAD.U32 R11, RZ, RZ, UR9 ;  /* 0x00000009ff0b7e24 */ /* 0x002fce000f8e00ff */
[----:B------:R-:W-:-:S07]  /*b640*/  LEPC R20, `(.L_x_3685) ;  /* 0x000000001014794e */ /* 0x000fce0000000000 */
[----:B--2-4-:R-:W-:Y:S05]  /*b650*/  CALL.ABS.NOINC R2 ;  /* 0x0000000002007343 */ /* 0x014fea0003c00000 */
.L_x_3685:
[----:B------:R-:W-:Y:S05]  /*b660*/  BRA `(.L_x_3661) ;  /* 0x0000000000d07947 */ /* 0x000fea0003800000 */
.L_x_3684:
[----:B------:R-:W-:Y:S01]  /*b670*/  UMOV UR4, 0xf0000000 ;  /* 0xf000000000047882 */ /* 0x000fe20000000000 */
[----:B------:R-:W-:Y:S01]  /*b680*/  UMOV UR5, 0x380fffff ;  /* 0x380fffff00057882 */ /* 0x000fe20000000000 */
[----:B-1--4-:R-:W0:Y:S01]  /*b690*/  F2F.F32.F64 R7, R24 ;  /* 0x0000001800077310 */ /* 0x012e220000301000 */
        /* <DEDUP_REMOVED lines=14> */
.L_x_3687:
[----:B------:R-:W-:Y:S05]  /*b780*/  BSYNC.RECONVERGENT B0 ;  /* 0x0000000000007941 */ /* 0x000fea0003800200 */
.L_x_3686:
[----:B------:R-:W-:-:S05]  /*b790*/  LOP3.LUT R5, R0, 0x80, R5, 0xf8, !PT ;  /* 0x0000008000057812 */ /* 0x000fca00078ef805 */
[----:B------:R2:W-:Y:S01]  /*b7a0*/  STG.E.U8 desc[UR36][R2.64], R5 ;  /* 0x0000000502007986 */ /* 0x0005e2000c101124 */
[----:B------:R-:W-:Y:S05]  /*b7b0*/  BRA `(.L_x_3661) ;  /* 0x00000000007c7947 */ /* 0x000fea0003800000 */
.L_x_3683:
[----:B------:R-:W-:Y:S01]  /*b7c0*/  UMOV UR4, 0xf0000000 ;  /* 0xf000000000047882 */ /* 0x000fe20000000000 */
[----:B------:R-:W-:Y:S01]  /*b7d0*/  UMOV UR5, 0x380fffff ;  /* 0x380fffff00057882 */ /* 0x000fe20000000000 */
[----:B----4-:R-:W0:Y:S01]  /*b7e0*/  F2F.F32.F64 R5, R24 ;  /* 0x0000001800057310 */ /* 0x010e220000301000 */
        /* <DEDUP_REMOVED lines=13> */
.L_x_3689:
[----:B------:R-:W-:Y:S01]  /*b8c0*/  IMAD.MOV.U32 R0, RZ, RZ, 0x7f ;  /* 0x0000007fff007424 */ /* 0x000fe200078e00ff */
[----:B------:R-:W-:-:S04]  /*b8d0*/  ISETP.GT.U32.AND P0, PT, R4, 0x7f800000, PT ;  /* 0x7f8000000400780c */ /* 0x000fc80003f04070 */
[----:B------:R-:W-:-:S09]  /*b8e0*/  SEL R0, R0, 0x7c, P0 ;  /* 0x0000007c00007807 */ /* 0x000fd20000000000 */
.L_x_3690:
[----:B------:R-:W-:Y:S05]  /*b8f0*/  BSYNC.RECONVERGENT B0 ;  /* 0x0000000000007941 */ /* 0x000fea0003800200 */
.L_x_3688:
[----:B------:R-:W-:-:S04]  /*b900*/  SHF.R.U32.HI R5, RZ, 0x18, R5 ;  /* 0x00000018ff057819 */ /* 0x000fc80000011605 */
[----:B------:R-:W-:-:S05]  /*b910*/  LOP3.LUT R5, R0, 0x80, R5, 0xf8, !PT ;  /* 0x0000008000057812 */ /* 0x000fca00078ef805 */
[----:B------:R3:W-:Y:S01]  /*b920*/  STG.E.U8 desc[UR36][R2.64], R5 ;  /* 0x0000000502007986 */ /* 0x0007e2000c101124 */
[----:B------:R-:W-:Y:S05]  /*b930*/  BRA `(.L_x_3661) ;  /* 0x00000000001c7947 */ /* 0x000fea0003800000 */
.L_x_3682:
[----:B------:R-:W-:Y:S01]  /*b940*/  UMOV UR4, 0xf0000000 ;  /* 0xf000000000047882 */ /* 0x000fe20000000000 */
[----:B------:R-:W-:Y:S01]  /*b950*/  UMOV UR5, 0x380fffff ;  /* 0x380fffff00057882 */ /* 0x000fe20000000000 */
[----:B----4-:R-:W0:Y:S01]  /*b960*/  F2F.F32.F64 R0, R24 ;  /* 0x0000001800007310 */ /* 0x010e220000301000 */
[----:B------:R-:W-:-:S14]  /*b970*/  DSETP.GEU.AND P0, PT, |R24|, UR4, PT ;  /* 0x0000000418007e2a */ /* 0x000fdc000bf0e200 */
[----:B0-----:R-:W-:-:S05]  /*b980*/  @!P0 FMUL R0, R0, 1.175494350822287508e-38 ;  /* 0x0080000000008820 */ /* 0x001fca0000400000 */
[----:B------:R-:W-:-:S05]  /*b990*/  F2FP.BF16.F32.PACK_AB R0, RZ, R0 ;  /* 0x00000000ff00723e */ /* 0x000fca00000010ff */
[----:B------:R0:W-:Y:S02]  /*b9a0*/  STG.E.U16 desc[UR36][R2.64], R0 ;  /* 0x0000000002007986 */ /* 0x0001e4000c101524 */
.L_x_3661:
[----:B------:R-:W-:-:S07]  /*b9b0*/  VIADD R36, R36, 0x80 ;  /* 0x0000008024247836 */ /* 0x000fce0000000000 */
.L_x_3620:
[----:B------:R-:W-:Y:S05]  /*b9c0*/  BSYNC.RECONVERGENT B7 ;  /* 0x0000000000077941 */ /* 0x000fea0003800200 */
.L_x_3581:
[----:B------:R-:W-:-:S13]  /*b9d0*/  ISETP.GE.AND P0, PT, R36, R19, PT ;  /* 0x000000132400720c */ /* 0x000fda0003f06270 */
[----:B------:R-:W-:Y:S05]  /*b9e0*/  @P0 EXIT ;  /* 0x000000000000094d */ /* 0x000fea0003800000 */
[----:B0-----:R-:W0:Y:S01]  /*b9f0*/  S2R R0, SR_CTAID.X ;  /* 0x0000000000007919 */ /* 0x001e220000002500 */
[----:B--234-:R-:W2:Y:S01]  /*ba00*/  LDC.64 R2, c[0x0][0x3b0] ;  /* 0x0000ec00ff027b82 */ /* 0x01cea20000000a00 */
[----:B------:R-:W3:Y:S01]  /*ba10*/  LDCU UR4, c[0x0][0x3dc] ;  /* 0x00007b80ff0477ac */ /* 0x000ee20008000800 */
[----:B0-----:R-:W-:Y:S01]  /*ba20*/  IMAD R36, R0, 0x200, R36 ;  /* 0x0000020000247824 */ /* 0x001fe200078e0224 */
[----:B------:R-:W-:-:S03]  /*ba30*/  PRMT R0, R18, 0x9910, RZ ;  /* 0x0000991012007816 */ /* 0x000fc600000000ff */
[----:B---3--:R-:W-:Y:S01]  /*ba40*/  IMAD R5, R36, UR4, RZ ;  /* 0x0000000424057c24 */ /* 0x008fe2000f8e02ff */
[----:B------:R-:W-:-:S04]  /*ba50*/  ISETP.GT.AND P1, PT, R0, 0x9, PT ;  /* 0x000000090000780c */ /* 0x000fc80003f24270 */
[----:B--2---:R-:W-:-:S05]  /*ba60*/  IADD3 R2, P0, PT, R5, R2, RZ ;  /* 0x0000000205027210 */ /* 0x004fca0007f1e0ff */
[----:B------:R-:W-:-:S04]  /*ba70*/  IMAD.X R3, RZ, RZ, R3, P0 ;  /* 0x000000ffff037224 */ /* 0x000fc800000e0603 */
        /* <DEDUP_REMOVED lines=10> */
[----:B0-----:R-:W-:Y:S01]  /*bb20*/  STG.E.U8 desc[UR36][R2.64], R17 ;  /* 0x0000001102007986 */ /* 0x001fe2000c101124 */
[----:B------:R-:W-:Y:S05]  /*bb30*/  EXIT ;  /* 0x000000000000794d */ /* 0x000fea0003800000 */
.L_x_3694:
[----:B------:R-:W0:Y:S02]  /*bb40*/  F2I.S64.F64.TRUNC R16, R16 ;  /* 0x0000001000107311 */ /* 0x000e24000030d900 */
[----:B0-----:R-:W-:-:S05]  /*bb50*/  IMAD.MOV.U32 R5, RZ, RZ, R16 ;  /* 0x000000ffff057224 */ /* 0x001fca00078e0010 */
[----:B------:R-:W-:Y:S01]  /*bb60*/  STG.E.U8 desc[UR36][R2.64], R5 ;  /* 0x0000000502007986 */ /* 0x000fe2000c101124 */
[----:B------:R-:W-:Y:S05]  /*bb70*/  EXIT ;  /* 0x000000000000794d */ /* 0x000fea0003800000 */
.L_x_3693:
[----:B------:R-:W-:-:S13]  /*bb80*/  ISETP.NE.AND P0, PT, R0, 0x2, PT ;  /* 0x000000020000780c */ /* 0x000fda0003f05270 */
[----:B------:R-:W-:Y:S05]  /*bb90*/  @!P0 BRA `(.L_x_3696) ;  /* 0x0000000000288947 */ /* 0x000fea0003800000 */
[----:B------:R-:W-:-:S13]  /*bba0*/  ISETP.NE.AND P0, PT, R0, 0x3, PT ;  /* 0x000000030000780c */ /* 0x000fda0003f05270 */
[----:B------:R-:W-:Y:S05]  /*bbb0*/  @!P0 BRA `(.L_x_3697) ;  /* 0x0000000000148947 */ /* 0x000fea0003800000 */
[----:B------:R-:W-:-:S13]  /*bbc0*/  ISETP.NE.AND P0, PT, R0, 0x4, PT ;  /* 0x000000040000780c */ /* 0x000fda0003f05270 */
[----:B------:R-:W-:Y:S05]  /*bbd0*/  @P0 BRA `(.L_x_3695) ;  /* 0x0000000800b40947 */ /* 0x000fea0003800000 */
[----:B------:R-:W0:Y:S02]  /*bbe0*/  F2I.S64.F64.TRUNC R16, R16 ;  /* 0x0000001000107311 */ /* 0x000e24000030d900 */
[----:B0-----:R-:W-:Y:S01]  /*bbf0*/  STG.E.64 desc[UR36][R2.64], R16 ;  /* 0x0000001002007986 */ /* 0x001fe2000c101b24 */
[----:B------:R-:W-:Y:S05]  /*bc00*/  EXIT ;  /* 0x000000000000794d */ /* 0x000fea0003800000 */
.L_x_3697:
[----:B------:R-:W0:Y:S02]  /*bc10*/  F2I.F64.TRUNC R17, R16 ;  /* 0x0000001000117311 */ /* 0x000e24000030d100 */
[----:B0-----:R-:W-:Y:S01]  /*bc20*/  STG.E desc[UR36][R2.64], R17 ;  /* 0x0000001102007986 */ /* 0x001fe2000c101924 */
[----:B------:R-:W-:Y:S05]  /*bc30*/  EXIT ;  /* 0x000000000000794d */ /* 0x000fea0003800000 */
.L_x_3696:
[----:B------:R-:W0:Y:S02]  /*bc40*/  F2I.F64.TRUNC R17, R16 ;  /* 0x0000001000117311 */ /* 0x000e24000030d100 */
[----:B0-----:R-:W-:Y:S01]  /*bc50*/  STG.E.U16 desc[UR36][R2.64], R17 ;  /* 0x0000001102007986 */ /* 0x001fe2000c101524 */
[----:B------:R-:W-:Y:S05]  /*bc60*/  EXIT ;  /* 0x000000000000794d */ /* 0x000fea0003800000 */
.L_x_3692:
        /* <DEDUP_REMOVED lines=11> */
[----:B------:R-:W-:Y:S01]  /*bd20*/  STG.E desc[UR36][R2.64], R5 ;  /* 0x0000000502007986 */ /* 0x000fe2000c101924 */
[----:B------:R-:W-:Y:S05]  /*bd30*/  EXIT ;  /* 0x000000000000794d */ /* 0x000fea0003800000 */
.L_x_3699:
[----:B------:R-:W-:Y:S01]  /*bd40*/  UMOV UR4, 0xf0000000 ;  /* 0xf000000000047882 */ /* 0x000fe20000000000 */
[----:B------:R-:W-:Y:S01]  /*bd50*/  UMOV UR5, 0x380fffff ;  /* 0x380fffff00057882 */ /* 0x000fe20000000000 */
[----:B------:R-:W0:Y:S01]  /*bd60*/  F2F.F32.F64 R0, R16 ;  /* 0x0000001000007310 */ /* 0x000e220000301000 */
[----:B------:R-:W-:-:S14]  /*bd70*/  DSETP.GEU.AND P0, PT, |R16|, UR4, PT ;  /* 0x0000000410007e2a */ /* 0x000fdc000bf0e200 */
[----:B0-----:R-:W-:-:S05]  /*bd80*/  @!P0 FMUL R0, R0, 1.175494350822287508e-38 ;  /* 0x0080000000008820 */ /* 0x001fca0000400000 */
[----:B------:R-:W-:-:S05]  /*bd90*/  F2FP.F16.F32.PACK_AB R0, RZ, R0 ;  /* 0x00000000ff00723e */ /* 0x000fca00000000ff */
[----:B------:R-:W-:Y:S01]  /*bda0*/  STG.E.U16 desc[UR36][R2.64], R0 ;  /* 0x0000000002007986 */ /* 0x000fe2000c101524 */
[----:B------:R-:W-:Y:S05]  /*bdb0*/  EXIT ;  /* 0x000000000000794d */ /* 0x000fea0003800000 */
.L_x_3698:
        /* <DEDUP_REMOVED lines=12> */
[----:B------:R-:W-:Y:S01]  /*be80*/  STG.E.64 desc[UR36][R2.64], R4 ;  /* 0x0000000402007986 */ /* 0x000fe2000c101b24 */
[----:B------:R-:W-:Y:S05]  /*be90*/  EXIT ;  /* 0x000000000000794d */ /* 0x000fea0003800000 */
.L_x_3701:
[----:B------:R-:W-:Y:S01]  /*bea0*/  UMOV UR4, 0xf0000000 ;  /* 0xf000000000047882 */ /* 0x000fe20000000000 */
[----:B------:R-:W-:Y:S01]  /*beb0*/  UMOV UR5, 0x380fffff ;  /* 0x380fffff00057882 */ /* 0x000fe20000000000 */
[----:B------:R-:W0:Y:S01]  /*bec0*/  F2F.F32.F64 R0, R16 ;  /* 0x0000001000007310 */ /* 0x000e220000301000 */
[----:B------:R-:W-:-:S14]  /*bed0*/  DSETP.GEU.AND P0, PT, |R16|, UR4, PT ;  /* 0x0000000410007e2a */ /* 0x000fdc000bf0e200 */
[----:B0-----:R-:W-:-:S05]  /*bee0*/  @!P0 FMUL R0, R0, 1.175494350822287508e-38 ;  /* 0x0080000000008820 */ /* 0x001fca0000400000 */
[----:B------:R-:W-:-:S04]  /*bef0*/  F2FP.F16.F32.PACK_AB R5, RZ, R0 ;  /* 0x00000000ff05723e */ /* 0x000fc800000000ff */
[----:B------:R-:W-:-:S05]  /*bf00*/  PRMT R5, R5, 0x5410, RZ ;  /* 0x0000541005057816 */ /* 0x000fca00000000ff */
[----:B------:R-:W-:Y:S01]  /*bf10*/  STG.E desc[UR36][R2.64], R5 ;  /* 0x0000000502007986 */ /* 0x000fe2000c101924 */
[----:B------:R-:W-:Y:S05]  /*bf20*/  EXIT ;  /* 0x000000000000794d */ /* 0x000fea0003800000 */
.L_x_3700:
[----:B------:R-:W-:Y:S01]  /*bf30*/  STG.E.64 desc[UR36][R2.64], R16 ;  /* 0x0000001002007986 */ /* 0x000fe2000c101b24 */
[----:B------:R-:W-:Y:S05]  /*bf40*/  EXIT ;  /* 0x000000000000794d */ /* 0x000fea0003800000 */
.L_x_3691:
        /* <DEDUP_REMOVED lines=11> */
[----:B0-----:R-:W-:Y:S01]  /*c000*/  STG.E.U16 desc[UR36][R2.64], R17 ;  /* 0x0000001102007986 */ /* 0x001fe2000c101524 */
[----:B------:R-:W-:Y:S05]  /*c010*/  EXIT ;  /* 0x000000000000794d */ /* 0x000fea0003800000 */
.L_x_3705:
        /* <DEDUP_REMOVED lines=22> */
.L_x_3708:
[----:B------:R-:W-:-:S04]  /*c180*/  SHF.R.U32.HI R5, RZ, 0x18, R5 ;  /* 0x00000018ff057819 */ /* 0x000fc80000011605 */
[----:B------:R-:W-:-:S07]  /*c190*/  LOP3.LUT R0, R0, 0x80, R5, 0xf8, !PT ;  /* 0x0000008000007812 */ /* 0x000fce00078ef805 */
.L_x_3707:
[----:B------:R-:W-:Y:S05]  /*c1a0*/  BSYNC.RECONVERGENT B0 ;  /* 0x0000000000007941 */ /* 0x000fea0003800200 */
.L_x_3706:
[----:B------:R-:W-:Y:S01]  /*c1b0*/  STG.E.U8 desc[UR36][R2.64], R0 ;  /* 0x0000000002007986 */ /* 0x000fe2000c101124 */
[----:B------:R-:W-:Y:S05]  /*c1c0*/  EXIT ;  /* 0x000000000000794d */ /* 0x000fea0003800000 */
.L_x_3704:
        /* <DEDUP_REMOVED lines=22> */
.L_x_3711:
[----:B------:R-:W-:-:S04]  /*c330*/  SHF.R.U32.HI R5, RZ, 0x18, R5 ;  /* 0x00000018ff057819 */ /* 0x000fc80000011605 */
[----:B------:R-:W-:-:S07]  /*c340*/  LOP3.LUT R0, R0, 0x80, R5, 0xf8, !PT ;  /* 0x0000008000007812 */ /* 0x000fce00078ef805 */
.L_x_3710:
[----:B------:R-:W-:Y:S05]  /*c350*/  BSYNC.RECONVERGENT B0 ;  /* 0x0000000000007941 */ /* 0x000fea0003800200 */
.L_x_3709:
[----:B------:R-:W-:Y:S01]  /*c360*/  STG.E.U8 desc[UR36][R2.64], R0 ;  /* 0x0000000002007986 */ /* 0x000fe2000c101124 */
[----:B------:R-:W-:Y:S05]  /*c370*/  EXIT ;  /* 0x000000000000794d */ /* 0x000fea0003800000 */
.L_x_3703:
        /* <DEDUP_REMOVED lines=26> */
.L_x_3713:
[----:B------:R-:W0:Y:S02]  /*c520*/  F2I.U64.F64.TRUNC R16, R16 ;  /* 0x0000001000107311 */ /* 0x000e24000030d800 */
[----:B0-----:R-:W-:Y:S01]  /*c530*/  STG.E.64 desc[UR36][R2.64], R16 ;  /* 0x0000001002007986 */ /* 0x001fe2000c101b24 */
[----:B------:R-:W-:Y:S05]  /*c540*/  EXIT ;  /* 0x000000000000794d */ /* 0x000fea0003800000 */
.L_x_3712:
[----:B------:R-:W0:Y:S02]  /*c550*/  F2I.U32.F64.TRUNC R17, R16 ;  /* 0x0000001000117311 */ /* 0x000e24000030d000 */
[----:B0-----:R-:W-:Y:S01]  /*c560*/  STG.E desc[UR36][R2.64], R17 ;  /* 0x0000001102007986 */ /* 0x001fe2000c101924 */
[----:B------:R-:W-:Y:S05]  /*c570*/  EXIT ;  /* 0x000000000000794d */ /* 0x000fea0003800000 */
.L_x_3702:
        /* <DEDUP_REMOVED lines=8> */
[----:B------:R-:W-:Y:S01]  /*c600*/  STG.E.U8 desc[UR36][R2.64], R5 ;  /* 0x0000000502007986 */ /* 0x000fe2000c101124 */
[----:B------:R-:W-:Y:S05]  /*c610*/  EXIT ;  /* 0x000000000000794d */ /* 0x000fea0003800000 */
.L_x_3715:
[----:B------:R-:W-:-:S05]  /*c620*/  CS2R R18, SRZ ;  /* 0x0000000000127805 */ /* 0x000fca000001ff00 */
[----:B------:R-:W-:Y:S01]  /*c630*/  STG.E.128 desc[UR36][R2.64], R16 ;  /* 0x0000001002007986 */ /* 0x000fe2000c101d24 */
[----:B------:R-:W-:Y:S05]  /*c640*/  EXIT ;  /* 0x000000000000794d */ /* 0x000fea0003800000 */
.L_x_3714:
[----:B------:R-:W-:-:S13]  /*c650*/  ISETP.NE.AND P0, PT, R0, 0xf, PT ;  /* 0x0000000f0000780c */ /* 0x000fda0003f05270 */
[----:B------:R-:W-:Y:S05]  /*c660*/  @!P0 BRA `(.L_x_3716) ;  /* 0x0000000400088947 */ /* 0x000fea0003800000 */
[----:B------:R-:W-:-:S13]  /*c670*/  ISETP.NE.AND P0, PT, R0, 0x17, PT ;  /* 0x000000170000780c */ /* 0x000fda0003f05270 */
[----:B------:R-:W-:Y:S05]  /*c680*/  @!P0 BRA `(.L_x_3717) ;  /* 0x0000000000a08947 */ /* 0x000fea0003800000 */
[----:B------:R-:W-:-:S13]  /*c690*/  ISETP.NE.AND P0, PT, R0, 0x18, PT ;  /* 0x000000180000780c */ /* 0x000fda0003f05270 */
[----:B------:R-:W-:Y:S05]  /*c6a0*/  @!P0 BRA `(.L_x_3718) ;  /* 0x0000000000448947 */ /* 0x000fea0003800000 */
.L_x_3695:
[----:B------:R-:W-:Y:S01]  /*c6b0*/  MOV R0, 0x0 ;  /* 0x0000000000007802 */ /* 0x000fe20000000f00 */
[----:B------:R-:W0:Y:S01]  /*c6c0*/  LDCU.64 UR4, c[0x4][0x128] ;  /* 0x01002500ff0477ac */ /* 0x000e220008000a00 */
[----:B-1----:R-:W-:Y:S02]  /*c6d0*/  IMAD.MOV.U32 R8, RZ, RZ, 0x65 ;  /* 0x00000065ff087424 */ /* 0x002fe400078e00ff */
        /* <DEDUP_REMOVED lines=13> */
.L_x_3719:
[----:B------:R-:W-:Y:S05]  /*c7b0*/  EXIT ;  /* 0x000000000000794d */ /* 0x000fea0003800000 */
.L_x_3718:
        /* <DEDUP_REMOVED lines=17> */
.L_x_3721:
[----:B------:R-:W-:Y:S05]  /*c8d0*/  BSYNC.RECONVERGENT B0 ;  /* 0x0000000000007941 */ /* 0x000fea0003800200 */
.L_x_3720:
[----:B------:R-:W-:-:S05]  /*c8e0*/  LOP3.LUT R5, R0, 0x80, R5, 0xf8, !PT ;  /* 0x0000008000057812 */ /* 0x000fca00078ef805 */
[----:B------:R-:W-:Y:S01]  /*c8f0*/  STG.E.U8 desc[UR36][R2.64], R5 ;  /* 0x0000000502007986 */ /* 0x000fe2000c101124 */
[----:B------:R-:W-:Y:S05]  /*c900*/  EXIT ;  /* 0x000000000000794d */ /* 0x000fea0003800000 */
.L_x_3717:
        /* <DEDUP_REMOVED lines=16> */
.L_x_3723:
[----:B------:R-:W-:Y:S01]  /*ca10*/  IMAD.MOV.U32 R0, RZ, RZ, 0x7f ;  /* 0x0000007fff007424 */ /* 0x000fe200078e00ff */
[----:B------:R-:W-:-:S04]  /*ca20*/  ISETP.GT.U32.AND P0, PT, R4, 0x7f800000, PT ;  /* 0x7f8000000400780c */ /* 0x000fc80003f04070 */
[----:B------:R-:W-:-:S09]  /*ca30*/  SEL R0, R0, 0x7c, P0 ;  /* 0x0000007c00007807 */ /* 0x000fd20000000000 */
.L_x_3724:
[----:B------:R-:W-:Y:S05]  /*ca40*/  BSYNC.RECONVERGENT B0 ;  /* 0x0000000000007941 */ /* 0x000fea0003800200 */
.L_x_3722:
[----:B------:R-:W-:-:S04]  /*ca50*/  SHF.R.U32.HI R5, RZ, 0x18, R5 ;  /* 0x00000018ff057819 */ /* 0x000fc80000011605 */
[----:B------:R-:W-:-:S05]  /*ca60*/  LOP3.LUT R5, R0, 0x80, R5, 0xf8, !PT ;  /* 0x0000008000057812 */ /* 0x000fca00078ef805 */
[----:B------:R-:W-:Y:S01]  /*ca70*/  STG.E.U8 desc[UR36][R2.64], R5 ;  /* 0x0000000502007986 */ /* 0x000fe2000c101124 */
[----:B------:R-:W-:Y:S05]  /*ca80*/  EXIT ;  /* 0x000000000000794d */ /* 0x000fea0003800000 */
.L_x_3716:
[----:B------:R-:W-:Y:S01]  /*ca90*/  UMOV UR4, 0xf0000000 ;  /* 0xf000000000047882 */ /* 0x000fe20000000000 */
[----:B------:R-:W-:Y:S01]  /*caa0*/  UMOV UR5, 0x380fffff ;  /* 0x380fffff00057882 */ /* 0x000fe20000000000 */
[----:B------:R-:W0:Y:S01]  /*cab0*/  F2F.F32.F64 R0, R16 ;  /* 0x0000001000007310 */ /* 0x000e220000301000 */
[----:B------:R-:W-:-:S14]  /*cac0*/  DSETP.GEU.AND P0, PT, |R16|, UR4, PT ;  /* 0x0000000410007e2a */ /* 0x000fdc000bf0e200 */
[----:B0-----:R-:W-:-:S05]  /*cad0*/  @!P0 FMUL R0, R0, 1.175494350822287508e-38 ;  /* 0x0080000000008820 */ /* 0x001fca0000400000 */
[----:B------:R-:W-:-:S05]  /*cae0*/  F2FP.BF16.F32.PACK_AB R0, RZ, R0 ;  /* 0x00000000ff00723e */ /* 0x000fca00000010ff */
[----:B------:R-:W-:Y:S01]  /*caf0*/  STG.E.U16 desc[UR36][R2.64], R0 ;  /* 0x0000000002007986 */ /* 0x000fe2000c101524 */
[----:B------:R-:W-:Y:S05]  /*cb00*/  EXIT ;  /* 0x000000000000794d */ /* 0x000fea0003800000 */
        .weak           $__internal_1_$__cuda_sm20_div_rn_f64_full
        .type           $__internal_1_$__cuda_sm20_div_rn_f64_full,@function
        .size           $__internal_1_$__cuda_sm20_div_rn_f64_full,(.L_x_6630 - $__internal_1_$__cuda_sm20_div_rn_f64_full)
$__internal_1_$__cuda_sm20_div_rn_f64_full:
[----:B------:R-:W-:Y:S01]  /*cb10*/  IMAD.MOV.U32 R14, RZ, RZ, 0x40080000 ;  /* 0x40080000ff0e7424 */ /* 0x000fe200078e00ff */
[C---:B------:R-:W-:Y:S01]  /*cb20*/  FSETP.GEU.AND P2, PT, |R9|.reuse, 1.469367938527859385e-39, PT ;  /* 0x001000000900780b */ /* 0x040fe20003f4e200 */
[----:B------:R-:W-:Y:S01]  /*cb30*/  IMAD.MOV.U32 R0, RZ, RZ, RZ ;  /* 0x000000ffff007224 */ /* 0x000fe200078e00ff */
[----:B------:R-:W-:Y:S01]  /*cb40*/  LOP3.LUT R37, R9, 0x7ff00000, RZ, 0xc0, !PT ;  /* 0x7ff0000009257812 */ /* 0x000fe200078ec0ff */
[----:B------:R-:W-:Y:S01]  /*cb50*/  IMAD.MOV.U32 R21, RZ, RZ, R14 ;  /* 0x000000ffff157224 */ /* 0x000fe200078e000e */
[C---:B------:R-:W-:Y:S01]  /*cb60*/  FSETP.GEU.AND P0, PT, |R14|.reuse, 1.469367938527859385e-39, PT ;  /* 0x001000000e00780b */ /* 0x040fe20003f0e200 */
[--C-:B------:R-:W-:Y:S01]  /*cb70*/  IMAD.MOV.U32 R20, RZ, RZ, R0.reuse ;  /* 0x000000ffff147224 */ /* 0x100fe200078e0000 */
[C---:B------:R-:W-:Y:S01]  /*cb80*/  LOP3.LUT R6, R14.reuse, 0x800fffff, RZ, 0xc0, !PT ;  /* 0x800fffff0e067812 */ /* 0x040fe200078ec0ff */
[----:B------:R-:W-:Y:S01]  /*cb90*/  IMAD.MOV.U32 R12, RZ, RZ, 0x1 ;  /* 0x00000001ff0c7424 */ /* 0x000fe200078e00ff */
[----:B------:R-:W-:Y:S01]  /*cba0*/  LOP3.LUT R14, R14, 0x7ff00000, RZ, 0xc0, !PT ;  /* 0x7ff000000e0e7812 */ /* 0x000fe200078ec0ff */
[----:B------:R-:W-:Y:S01]  /*cbb0*/  IMAD.MOV.U32 R15, RZ, RZ, 0x1ca00000 ;  /* 0x1ca00000ff0f7424 */ /* 0x000fe200078e00ff */
[----:B------:R-:W-:Y:S01]  /*cbc0*/  LOP3.LUT R7, R6, 0x3ff00000, RZ, 0xfc, !PT ;  /* 0x3ff0000006077812 */ /* 0x000fe200078efcff */
[----:B------:R-:W-:Y:S01]  /*cbd0*/  IMAD.MOV.U32 R6, RZ, RZ, R0 ;  /* 0x000000ffff067224 */ /* 0x000fe200078e0000 */
[----:B------:R-:W-:Y:S01]  /*cbe0*/  ISETP.GE.U32.AND P1, PT, R37, R14, PT ;  /* 0x0000000e2500720c */ /* 0x000fe20003f26070 */
[----:B------:R-:W-:Y:S01]  /*cbf0*/  BSSY.RECONVERGENT B2, `(.L_x_3725) ;  /* 0x0000057000027945 */ /* 0x000fe20003800200 */
[----:B------:R-:W-:-:S03]  /*cc00*/  @!P2 LOP3.LUT R0, R21, 0x7ff00000, RZ, 0xc0, !PT ;  /* 0x7ff000001500a812 */ /* 0x000fc600078ec0ff */
[----:B------:R-:W-:Y:S01]  /*cc10*/  @!P0 DMUL R6, R20, 8.98846567431157953865e+307 ;  /* 0x7fe0000014068828 */ /* 0x000fe20000000000 */
[----:B------:R-:W-:Y:S01]  /*cc20*/  @!P2 ISETP.GE.U32.AND P3, PT, R37, R0, PT ;  /* 0x000000002500a20c */ /* 0x000fe20003f66070 */
[----:B------:R-:W-:-:S03]  /*cc30*/  IMAD.MOV.U32 R0, RZ, RZ, 0x40080000 ;  /* 0x40080000ff007424 */ /* 0x000fc600078e00ff */
[----:B------:R-:W-:Y:S01]  /*cc40*/  @!P2 SEL R14, R15, 0x63400000, !P3 ;  /* 0x634000000f0ea807 */ /* 0x000fe20005800000 */
[----:B------:R-:W0:Y:S03]  /*cc50*/  MUFU.RCP64H R13, R7 ;  /* 0x00000007000d7308 */ /* 0x000e260000001800 */
[----:B------:R-:W-:Y:S01]  /*cc60*/  @!P2 LOP3.LUT R14, R14, 0x80000000, R9, 0xf8, !PT ;  /* 0x800000000e0ea812 */ /* 0x000fe200078ef809 */
[----:B0-----:R-:W-:-:S08]  /*cc70*/  DFMA R10, R12, -R6, 1 ;  /* 0x3ff000000c0a742b */ /* 0x001fd00000000806 */
[----:B------:R-:W-:-:S08]  /*cc80*/  DFMA R10, R10, R10, R10 ;  /* 0x0000000a0a0a722b */ /* 0x000fd0000000000a */
[----:B------:R-:W-:Y:S01]  /*cc90*/  DFMA R12, R12, R10, R12 ;  /* 0x0000000a0c0c722b */ /* 0x000fe2000000000c */
[----:B------:R-:W-:Y:S02]  /*cca0*/  SEL R10, R15, 0x63400000, !P1 ;  /* 0x634000000f0a7807 */ /* 0x000fe40004800000 */
[----:B------:R-:W-:Y:S01]  /*ccb0*/  @!P2 LOP3.LUT R15, R14, 0x100000, RZ, 0xfc, !PT ;  /* 0x001000000e0fa812 */ /* 0x000fe200078efcff */
[----:B------:R-:W-:Y:S01]  /*ccc0*/  @!P2 IMAD.MOV.U32 R14, RZ, RZ, RZ ;  /* 0x000000ffff0ea224 */ /* 0x000fe200078e00ff */
[----:B------:R-:W-:Y:S01]  /*ccd0*/  LOP3.LUT R11, R10, 0x800fffff, R9, 0xf8, !PT ;  /* 0x800fffff0a0b7812 */ /* 0x000fe200078ef809 */
[----:B------:R-:W-:Y:S02]  /*cce0*/  IMAD.MOV.U32 R10, RZ, RZ, R8 ;  /* 0x000000ffff0a7224 */ /* 0x000fe400078e0008 */
[----:B------:R-:W-:-:S04]  /*ccf0*/  DFMA R20, R12, -R6, 1 ;  /* 0x3ff000000c14742b */ /* 0x000fc80000000806 */
[----:B------:R-:W-:-:S04]  /*cd00*/  @!P2 DFMA R10, R10, 2, -R14 ;  /* 0x400000000a0aa82b */ /* 0x000fc8000000080e */
[----:B------:R-:W-:-:S08]  /*cd10*/  DFMA R12, R12, R20, R12 ;  /* 0x000000140c0c722b */ /* 0x000fd0000000000c */
[----:B------:R-:W-:-:S08]  /*cd20*/  DMUL R14, R12, R10 ;  /* 0x0000000a0c0e7228 */ /* 0x000fd00000000000 */
[----:B------:R-:W-:-:S08]  /*cd30*/  DFMA R20, R14, -R6, R10 ;  /* 0x800000060e14722b */ /* 0x000fd0000000000a */
[----:B------:R-:W-:Y:S01]  /*cd40*/  DFMA R20, R12, R20, R14 ;  /* 0x000000140c14722b */ /* 0x000fe2000000000e */
[----:B------:R-:W-:Y:S01]  /*cd50*/  LOP3.LUT R15, R0, 0x7ff00000, RZ, 0xc0, !PT ;  /* 0x7ff00000000f7812 */ /* 0x000fe200078ec0ff */
[----:B------:R-:W-:Y:S01]  /*cd60*/  IMAD.MOV.U32 R0, RZ, RZ, R37 ;  /* 0x000000ffff007224 */ /* 0x000fe200078e0025 */
[----:B------:R-:W-:-:S03]  /*cd70*/  @!P2 LOP3.LUT R0, R11, 0x7ff00000, RZ, 0xc0, !PT ;  /* 0x7ff000000b00a812 */ /* 0x000fc600078ec0ff */
[----:B------:R-:W-:Y:S01]  /*cd80*/  IMAD.MOV.U32 R14, RZ, RZ, R15 ;  /* 0x000000ffff0e7224 */ /* 0x000fe200078e000f */
[----:B------:R-:W-:Y:S01]  /*cd90*/  @!P0 LOP3.LUT R14, R7, 0x7ff00000, RZ, 0xc0, !PT ;  /* 0x7ff00000070e8812 */ /* 0x000fe200078ec0ff */
[----:B------:R-:W-:-:S05]  /*cda0*/  VIADD R12, R0, 0xffffffff ;  /* 0xffffffff000c7836 */ /* 0x000fca0000000000 */
[----:B------:R-:W-:Y:S01]  /*cdb0*/  ISETP.GT.U32.AND P0, PT, R12, 0x7feffffe, PT ;  /* 0x7feffffe0c00780c */ /* 0x000fe20003f04070 */
[----:B------:R-:W-:-:S05]  /*cdc0*/  VIADD R12, R14, 0xffffffff ;  /* 0xffffffff0e0c7836 */ /* 0x000fca0000000000 */
[----:B------:R-:W-:-:S13]  /*cdd0*/  ISETP.GT.U32.OR P0, PT, R12, 0x7feffffe, P0 ;  /* 0x7feffffe0c00780c */ /* 0x000fda0000704470 */
[----:B------:R-:W-:Y:S05]  /*cde0*/  @P0 BRA `(.L_x_3726) ;  /* 0x0000000000800947 */ /* 0x000fea0003800000 */
[----:B------:R-:W-:Y:S02]  /*cdf0*/  IMAD.MOV.U32 R15, RZ, RZ, RZ ;  /* 0x000000ffff0f7224 */ /* 0x000fe400078e00ff */
[----:B------:R-:W-:Y:S02]  /*ce00*/  IMAD.MOV.U32 R13, RZ, RZ, 0x40080000 ;  /* 0x40080000ff0d7424 */ /* 0x000fe400078e00ff */
[----:B------:R-:W-:Y:S02]  /*ce10*/  IMAD.MOV.U32 R14, RZ, RZ, R15 ;  /* 0x000000ffff0e7224 */ /* 0x000fe400078e000f */
[----:B------:R-:W-:Y:S02]  /*ce20*/  IMAD.MOV.U32 R15, RZ, RZ, R13 ;  /* 0x000000ffff0f7224 */ /* 0x000fe400078e000d */
[----:B------:R-:W-:-:S03]  /*ce30*/  IMAD.MOV.U32 R13, RZ, RZ, 0x1ca00000 ;  /* 0x1ca00000ff0d7424 */ /* 0x000fc600078e00ff */
[----:B------:R-:W-:-:S04]  /*ce40*/  LOP3.LUT R0, R15, 0x7ff00000, RZ, 0xc0, !PT ;  /* 0x7ff000000f007812 */ /* 0x000fc800078ec0ff */
[CC--:B------:R-:W-:Y:S02]  /*ce50*/  VIADDMNMX R8, R37.reuse, -R0.reuse, 0xb9600000, !PT ;  /* 0xb960000025087446 */ /* 0x0c0fe40007800900 */
[----:B------:R-:W-:Y:S02]  /*ce60*/  ISETP.GE.U32.AND P0, PT, R37, R0, PT ;  /* 0x000000002500720c */ /* 0x000fe40003f06070 */
[----:B------:R-:W-:Y:S02]  /*ce70*/  VIMNMX R0, PT, PT, R8, 0x46a00000, PT ;  /* 0x46a0000008007848 */ /* 0x000fe40003fe0100 */
[----:B------:R-:W-:-:S05]  /*ce80*/  SEL R8, R13, 0x63400000, !P0 ;  /* 0x634000000d087807 */ /* 0x000fca0004000000 */
[----:B------:R-:W-:Y:S02]  /*ce90*/  IMAD.IADD R0, R0, 0x1, -R8 ;  /* 0x0000000100007824 */ /* 0x000fe400078e0a08 */
[----:B------:R-:W-:Y:S02]  /*cea0*/  IMAD.MOV.U32 R8, RZ, RZ, RZ ;  /* 0x000000ffff087224 */ /* 0x000fe400078e00ff */
[----:B------:R-:W-:-:S06]  /*ceb0*/  VIADD R9, R0, 0x7fe00000 ;  /* 0x7fe0000000097836 */ /* 0x000fcc0000000000 */
[----:B------:R-:W-:-:S10]  /*cec0*/  DMUL R12, R20, R8 ;  /* 0x00000008140c7228 */ /* 0x000fd40000000000 */
[----:B------:R-:W-:-:S13]  /*ced0*/  FSETP.GTU.AND P0, PT, |R13|, 1.469367938527859385e-39, PT ;  /* 0x001000000d00780b */ /* 0x000fda0003f0c200 */
[----:B------:R-:W-:Y:S05]  /*cee0*/  @P0 BRA `(.L_x_3727) ;  /* 0x00000000009c0947 */ /* 0x000fea0003800000 */
[----:B------:R-:W-:Y:S01]  /*cef0*/  DFMA R10, R20, -R6, R10 ;  /* 0x80000006140a722b */ /* 0x000fe2000000000a */
[----:B------:R-:W-:-:S09]  /*cf00*/  IMAD.MOV.U32 R8, RZ, RZ, RZ ;  /* 0x000000ffff087224 */ /* 0x000fd200078e00ff */
[C---:B------:R-:W-:Y:S02]  /*cf10*/  FSETP.NEU.AND P0, PT, R11.reuse, RZ, PT ;  /* 0x000000ff0b00720b */ /* 0x040fe40003f0d000 */
[----:B------:R-:W-:-:S04]  /*cf20*/  LOP3.LUT R10, R11, 0x80000000, R15, 0x48, !PT ;  /* 0x800000000b0a7812 */ /* 0x000fc800078e480f */
[----:B------:R-:W-:-:S07]  /*cf30*/  LOP3.LUT R9, R10, R9, RZ, 0xfc, !PT ;  /* 0x000000090a097212 */ /* 0x000fce00078efcff */
[----:B------:R-:W-:Y:S05]  /*cf40*/  @!P0 BRA `(.L_x_3727) ;  /* 0x0000000000848947 */ /* 0x000fea0003800000 */
[----:B------:R-:W-:Y:S01]  /*cf50*/  IMAD.MOV R7, RZ, RZ, -R0 ;  /* 0x000000ffff077224 */ /* 0x000fe200078e0a00 */
[----:B------:R-:W-:Y:S01]  /*cf60*/  DMUL.RP R8, R20, R8 ;  /* 0x0000000814087228 */ /* 0x000fe20000008000 */
[----:B------:R-:W-:-:S06]  /*cf70*/  IMAD.MOV.U32 R6, RZ, RZ, RZ ;  /* 0x000000ffff067224 */ /* 0x000fcc00078e00ff */
[----:B------:R-:W-:-:S06]  /*cf80*/  DFMA R6, R12, -R6, R20 ;  /* 0x800000060c06722b */ /* 0x000fcc0000000014 */
[----:B------:R-:W-:-:S04]  /*cf90*/  IADD3 R6, PT, PT, -R0, -0x43300000, RZ ;  /* 0xbcd0000000067810 */ /* 0x000fc80007ffe1ff */
[----:B------:R-:W-:Y:S02]  /*cfa0*/  FSETP.NEU.AND P0, PT, |R7|, R6, PT ;  /* 0x000000060700720b */ /* 0x000fe40003f0d200 */
[----:B------:R-:W-:Y:S02]  /*cfb0*/  LOP3.LUT R7, R9, R10, RZ, 0x3c, !PT ;  /* 0x0000000a09077212 */ /* 0x000fe400078e3cff */
[----:B------:R-:W-:Y:S02]  /*cfc0*/  FSEL R12, R8, R12, !P0 ;  /* 0x0000000c080c7208 */ /* 0x000fe40004000000 */
[----:B------:R-:W-:Y:S01]  /*cfd0*/  FSEL R13, R7, R13, !P0 ;  /* 0x0000000d070d7208 */ /* 0x000fe20004000000 */
[----:B------:R-:W-:Y:S06]  /*cfe0*/  BRA `(.L_x_3727) ;  /* 0x00000000005c7947 */ /* 0x000fec0003800000 */
.L_x_3726:
[----:B------:R-:W-:-:S14]  /*cff0*/  DSETP.NAN.AND P0, PT, R8, R8, PT ;  /* 0x000000080800722a */ /* 0x000fdc0003f08000 */
[----:B------:R-:W-:Y:S05]  /*d000*/  @P0 BRA `(.L_x_3728) ;  /* 0x00000000004c0947 */ /* 0x000fea0003800000 */
[----:B------:R-:W-:Y:S02]  /*d010*/  IMAD.MOV.U32 R7, RZ, RZ, 0x40080000 ;  /* 0x40080000ff077424 */ /* 0x000fe400078e00ff */
[----:B------:R-:W-:-:S06]  /*d020*/  IMAD.MOV.U32 R6, RZ, RZ, RZ ;  /* 0x000000ffff067224 */ /* 0x000fcc00078e00ff */
[----:B------:R-:W-:-:S14]  /*d030*/  DSETP.NAN.AND P0, PT, R6, R6, PT ;  /* 0x000000060600722a */ /* 0x000fdc0003f08000 */
[----:B------:R-:W-:Y:S05]  /*d040*/  @P0 BRA `(.L_x_3729) ;  /* 0x0000000000300947 */ /* 0x000fea0003800000 */
[----:B------:R-:W-:Y:S01]  /*d050*/  ISETP.NE.AND P0, PT, R0, R14, PT ;  /* 0x0000000e0000720c */ /* 0x000fe20003f05270 */
[----:B------:R-:W-:Y:S02]  /*d060*/  IMAD.MOV.U32 R12, RZ, RZ, 0x0 ;  /* 0x00000000ff0c7424 */ /* 0x000fe400078e00ff */
[----:B------:R-:W-:-:S10]  /*d070*/  IMAD.MOV.U32 R13, RZ, RZ, -0x80000 ;  /* 0xfff80000ff0d7424 */ /* 0x000fd400078e00ff */
[----:B------:R-:W-:Y:S05]  /*d080*/  @!P0 BRA `(.L_x_3727) ;  /* 0x0000000000348947 */ /* 0x000fea0003800000 */
[----:B------:R-:W-:Y:S02]  /*d090*/  ISETP.NE.AND P0, PT, R0, 0x7ff00000, PT ;  /* 0x7ff000000000780c */ /* 0x000fe40003f05270 */
[----:B------:R-:W-:Y:S02]  /*d0a0*/  LOP3.LUT R13, R9, 0x80000000, R7, 0x48, !PT ;  /* 0x80000000090d7812 */ /* 0x000fe400078e4807 */
[----:B------:R-:W-:-:S13]  /*d0b0*/  ISETP.EQ.OR P0, PT, R14, RZ, !P0 ;  /* 0x000000ff0e00720c */ /* 0x000fda0004702670 */
[----:B------:R-:W-:Y:S01]  /*d0c0*/  @P0 LOP3.LUT R0, R13, 0x7ff00000, RZ, 0xfc, !PT ;  /* 0x7ff000000d000812 */ /* 0x000fe200078efcff */
[----:B------:R-:W-:Y:S02]  /*d0d0*/  @!P0 IMAD.MOV.U32 R12, RZ, RZ, RZ ;  /* 0x000000ffff0c8224 */ /* 0x000fe400078e00ff */
[----:B------:R-:W-:Y:S02]  /*d0e0*/  @P0 IMAD.MOV.U32 R12, RZ, RZ, RZ ;  /* 0x000000ffff0c0224 */ /* 0x000fe400078e00ff */
[----:B------:R-:W-:Y:S01]  /*d0f0*/  @P0 IMAD.MOV.U32 R13, RZ, RZ, R0 ;  /* 0x000000ffff0d0224 */ /* 0x000fe200078e0000 */
[----:B------:R-:W-:Y:S06]  /*d100*/  BRA `(.L_x_3727) ;  /* 0x0000000000147947 */ /* 0x000fec0003800000 */
.L_x_3729:
[----:B------:R-:W-:Y:S01]  /*d110*/  LOP3.LUT R13, R7, 0x80000, RZ, 0xfc, !PT ;  /* 0x00080000070d7812 */ /* 0x000fe200078efcff */
[----:B------:R-:W-:Y:S01]  /*d120*/  IMAD.MOV.U32 R12, RZ, RZ, R6 ;  /* 0x000000ffff0c7224 */ /* 0x000fe200078e0006 */
[----:B------:R-:W-:Y:S06]  /*d130*/  BRA `(.L_x_3727) ;  /* 0x0000000000087947 */ /* 0x000fec0003800000 */
.L_x_3728:
[----:B------:R-:W-:Y:S01]  /*d140*/  LOP3.LUT R13, R9, 0x80000, RZ, 0xfc, !PT ;  /* 0x00080000090d7812 */ /* 0x000fe200078efcff */
[----:B------:R-:W-:-:S07]  /*d150*/  IMAD.MOV.U32 R12, RZ, RZ, R8 ;  /* 0x000000ffff0c7224 */ /* 0x000fce00078e0008 */
.L_x_3727:
[----:B------:R-:W-:Y:S05]  /*d160*/  BSYNC.RECONVERGENT B2 ;  /* 0x0000000000027941 */ /* 0x000fea0003800200 */
.L_x_3725:
[----:B------:R-:W-:Y:S02]  /*d170*/  IMAD.MOV.U32 R6, RZ, RZ, R3 ;  /* 0x000000ffff067224 */ /* 0x000fe400078e0003 */
[----:B------:R-:W-:-:S04]  /*d180*/  IMAD.MOV.U32 R7, RZ, RZ, 0x0 ;  /* 0x00000000ff077424 */ /* 0x000fc800078e00ff */
[----:B------:R-:W-:Y:S05]  /*d190*/  RET.REL.NODEC R6 `(_ZN2at6native27unrolled_elementwise_kernelIZZZNS0_66_GLOBAL__N__a0cfb035_28_ActivationHardswishKernel_cu_9e10b42f_293225hardswish_backward_kernelERNS_14TensorIteratorEENKUlvE_clEvENKUlvE_clEvEUlddE_St5arrayIPcLm3EELi4E23TrivialOffsetCalculatorILi2EjESB_ILi1EjENS0_6memory12LoadWithCastILi2EEENSE_13StoreWithCastILi1EEEEEviT_T0_T2_T3_T4_T5_) ;  /* 0xffffff2c06987950 */ /* 0x000fea0003c3ffff */
.L_x_3730:
        /* <DEDUP_REMOVED lines=14> */
.L_x_6630:


//--------------------- .text._ZN2at6native18elementwise_kernelILi128ELi2EZNS0_22gpu_kernel_impl_nocastIZZZNS0_66_GLOBAL__N__a0cfb035_28_ActivationHardswishKernel_cu_9e10b42f_293225hardswish_backward_kernelERNS_14TensorIteratorEENKUlvE_clEvENKUlvE_clEvEUlddE_EEvRNS_18TensorIteratorBaseERKT_EUliE_EEviT1_ --------------------------
	.section	.text._ZN2at6native18elementwise_kernelILi128ELi2EZNS0_22gpu_kernel_impl_nocastIZZZNS0_66_GLOBAL__N__a0cfb035_28_ActivationHardswishKernel_cu_9e10b42f_293225hardswish_backward_kernelERNS_14TensorIteratorEENKUlvE_clEvENKUlvE_clEvEUlddE_EEvRNS_18TensorIteratorBaseERKT_EUliE_EEviT1_,"ax",@progbits
	.align	128
        .global         _ZN2at6native18elementwise_kernelILi128ELi2EZNS0_22gpu_kernel_impl_nocastIZZZNS0_66_GLOBAL__N__a0cfb035_28_ActivationHardswishKernel_cu_9e10b42f_293225hardswish_backward_kernelERNS_14TensorIteratorEENKUlvE_clEvENKUlvE_clEvEUlddE_EEvRNS_18TensorIteratorBaseERKT_EUliE_EEviT1_
        .type           _ZN2at6native18elementwise_kernelILi128ELi2EZNS0_22gpu_kernel_impl_nocastIZZZNS0_66_GLOBAL__N__a0cfb035_28_ActivationHardswishKernel_cu_9e10b42f_293225hardswish_backward_kernelERNS_14TensorIteratorEENKUlvE_clEvENKUlvE_clEvEUlddE_EEvRNS_18TensorIteratorBaseERKT_EUliE_EEviT1_,@function
        .size           _ZN2at6native18elementwise_kernelILi128ELi2EZNS0_22gpu_kernel_impl_nocastIZZZNS0_66_GLOBAL__N__a0cfb035_28_ActivationHardswishKernel_cu_9e10b42f_293225hardswish_backward_kernelERNS_14TensorIteratorEENKUlvE_clEvENKUlvE_clEvEUlddE_EEvRNS_18TensorIteratorBaseERKT_EUliE_EEviT1_,(.L_x_6631 - _ZN2at6native18elementwise_kernelILi128ELi2EZNS0_22gpu_kernel_impl_nocastIZZZNS0_66_GLOBAL__N__a0cfb035_28_ActivationHardswishKernel_cu_9e10b42f_293225hardswish_backward_kernelERNS_14TensorIteratorEENKUlvE_clEvENKUlvE_clEvEUlddE_EEvRNS_18TensorIteratorBaseERKT_EUliE_EEviT1_)
        .other          _ZN2at6native18elementwise_kernelILi128ELi2EZNS0_22gpu_kernel_impl_nocastIZZZNS0_66_GLOBAL__N__a0cfb035_28_ActivationHardswishKernel_cu_9e10b42f_293225hardswish_backward_kernelERNS_14TensorIteratorEENKUlvE_clEvENKUlvE_clEvEUlddE_EEvRNS_18TensorIteratorBaseERKT_EUliE_EEviT1_,@"STO_CUDA_ENTRY STV_DEFAULT"
_ZN2at6native18elementwise_kernelILi128ELi2EZNS0_22gpu_kernel_impl_nocastIZZZNS0_66_GLOBAL__N__a0cfb035_28_ActivationHardswishKernel_cu_9e10b42f_293225hardswish_backward_kernelERNS_14TensorIteratorEENKUlvE_clEvENKUlvE_clEvEUlddE_EEvRNS_18TensorIteratorBaseERKT_EUliE_EEviT1_:
.text._ZN2at6native18elementwise_kernelILi128ELi2EZNS0_22gpu_kernel_impl_nocastIZZZNS0_66_GLOBAL__N__a0cfb035_28_ActivationHardswishKernel_cu_9e10b42f_293225hardswish_backward_kernelERNS_14TensorIteratorEENKUlvE_clEvENKUlvE_clEvEUlddE_EEvRNS_18TensorIteratorBaseERKT_EUliE_EEviT1_:
[----:B------:R-:W-:Y:S08]  /*0000*/  LDC R1, c[0x0][0x37c] ;  /* 0x0000df00ff017b82 */ /* 0x000ff00000000800 */
[----:B------:R-:W0:Y:S01]  /*0010*/  LDC R16, c[0x0][0x388] ;  /* 0x0000e200ff107b82 */ /* 0x000e220000000800 */
[----:B------:R-:W1:Y:S01]  /*0020*/  S2R R17, SR_TID.X ;  /* 0x0000000000117919 */ /* 0x000e620000002100 */
[----:B------:R-:W2:Y:S01]  /*0030*/  LDCU.64 UR6, c[0x0][0x358] ;  /* 0x00006b00ff0677ac */ /* 0x000ea20008000a00 */
[----:B------:R-:W-:-:S05]  /*0040*/  HFMA2 R3, -RZ, RZ, 2.015625, 0 ;  /* 0x40080000ff037431 */ /* 0x000fca00000001ff */
[----:B------:R-:W3:Y:S01]  /*0050*/  S2UR UR4, SR_CTAID.X ;  /* 0x00000000000479c3 */ /* 0x000ee20000002500 */
[----:B0-----:R-:W-:Y:S01]  /*0060*/  ISETP.NE.AND P0, PT, R16, RZ, PT ;  /* 0x000000ff1000720c */ /* 0x001fe20003f05270 */
[----:B---3--:R-:W-:-:S06]  /*0070*/  USHF.L.U32 UR4, UR4, 0x8, URZ ;  /* 0x0000000804047899 */ /* 0x008fcc00080006ff */
[----:B-1----:R-:W-:Y:S01]  /*0080*/  LOP3.LUT R17, R17, UR4, RZ, 0xfc, !PT ;  /* 0x0000000411117c12 */ /* 0x002fe2000f8efcff */
[----:B------:R-:W-:-:S05]  /*0090*/  UMOV UR4, URZ ;  /* 0x000000ff00047c82 */ /* 0x000fca0008000000 */
[----:B--2---:R-:W-:Y:S05]  /*00a0*/  @P0 BRA `(.L_x_3731) ;  /* 0x0000000400300947 */ /* 0x004fea0003800000 */
[----:B------:R-:W0:Y:S01]  /*00b0*/  LDCU UR5, c[0x0][0x380] ;  /* 0x00007000ff0577ac */ /* 0x000e220008000800 */
[----:B------:R-:W-:Y:S01]  /*00c0*/  BSSY.RECONVERGENT B0, `(.L_x_3732) ;  /* 0x0000025000007945 */ /* 0x000fe20003800200 */
[----:B0-----:R-:W-:-:S13]  /*00d0*/  ISETP.GE.AND P0, PT, R17, UR5, PT ;  /* 0x0000000511007c0c */ /* 0x001fda000bf06270 */
[----:B------:R-:W-:Y:S05]  /*00e0*/  @P0 BRA `(.L_x_3733) ;  /* 0x0000000000880947 */ /* 0x000fea0003800000 */
[----:B------:R-:W0:Y:S02]  /*00f0*/  LDC.64 R8, c[0x0][0x5f8] ;  /* 0x00017e00ff087b82 */ /* 0x000e240000000a00 */
[----:B0-----:R-:W2:Y:S01]  /*0100*/  LDG.E.64 R8, desc[UR6][R8.64] ;  /* 0x0000000608087981 */ /* 0x001ea2000c1e1b00 */
[----:B------:R-:W-:Y:S01]  /*0110*/  CS2R R14, SRZ ;  /* 0x00000000000e7805 */ /* 0x000fe2000001ff00 */
[----:B--2---:R-:W-:-:S14]  /*0120*/  DSETP.GTU.AND P0, PT, R8, -3, PT ;  /* 0xc00800000800742a */ /* 0x004fdc0003f0c000 */
[----:B------:R-:W-:Y:S05]  /*0130*/  @!P0 BRA `(.L_x_3734) ;  /* 0x0000000000688947 */ /* 0x000fea0003800000 */
[----:B------:R-:W0:Y:S02]  /*0140*/  LDC.64 R14, c[0x0][0x5f0] ;  /* 0x00017c00ff0e7b82 */ /* 0x000e240000000a00 */
[----:B0-----:R-:W5:Y:S01]  /*0150*/  LDG.E.64 R14, desc[UR6][R14.64] ;  /* 0x000000060e0e7981 */ /* 0x001f62000c1e1b00 */
[----:B------:R-:W-:-:S14]  /*0160*/  DSETP.GEU.AND P0, PT, R8, 3, PT ;  /* 0x400800000800742a */ /* 0x000fdc0003f0e000 */
[----:B------:R-:W-:Y:S05]  /*0170*/  @P0 BRA `(.L_x_3734) ;  /* 0x0000000000580947 */ /* 0x000fea0003800000 */
[----:B------:R-:W0:Y:S01]  /*0180*/  MUFU.RCP64H R5, 3 ;  /* 0x4008000000057908 */ /* 0x000e220000001800 */
[----:B------:R-:W-:Y:S01]  /*0190*/  MOV R10, 0x0 ;  /* 0x00000000000a7802 */ /* 0x000fe20000000f00 */
[----:B------:R-:W-:Y:S01]  /*01a0*/  IMAD.MOV.U32 R4, RZ, RZ, 0x1 ;  /* 0x00000001ff047424 */ /* 0x000fe200078e00ff */
[----:B------:R-:W-:Y:S02]  /*01b0*/  MOV R11, 0x40080000 ;  /* 0x40080000000b7802 */ /* 0x000fe40000000f00 */
        /* <DEDUP_REMOVED lines=12> */
[----:B------:R-:W-:-:S07]  /*0280*/  MOV R0, 0x2a0 ;  /* 0x000002a000007802 */ /* 0x000fce0000000f00 */
[----:B-----5:R-:W-:Y:S05]  /*0290*/  CALL.REL.NOINC `($__internal_2_$__cuda_sm20_div_rn_f64_full) ;  /* 0x0000003400187944 */ /* 0x020fea0003c00000 */
[----:B------:R-:W-:Y:S02]  /*02a0*/  MOV R4, R18 ;  /* 0x0000001200047202 */ /* 0x000fe40000000f00 */
[----:B------:R-:W-:-:S07]  /*02b0*/  MOV R5, R19 ;  /* 0x0000001300057202 */ /* 0x000fce0000000f00 */
.L_x_3735:
[----:B------:R-:W-:-:S08]  /*02c0*/  DADD R4, R4, 0.5 ;  /* 0x3fe0000004047429 */ /* 0x000fd00000000000 */
[----:B-----5:R-:W-:-:S11]  /*02d0*/  DMUL R14, R14, R4 ;  /* 0x000000040e0e7228 */ /* 0x020fd60000000000 */
.L_x_3734:
[----:B------:R-:W0:Y:S01]  /*02e0*/  LDC.64 R4, c[0x0][0x5e8] ;  /* 0x00017a00ff047b82 */ /* 0x000e220000000a00 */
[----:B------:R-:W-:Y:S01]  /*02f0*/  IADD3 R17, PT, PT, R17, 0x80, RZ ;  /* 0x0000008011117810 */ /* 0x000fe20007ffe0ff */
[----:B0----5:R0:W-:Y:S06]  /*0300*/  STG.E.64 desc[UR6][R4.64], R14 ;  /* 0x0000000e04007986 */ /* 0x0211ec000c101b06 */
.L_x_3733:
[----:B------:R-:W-:Y:S05]  /*0310*/  BSYNC.RECONVERGENT B0 ;  /* 0x0000000000007941 */ /* 0x000fea0003800200 */
.L_x_3732:
[----:B------:R-:W1:Y:S02]  /*0320*/  LDCU UR5, c[0x0][0x380] ;  /* 0x00007000ff0577ac */ /* 0x000e640008000800 */
[----:B-1----:R-:W-:-:S13]  /*0330*/  ISETP.GE.AND P0, PT, R17, UR5, PT ;  /* 0x0000000511007c0c */ /* 0x002fda000bf06270 */
[----:B------:R-:W-:Y:S05]  /*0340*/  @P0 EXIT ;  /* 0x000000000000094d */ /* 0x000fea0003800000 */
[----:B------:R-:W1:Y:S02]  /*0350*/  LDC.64 R8, c[0x0][0x5f8] ;  /* 0x00017e00ff087b82 */ /* 0x000e640000000a00 */
[----:B-1----:R-:W2:Y:S01]  /*0360*/  LDG.E.64 R8, desc[UR6][R8.64] ;  /* 0x0000000608087981 */ /* 0x002ea2000c1e1b00 */
[----:B0-----:R-:W-:Y:S01]  /*0370*/  CS2R R14, SRZ ;  /* 0x00000000000e7805 */ /* 0x001fe2000001ff00 */
[----:B--2---:R-:W-:-:S14]  /*0380*/  DSETP.GTU.AND P0, PT, R8, -3, PT ;  /* 0xc00800000800742a */ /* 0x004fdc0003f0c000 */
[----:B------:R-:W-:Y:S05]  /*0390*/  @!P0 BRA `(.L_x_3736) ;  /* 0x0000000000688947 */ /* 0x000fea0003800000 */
[----:B------:R-:W0:Y:S02]  /*03a0*/  LDC.64 R4, c[0x0][0x5f0] ;  /* 0x00017c00ff047b82 */ /* 0x000e240000000a00 */
[----:B0-----:R0:W5:Y:S01]  /*03b0*/  LDG.E.64 R14, desc[UR6][R4.64] ;  /* 0x00000006040e7981 */ /* 0x001162000c1e1b00 */
[----:B------:R-:W-:-:S14]  /*03c0*/  DSETP.GEU.AND P0, PT, R8, 3, PT ;  /* 0x400800000800742a */ /* 0x000fdc0003f0e000 */
[----:B0-----:R-:W-:Y:S05]  /*03d0*/  @P0 BRA `(.L_x_3736) ;  /* 0x0000000000580947 */ /* 0x001fea0003800000 */
[----:B------:R-:W0:Y:S01]  /*03e0*/  MUFU.RCP64H R5, 3 ;  /* 0x4008000000057908 */ /* 0x000e220000001800 */
[----:B------:R-:W-:Y:S01]  /*03f0*/  IMAD.MOV.U32 R6, RZ, RZ, 0x0 ;  /* 0x00000000ff067424 */ /* 0x000fe200078e00ff */
[----:B------:R-:W-:Y:S02]  /*0400*/  MOV R7, 0x40080000 ;  /* 0x4008000000077802 */ /* 0x000fe40000000f00 */
        /* <DEDUP_REMOVED lines=15> */
[----:B------:R-:W-:Y:S01]  /*0500*/  MOV R4, R18 ;  /* 0x0000001200047202 */ /* 0x000fe20000000f00 */
[----:B------:R-:W-:-:S07]  /*0510*/  IMAD.MOV.U32 R5, RZ, RZ, R19 ;  /* 0x000000ffff057224 */ /* 0x000fce00078e0013 */
.L_x_3737:
[----:B------:R-:W-:-:S08]  /*0520*/  DADD R4, R4, 0.5 ;  /* 0x3fe0000004047429 */ /* 0x000fd00000000000 */
[----:B-----5:R-:W-:-:S11]  /*0530*/  DMUL R14, R14, R4 ;  /* 0x000000040e0e7228 */ /* 0x020fd60000000000 */
.L_x_3736:
[----:B------:R-:W0:Y:S02]  /*0540*/  LDC.64 R2, c[0x0][0x5e8] ;  /* 0x00017a00ff027b82 */ /* 0x000e240000000a00 */
[----:B0----5:R-:W-:Y:S01]  /*0550*/  STG.E.64 desc[UR6][R2.64], R14 ;  /* 0x0000000e02007986 */ /* 0x021fe2000c101b06 */
[----:B------:R-:W-:Y:S05]  /*0560*/  EXIT ;  /* 0x000000000000794d */ /* 0x000fea0003800000 */
.L_x_3731:
        /* <DEDUP_REMOVED lines=8> */
[----:B------:R-:W-:Y:S01]  /*05f0*/  MOV R4, RZ ;  /* 0x000000ff00047202 */ /* 0x000fe20000000f00 */
[----:B------:R-:W-:Y:S01]  /*0600*/  IMAD.MOV.U32 R5, RZ, RZ, R17 ;  /* 0x000000ffff057224 */ /* 0x000fe200078e0011 */
[----:B------:R-:W-:Y:S01]  /*0610*/  ISETP.NE.AND P0, PT, R16, RZ, PT ;  /* 0x000000ff1000720c */ /* 0x000fe20003f05270 */
[----:B------:R-:W1:Y:S01]  /*0620*/  LDCU UR5, c[0x0][0x38c] ;  /* 0x00007180ff0577ac */ /* 0x000e620008000800 */
        /* <DEDUP_REMOVED lines=25> */
[----:B------:R-:W-:Y:S01]  /*07c0*/  IMAD.MOV.U32 R6, RZ, RZ, RZ ;  /* 0x000000ffff067224 */ /* 0x000fe200078e00ff */
        /* <DEDUP_REMOVED lines=302> */
[----:B------:R-:W-:-:S05]  /*1ab0*/  @P0 MOV R8, RZ ;  /* 0x000000ff00080202 */ /* 0x000fca0000000f00 */
[----:B------:R-:W1:Y:S01]  /*1ac0*/  @P0 LDC.64 R6, c[0x0][0x5d8] ;  /* 0x00017600ff060b82 */ /* 0x000e620000000a00 */
[----:B------:R-:W-:-:S04]  /*1ad0*/  IMAD.MOV R4, RZ, RZ, -R9 ;  /* 0x000000ffff047224 */ /* 0x000fc800078e0a09 */
[----:B------:R-:W-:-:S03]  /*1ae0*/  IMAD R5, R4, UR8, R5 ;  /* 0x0000000804057c24 */ /* 0x000fc6000f8e0205 */
        /* <DEDUP_REMOVED lines=11> */
.L_x_3740:
[----:B------:R-:W0:Y:S02]  /*1ba0*/  LDCU.128 UR8, c[0x0][0x5f0] ;  /* 0x0000be00ff0877ac */ /* 0x000e240008000c00 */
[----:B0-----:R-:W-:-:S04]  /*1bb0*/  IADD3 R8, P0, PT, R2, UR10, RZ ;  /* 0x0000000a02087c10 */ /* 0x001fc8000ff1e0ff */
[----:B------:R-:W-:-:S06]  /*1bc0*/  IADD3.X R9, PT, PT, RZ, UR11, RZ, P0, !PT ;  /* 0x0000000bff097c10 */ /* 0x000fcc00087fe4ff */
[----:B------:R-:W2:Y:S01]  /*1bd0*/  LDG.E.64 R8, desc[UR6][R8.64] ;  /* 0x0000000608087981 */ /* 0x000ea2000c1e1b00 */
[----:B------:R-:W-:Y:S01]  /*1be0*/  IADD3 R4, P1, PT, R0, UR8, RZ ;  /* 0x0000000800047c10 */ /* 0x000fe2000ff3e0ff */
[----:B------:R-:W-:Y:S01]  /*1bf0*/  BSSY.RECONVERGENT B1, `(.L_x_3741) ;  /* 0x0000020000017945 */ /* 0x000fe20003800200 */
[----:B------:R-:W-:Y:S02]  /*1c00*/  CS2R R14, SRZ ;  /* 0x00000000000e7805 */ /* 0x000fe4000001ff00 */
[----:B------:R-:W-:Y:S01]  /*1c10*/  IADD3.X R5, PT, PT, RZ, UR9, RZ, P1, !PT ;  /* 0x00000009ff057c10 */ /* 0x000fe20008ffe4ff */
[----:B--2---:R-:W-:-:S14]  /*1c20*/  DSETP.GTU.AND P0, PT, R8, -3, PT ;  /* 0xc00800000800742a */ /* 0x004fdc0003f0c000 */
[----:B------:R-:W-:Y:S05]  /*1c30*/  @!P0 BRA `(.L_x_3742) ;  /* 0x00000000006c8947 */ /* 0x000fea0003800000 */
[----:B------:R0:W5:Y:S01]  /*1c40*/  LDG.E.64 R14, desc[UR6][R4.64] ;  /* 0x00000006040e7981 */ /* 0x000162000c1e1b00 */
[----:B------:R-:W-:-:S14]  /*1c50*/  DSETP.GEU.AND P0, PT, R8, 3, PT ;  /* 0x400800000800742a */ /* 0x000fdc0003f0e000 */
[----:B0-----:R-:W-:Y:S05]  /*1c60*/  @P0 BRA `(.L_x_3742) ;  /* 0x0000000000600947 */ /* 0x001fea0003800000 */
[----:B------:R-:W0:Y:S01]  /*1c70*/  MUFU.RCP64H R5, 3 ;  /* 0x4008000000057908 */ /* 0x000e220000001800 */
[----:B------:R-:W-:Y:S01]  /*1c80*/  IMAD.MOV.U32 R6, RZ, RZ, 0x0 ;  /* 0x00000000ff067424 */ /* 0x000fe200078e00ff */
[----:B------:R-:W-:Y:S01]  /*1c90*/  MOV R7, 0x40080000 ;  /* 0x4008000000077802 */ /* 0x000fe20000000f00 */
[----:B------:R-:W-:Y:S01]  /*1ca0*/  BSSY.RECONVERGENT B2, `(.L_x_3743) ;  /* 0x0000012000027945 */ /* 0x000fe20003800200 */
        /* <DEDUP_REMOVED lines=17> */
.L_x_3744:
[----:B------:R-:W-:Y:S05]  /*1dc0*/  BSYNC.RECONVERGENT B2 ;  /* 0x0000000000027941 */ /* 0x000fea0003800200 */
.L_x_3743:
[----:B------:R-:W-:-:S08]  /*1dd0*/  DADD R4, R4, 0.5 ;  /* 0x3fe0000004047429 */ /* 0x000fd00000000000 */
[----:B-----5:R-:W-:-:S11]  /*1de0*/  DMUL R14, R14, R4 ;  /* 0x000000040e0e7228 */ /* 0x020fd60000000000 */
.L_x_3742:
[----:B------:R-:W-:Y:S05]  /*1df0*/  BSYNC.RECONVERGENT B1 ;  /* 0x0000000000017941 */ /* 0x000fea0003800200 */
.L_x_3741:
[----:B------:R-:W0:Y:S01]  /*1e00*/  LDCU.64 UR8, c[0x0][0x5e8] ;  /* 0x0000bd00ff0877ac */ /* 0x000e220008000a00 */
[----:B------:R-:W-:Y:S02]  /*1e10*/  IADD3 R17, PT, PT, R17, 0x80, RZ ;  /* 0x0000008011117810 */ /* 0x000fe40007ffe0ff */
[----:B0-----:R-:W-:-:S04]  /*1e20*/  IADD3 R4, P0, PT, R29, UR8, RZ ;  /* 0x000000081d047c10 */ /* 0x001fc8000ff1e0ff */
[----:B------:R-:W-:-:S05]  /*1e30*/  IADD3.X R5, PT, PT, RZ, UR9, RZ, P0, !PT ;  /* 0x00000009ff057c10 */ /* 0x000fca00087fe4ff */
[----:B-----5:R0:W-:Y:S04]  /*1e40*/  STG.E.64 desc[UR6][R4.64], R14 ;  /* 0x0000000e04007986 */ /* 0x0201e8000c101b06 */
.L_x_3739:
[----:B------:R-:W-:Y:S05]  /*1e50*/  BSYNC.RECONVERGENT B0 ;  /* 0x0000000000007941 */ /* 0x000fea0003800200 */
.L_x_3738:
[----:B------:R-:W1:Y:S02]  /*1e60*/  LDCU UR5, c[0x0][0x380] ;  /* 0x00007000ff0577ac */ /* 0x000e640008000800 */
[----:B-1----:R-:W-:-:S13]  /*1e70*/  ISETP.GE.AND P0, PT, R17, UR5, PT ;  /* 0x0000000511007c0c */ /* 0x002fda000bf06270 */
[----:B------:R-:W-:Y:S05]  /*1e80*/  @P0 EXIT ;  /* 0x000000000000094d */ /* 0x000fea0003800000 */
[----:B------:R-:W1:Y:S01]  /*1e90*/  LDCU.64 UR8, c[0x0][0x390] ;  /* 0x00007200ff0877ac */ /* 0x000e620008000a00 */
[----:B0-----:R-:W-:Y:S01]  /*1ea0*/  MOV R4, RZ ;  /* 0x000000ff00047202 */ /* 0x001fe20000000f00 */
[----:B------:R-:W-:Y:S01]  /*1eb0*/  IMAD.MOV.U32 R5, RZ, RZ, R17 ;  /* 0x000000ffff057224 */ /* 0x000fe200078e0011 */
[----:B------:R-:W-:Y:S01]  /*1ec0*/  ISETP.NE.AND P0, PT, R16, RZ, PT ;  /* 0x000000ff1000720c */ /* 0x000fe20003f05270 */
[----:B------:R-:W0:Y:S01]  /*1ed0*/  LDCU UR5, c[0x0][0x38c] ;  /* 0x00007180ff0577ac */ /* 0x000e220008000800 */
        /* <DEDUP_REMOVED lines=123> */
[----:B------:R-:W-:Y:S01]  /*2690*/  IMAD.MOV.U32 R4, RZ, RZ, RZ ;  /* 0x000000ffff047224 */ /* 0x000fe200078e00ff */
        /* <DEDUP_REMOVED lines=33> */
[----:B-1----:R-:W-:-:S05]  /*28b0*/  SHF.R.U32.HI R7, RZ, UR5, R6 ;  /* 0x00000005ff077c19 */ /* 0x002fca0008011606 */
[----:B------:R-:W-:-:S04]  /*28c0*/  IMAD.MOV R4, RZ, RZ, -R7 ;  /* 0x000000ffff047224 */ /* 0x000fc800078e0a07 */
        /* <DEDUP_REMOVED lines=170> */
[----:B------:R-:W1:Y:S08]  /*3370*/  @P0 LDC.64 R6, c[0x0][0x5d8] ;  /* 0x00017600ff060b82 */ /* 0x000e700000000a00 */
[----:B------:R-:W5:Y:S01]  /*3380*/  @P0 LDC R12, c[0x0][0x5e0] ;  /* 0x00017800ff0c0b82 */ /* 0x000f620000000800 */
[----:B---3--:R-:W-:-:S05]  /*3390*/  @P0 IMAD.HI.U32 R4, R9, R10, R8 ;  /* 0x0000000a09040227 */ /* 0x008fca00078e0008 */
[----:B------:R-:W-:Y:S01]  /*33a0*/  @P0 SHF.R.U32.HI R4, RZ, R11, R4 ;  /* 0x0000000bff040219 */ /* 0x000fe20000011604 */
[----:B------:R-:W-:-:S03]  /*33b0*/  IMAD.MOV R11, RZ, RZ, -R9 ;  /* 0x000000ffff0b7224 */ /* 0x000fc600078e0a09 */
[----:B------:R-:W-:Y:S01]  /*33c0*/  @P0 IADD3 R8, PT, PT, -R4, RZ, RZ ;  /* 0x000000ff04080210 */ /* 0x000fe20007ffe1ff */
[----:B------:R-:W-:-:S04]  /*33d0*/  IMAD R5, R11, UR8, R5 ;  /* 0x000000080b057c24 */ /* 0x000fc8000f8e0205 */
[----:B----4-:R-:W-:Y:S02]  /*33e0*/  @P0 IMAD R9, R13, R8, R9 ;  /* 0x000000080d090224 */ /* 0x010fe400078e0209 */
[C---:B0-----:R-:W-:Y:S02]  /*33f0*/  IMAD R17, R5.reuse, UR9, R17 ;  /* 0x0000000905117c24 */ /* 0x041fe4000f8e0211 */
[C---:B--2---:R-:W-:Y:S02]  /*3400*/  IMAD R0, R5.reuse, UR10, R0 ;  /* 0x0000000a05007c24 */ /* 0x044fe4000f8e0200 */
[----:B------:R-:W-:Y:S02]  /*3410*/  IMAD R2, R5, UR11, R2 ;  /* 0x0000000b05027c24 */ /* 0x000fe4000f8e0202 */
[C---:B-1----:R-:W-:Y:S02]  /*3420*/  @P0 IMAD R17, R9.reuse, R6, R17 ;  /* 0x0000000609110224 */ /* 0x042fe400078e0211 */
[----:B------:R-:W-:-:S02]  /*3430*/  @P0 IMAD R0, R9, R7, R0 ;  /* 0x0000000709000224 */ /* 0x000fc400078e0200 */
[----:B-----5:R-:W-:-:S07]  /*3440*/  @P0 IMAD R2, R9, R12, R2 ;  /* 0x0000000c09020224 */ /* 0x020fce00078e0202 */
.L_x_3745:
[----:B------:R-:W0:Y:S01]  /*3450*/  LDCU.128 UR12, c[0x0][0x5f0] ;  /* 0x0000be00ff0c77ac */ /* 0x000e220008000c00 */
[----:B------:R-:W1:Y:S01]  /*3460*/  LDCU.64 UR8, c[0x0][0x5e8] ;  /* 0x0000bd00ff0877ac */ /* 0x000e620008000a00 */
[----:B0-----:R-:W-:-:S04]  /*3470*/  IADD3 R8, P0, PT, R2, UR14, RZ ;  /* 0x0000000e02087c10 */ /* 0x001fc8000ff1e0ff */
[----:B------:R-:W-:-:S06]  /*3480*/  IADD3.X R9, PT, PT, RZ, UR15, RZ, P0, !PT ;  /* 0x0000000fff097c10 */ /* 0x000fcc00087fe4ff */
[----:B------:R-:W2:Y:S01]  /*3490*/  LDG.E.64 R8, desc[UR6][R8.64] ;  /* 0x0000000608087981 */ /* 0x000ea2000c1e1b00 */
[----:B------:R-:W-:Y:S01]  /*34a0*/  IADD3 R4, P2, PT, R0, UR12, RZ ;  /* 0x0000000c00047c10 */ /* 0x000fe2000ff5e0ff */
[----:B------:R-:W-:Y:S01]  /*34b0*/  BSSY.RECONVERGENT B0, `(.L_x_3746) ;  /* 0x0000022000007945 */ /* 0x000fe20003800200 */
[----:B-1----:R-:W-:Y:S02]  /*34c0*/  IADD3 R16, P1, PT, R17, UR8, RZ ;  /* 0x0000000811107c10 */ /* 0x002fe4000ff3e0ff */
[----:B------:R-:W-:Y:S02]  /*34d0*/  CS2R R14, SRZ ;  /* 0x00000000000e7805 */ /* 0x000fe4000001ff00 */
[----:B------:R-:W-:Y:S02]  /*34e0*/  IADD3.X R5, PT, PT, RZ, UR13, RZ, P2, !PT ;  /* 0x0000000dff057c10 */ /* 0x000fe400097fe4ff */
        /* <DEDUP_REMOVED lines=27> */
.L_x_3749:
[----:B------:R-:W-:Y:S05]  /*36a0*/  BSYNC.RECONVERGENT B1 ;  /* 0x0000000000017941 */ /* 0x000fea0003800200 */
.L_x_3748:
[----:B------:R-:W-:-:S08]  /*36b0*/  DADD R4, R4, 0.5 ;  /* 0x3fe0000004047429 */ /* 0x000fd00000000000 */
[----:B-----5:R-:W-:-:S11]  /*36c0*/  DMUL R14, R14, R4 ;  /* 0x000000040e0e7228 */ /* 0x020fd60000000000 */
.L_x_3747:
[----:B------:R-:W-:Y:S05]  /*36d0*/  BSYNC.RECONVERGENT B0 ;  /* 0x0000000000007941 */ /* 0x000fea0003800200 */
.L_x_3746:
[----:B-----5:R-:W-:Y:S01]  /*36e0*/  STG.E.64 desc[UR6][R16.64], R14 ;  /* 0x0000000e10007986 */ /* 0x020fe2000c101b06 */
[----:B------:R-:W-:Y:S05]  /*36f0*/  EXIT ;  /* 0x000000000000794d */ /* 0x000fea0003800000 */
        .weak           $__internal_2_$__cuda_sm20_div_rn_f64_full
        .type           $__internal_2_$__cuda_sm20_div_rn_f64_full,@function
        .size           $__internal_2_$__cuda_sm20_div_rn_f64_full,(.L_x_6631 - $__internal_2_$__cuda_sm20_div_rn_f64_full)
$__internal_2_$__cuda_sm20_div_rn_f64_full:
[C---:B------:R-:W-:Y:S01]  /*3700*/  FSETP.GEU.AND P0, PT, |R3|.reuse, 1.469367938527859385e-39, PT ;  /* 0x001000000300780b */ /* 0x040fe20003f0e200 */
[----:B------:R-:W-:Y:S01]  /*3710*/  IMAD.U32 R12, RZ, RZ, UR4 ;  /* 0x00000004ff0c7e24 */ /* 0x000fe2000f8e00ff */
[----:B------:R-:W-:Y:S01]  /*3720*/  MOV R10, UR4 ;  /* 0x00000004000a7c02 */ /* 0x000fe20008000f00 */
[----:B------:R-:W-:Y:S01]  /*3730*/  BSSY.RECONVERGENT B3, `(.L_x_3750) ;  /* 0x0000056000037945 */ /* 0x000fe20003800200 */
[----:B------:R-:W-:Y:S02]  /*3740*/  MOV R11, R3 ;  /* 0x00000003000b7202 */ /* 0x000fe40000000f00 */
[----:B------:R-:W-:Y:S02]  /*3750*/  LOP3.LUT R2, R3, 0x800fffff, RZ, 0xc0, !PT ;  /* 0x800fffff03027812 */ /* 0x000fe400078ec0ff */
[----:B------:R-:W-:Y:S02]  /*3760*/  FSETP.GEU.AND P2, PT, |R9|, 1.469367938527859385e-39, PT ;  /* 0x001000000900780b */ /* 0x000fe40003f4e200 */
[----:B------:R-:W-:-:S02]  /*3770*/  LOP3.LUT R13, R2, 0x3ff00000, RZ, 0xfc, !PT ;  /* 0x3ff00000020d7812 */ /* 0x000fc400078efcff */
[----:B------:R-:W-:Y:S01]  /*3780*/  MOV R6, 0x1 ;  /* 0x0000000100067802 */ /* 0x000fe20000000f00 */
[----:B------:R-:W-:Y:S01]  /*3790*/  @!P0 DMUL R12, R10, 8.98846567431157953865e+307 ;  /* 0x7fe000000a0c8828 */ /* 0x000fe20000000000 */
[----:B------:R-:W-:Y:S02]  /*37a0*/  LOP3.LUT R2, R9, 0x7ff00000, RZ, 0xc0, !PT ;  /* 0x7ff0000009027812 */ /* 0x000fe400078ec0ff */
[----:B------:R-:W-:Y:S02]  /*37b0*/  LOP3.LUT R24, R3, 0x7ff00000, RZ, 0xc0, !PT ;  /* 0x7ff0000003187812 */ /* 0x000fe400078ec0ff */
[----:B------:R-:W-:Y:S01]  /*37c0*/  MOV R4, 0x1ca00000 ;  /* 0x1ca0000000047802 */ /* 0x000fe20000000f00 */
[----:B------:R-:W0:Y:S01]  /*37d0*/  MUFU.RCP64H R7, R13 ;  /* 0x0000000d00077308 */ /* 0x000e220000001800 */
[----:B------:R-:W-:Y:S02]  /*37e0*/  ISETP.GE.U32.AND P1, PT, R2, R24, PT ;  /* 0x000000180200720c */ /* 0x000fe40003f26070 */
[----:B------:R-:W-:-:S02]  /*37f0*/  @!P2 LOP3.LUT R5, R11, 0x7ff00000, RZ, 0xc0, !PT ;  /* 0x7ff000000b05a812 */ /* 0x000fc400078ec0ff */
[----:B------:R-:W-:Y:S02]  /*3800*/  @!P2 MOV R22, RZ ;  /* 0x000000ff0016a202 */ /* 0x000fe40000000f00 */
[----:B------:R-:W-:Y:S02]  /*3810*/  @!P2 ISETP.GE.U32.AND P3, PT, R2, R5, PT ;  /* 0x000000050200a20c */ /* 0x000fe40003f66070 */
[----:B------:R-:W-:Y:S02]  /*3820*/  @!P0 LOP3.LUT R24, R13, 0x7ff00000, RZ, 0xc0, !PT ;  /* 0x7ff000000d188812 */ /* 0x000fe400078ec0ff */
[----:B------:R-:W-:Y:S02]  /*3830*/  @!P2 SEL R5, R4, 0x63400000, !P3 ;  /* 0x634000000405a807 */ /* 0x000fe40005800000 */
[----:B------:R-:W-:Y:S02]  /*3840*/  IADD3 R26, PT, PT, R24, -0x1, RZ ;  /* 0xffffffff181a7810 */ /* 0x000fe40007ffe0ff */
[----:B------:R-:W-:Y:S01]  /*3850*/  @!P2 LOP3.LUT R5, R5, 0x80000000, R9, 0xf8, !PT ;  /* 0x800000000505a812 */ /* 0x000fe200078ef809 */
[----:B0-----:R-:W-:-:S03]  /*3860*/  DFMA R20, R6, -R12, 1 ;  /* 0x3ff000000614742b */ /* 0x001fc6000000080c */
[----:B------:R-:W-:Y:S02]  /*3870*/  @!P2 LOP3.LUT R23, R5, 0x100000, RZ, 0xfc, !PT ;  /* 0x001000000517a812 */ /* 0x000fe400078efcff */
[----:B------:R-:W-:-:S03]  /*3880*/  MOV R5, R2 ;  /* 0x0000000200057202 */ /* 0x000fc60000000f00 */
[----:B------:R-:W-:-:S08]  /*3890*/  DFMA R20, R20, R20, R20 ;  /* 0x000000141414722b */ /* 0x000fd00000000014 */
[----:B------:R-:W-:Y:S01]  /*38a0*/  DFMA R20, R6, R20, R6 ;  /* 0x000000140614722b */ /* 0x000fe20000000006 */
[----:B------:R-:W-:Y:S01]  /*38b0*/  SEL R7, R4, 0x63400000, !P1 ;  /* 0x6340000004077807 */ /* 0x000fe20004800000 */
[----:B------:R-:W-:-:S03]  /*38c0*/  IMAD.MOV.U32 R6, RZ, RZ, R8 ;  /* 0x000000ffff067224 */ /* 0x000fc600078e0008 */
[----:B------:R-:W-:-:S03]  /*38d0*/  LOP3.LUT R7, R7, 0x800fffff, R9, 0xf8, !PT ;  /* 0x800fffff07077812 */ /* 0x000fc600078ef809 */
[----:B------:R-:W-:-:S03]  /*38e0*/  DFMA R18, R20, -R12, 1 ;  /* 0x3ff000001412742b */ /* 0x000fc6000000080c */
[----:B------:R-:W-:-:S05]  /*38f0*/  @!P2 DFMA R6, R6, 2, -R22 ;  /* 0x400000000606a82b */ /* 0x000fca0000000816 */
[----:B------:R-:W-:-:S05]  /*3900*/  DFMA R18, R20, R18, R20 ;  /* 0x000000121412722b */ /* 0x000fca0000000014 */
[----:B------:R-:W-:-:S03]  /*3910*/  @!P2 LOP3.LUT R5, R7, 0x7ff00000, RZ, 0xc0, !PT ;  /* 0x7ff000000705a812 */ /* 0x000fc600078ec0ff */
[----:B------:R-:W-:Y:S01]  /*3920*/  DMUL R20, R18, R6 ;  /* 0x0000000612147228 */ /* 0x000fe20000000000 */
[----:B------:R-:W-:-:S04]  /*3930*/  IADD3 R25, PT, PT, R5, -0x1, RZ ;  /* 0xffffffff05197810 */ /* 0x000fc80007ffe0ff */
[----:B------:R-:W-:-:S03]  /*3940*/  ISETP.GT.U32.AND P0, PT, R25, 0x7feffffe, PT ;  /* 0x7feffffe1900780c */ /* 0x000fc60003f04070 */
[----:B------:R-:W-:Y:S01]  /*3950*/  DFMA R22, R20, -R12, R6 ;  /* 0x8000000c1416722b */ /* 0x000fe20000000006 */
[----:B------:R-:W-:-:S07]  /*3960*/  ISETP.GT.U32.OR P0, PT, R26, 0x7feffffe, P0 ;  /* 0x7feffffe1a00780c */ /* 0x000fce0000704470 */
[----:B------:R-:W-:-:S06]  /*3970*/  DFMA R22, R18, R22, R20 ;  /* 0x000000161216722b */ /* 0x000fcc0000000014 */
[----:B------:R-:W-:Y:S05]  /*3980*/  @P0 BRA `(.L_x_3751) ;  /* 0x00000000006c0947 */ /* 0x000fea0003800000 */
[----:B------:R-:W-:-:S04]  /*3990*/  LOP3.LUT R9, R11, 0x7ff00000, RZ, 0xc0, !PT ;  /* 0x7ff000000b097812 */ /* 0x000fc800078ec0ff */
[CC--:B------:R-:W-:Y:S02]  /*39a0*/  VIADDMNMX R5, R2.reuse, -R9.reuse, 0xb9600000, !PT ;  /* 0xb960000002057446 */ /* 0x0c0fe40007800909 */
[----:B------:R-:W-:Y:S02]  /*39b0*/  ISETP.GE.U32.AND P0, PT, R2, R9, PT ;  /* 0x000000090200720c */ /* 0x000fe40003f06070 */
[----:B------:R-:W-:Y:S02]  /*39c0*/  VIMNMX R2, PT, PT, R5, 0x46a00000, PT ;  /* 0x46a0000005027848 */ /* 0x000fe40003fe0100 */
[----:B------:R-:W-:Y:S02]  /*39d0*/  SEL R5, R4, 0x63400000, !P0 ;  /* 0x6340000004057807 */ /* 0x000fe40004000000 */
[----:B------:R-:W-:-:S03]  /*39e0*/  MOV R4, RZ ;  /* 0x000000ff00047202 */ /* 0x000fc60000000f00 */
[----:B------:R-:W-:-:S05]  /*39f0*/  IMAD.IADD R2, R2, 0x1, -R5 ;  /* 0x0000000102027824 */ /* 0x000fca00078e0a05 */
[----:B------:R-:W-:-:S06]  /*3a00*/  IADD3 R5, PT, PT, R2, 0x7fe00000, RZ ;  /* 0x7fe0000002057810 */ /* 0x000fcc0007ffe0ff */
[----:B------:R-:W-:-:S10]  /*3a10*/  DMUL R18, R22, R4 ;  /* 0x0000000416127228 */ /* 0x000fd40000000000 */
[----:B------:R-:W-:-:S13]  /*3a20*/  FSETP.GTU.AND P0, PT, |R19|, 1.469367938527859385e-39, PT ;  /* 0x001000001300780b */ /* 0x000fda0003f0c200 */
[----:B------:R-:W-:Y:S05]  /*3a30*/  @P0 BRA `(.L_x_3752) ;  /* 0x0000000000940947 */ /* 0x000fea0003800000 */
[----:B------:R-:W-:-:S06]  /*3a40*/  DFMA R6, R22, -R12, R6 ;  /* 0x8000000c1606722b */ /* 0x000fcc0000000006 */
[----:B------:R-:W-:-:S04]  /*3a50*/  MOV R6, RZ ;  /* 0x000000ff00067202 */ /* 0x000fc80000000f00 */
[C---:B------:R-:W-:Y:S02]  /*3a60*/  FSETP.NEU.AND P0, PT, R7.reuse, RZ, PT ;  /* 0x000000ff0700720b */ /* 0x040fe40003f0d000 */
[----:B------:R-:W-:-:S04]  /*3a70*/  LOP3.LUT R9, R7, 0x80000000, R11, 0x48, !PT ;  /* 0x8000000007097812 */ /* 0x000fc800078e480b */
[----:B------:R-:W-:-:S07]  /*3a80*/  LOP3.LUT R7, R9, R5, RZ, 0xfc, !PT ;  /* 0x0000000509077212 */ /* 0x000fce00078efcff */
[----:B------:R-:W-:Y:S05]  /*3a90*/  @!P0 BRA `(.L_x_3752) ;  /* 0x00000000007c8947 */ /* 0x000fea0003800000 */
[----:B------:R-:W-:Y:S01]  /*3aa0*/  IADD3 R5, PT, PT, -R2, RZ, RZ ;  /* 0x000000ff02057210 */ /* 0x000fe20007ffe1ff */
[----:B------:R-:W-:Y:S01]  /*3ab0*/  IMAD.MOV.U32 R4, RZ, RZ, RZ ;  /* 0x000000ffff047224 */ /* 0x000fe200078e00ff */
        /* <DEDUP_REMOVED lines=8> */
.L_x_3751:
[----:B------:R-:W-:-:S14]  /*3b40*/  DSETP.NAN.AND P0, PT, R8, R8, PT ;  /* 0x000000080800722a */ /* 0x000fdc0003f08000 */
[----:B------:R-:W-:Y:S05]  /*3b50*/  @P0 BRA `(.L_x_3753) ;  /* 0x0000000000440947 */ /* 0x000fea0003800000 */
[----:B------:R-:W-:-:S14]  /*3b60*/  DSETP.NAN.AND P0, PT, R10, R10, PT ;  /* 0x0000000a0a00722a */ /* 0x000fdc0003f08000 */
[----:B------:R-:W-:Y:S05]  /*3b70*/  @P0 BRA `(.L_x_3754) ;  /* 0x0000000000300947 */ /* 0x000fea0003800000 */
[----:B------:R-:W-:Y:S02]  /*3b80*/  ISETP.NE.AND P0, PT, R5, R24, PT ;  /* 0x000000180500720c */ /* 0x000fe40003f05270 */
[----:B------:R-:W-:Y:S02]  /*3b90*/  MOV R18, 0x0 ;  /* 0x0000000000127802 */ /* 0x000fe40000000f00 */
[----:B------:R-:W-:-:S09]  /*3ba0*/  MOV R19, 0xfff80000 ;  /* 0xfff8000000137802 */ /* 0x000fd20000000f00 */
[----:B------:R-:W-:Y:S05]  /*3bb0*/  @!P0 BRA `(.L_x_3752) ;  /* 0x0000000000348947 */ /* 0x000fea0003800000 */
[----:B------:R-:W-:Y:S02]  /*3bc0*/  ISETP.NE.AND P0, PT, R5, 0x7ff00000, PT ;  /* 0x7ff000000500780c */ /* 0x000fe40003f05270 */
[----:B------:R-:W-:Y:S02]  /*3bd0*/  LOP3.LUT R19, R9, 0x80000000, R11, 0x48, !PT ;  /* 0x8000000009137812 */ /* 0x000fe400078e480b */
[----:B------:R-:W-:-:S13]  /*3be0*/  ISETP.EQ.OR P0, PT, R24, RZ, !P0 ;  /* 0x000000ff1800720c */ /* 0x000fda0004702670 */
[----:B------:R-:W-:Y:S02]  /*3bf0*/  @P0 LOP3.LUT R2, R19, 0x7ff00000, RZ, 0xfc, !PT ;  /* 0x7ff0000013020812 */ /* 0x000fe400078efcff */
[----:B------:R-:W-:Y:S02]  /*3c00*/  @!P0 MOV R18, RZ ;  /* 0x000000ff00128202 */ /* 0x000fe40000000f00 */
[----:B------:R-:W-:Y:S01]  /*3c10*/  @P0 MOV R18, RZ ;  /* 0x000000ff00120202 */ /* 0x000fe20000000f00 */
[----:B------:R-:W-:Y:S01]  /*3c20*/  @P0 IMAD.MOV.U32 R19, RZ, RZ, R2 ;  /* 0x000000ffff130224 */ /* 0x000fe200078e0002 */
[----:B------:R-:W-:Y:S06]  /*3c30*/  BRA `(.L_x_3752) ;  /* 0x0000000000147947 */ /* 0x000fec0003800000 */
.L_x_3754:
[----:B------:R-:W-:Y:S02]  /*3c40*/  LOP3.LUT R19, R11, 0x80000, RZ, 0xfc, !PT ;  /* 0x000800000b137812 */ /* 0x000fe400078efcff */
[----:B------:R-:W-:Y:S01]  /*3c50*/  MOV R18, R10 ;  /* 0x0000000a00127202 */ /* 0x000fe20000000f00 */
[----:B------:R-:W-:Y:S06]  /*3c60*/  BRA `(.L_x_3752) ;  /* 0x0000000000087947 */ /* 0x000fec0003800000 */
.L_x_3753:
[----:B------:R-:W-:Y:S02]  /*3c70*/  LOP3.LUT R19, R9, 0x80000, RZ, 0xfc, !PT ;  /* 0x0008000009137812 */ /* 0x000fe400078efcff */
[----:B------:R-:W-:-:S07]  /*3c80*/  MOV R18, R8 ;  /* 0x0000000800127202 */ /* 0x000fce0000000f00 */
.L_x_3752:
[----:B------:R-:W-:Y:S05]  /*3c90*/  BSYNC.RECONVERGENT B3 ;  /* 0x0000000000037941 */ /* 0x000fea0003800200 */
.L_x_3750:
[----:B------:R-:W-:Y:S01]  /*3ca0*/  HFMA2 R5, -RZ, RZ, 0, 0 ;  /* 0x00000000ff057431 */ /* 0x000fe200000001ff */
[----:B------:R-:W-:-:S04]  /*3cb0*/  MOV R4, R0 ;  /* 0x0000000000047202 */ /* 0x000fc80000000f00 */
[----:B------:R-:W-:Y:S05]  /*3cc0*/  RET.REL.NODEC R4 `(_ZN2at6native18elementwise_kernelILi128ELi2EZNS0_22gpu_kernel_impl_nocastIZZZNS0_66_GLOBAL__N__a0cfb035_28_ActivationHardswishKernel_cu_9e10b42f_293225hardswish_backward_kernelERNS_14TensorIteratorEENKUlvE_clEvENKUlvE_clEvEUlddE_EEvRNS_18TensorIteratorBaseERKT_EUliE_EEviT1_) ;  /* 0xffffffc004cc7950 */ /* 0x000fea0003c3ffff */
.L_x_3755:
        /* <DEDUP_REMOVED lines=11> */
.L_x_6631:


//--------------------- .text._ZN2at6native27unrolled_elementwise_kernelIZZZNS0_66_GLOBAL__N__a0cfb035_28_ActivationHardswishKernel_cu_9e10b42f_293225hardswish_backward_kernelERNS_14TensorIteratorEENKUlvE_clEvENKUlvE_clEvEUlddE_St5arrayIPcLm3EELi4E23TrivialOffsetCalculatorILi2EjESB_ILi1EjENS0_6memory15LoadWithoutCastENSE_16StoreWithoutCastEEEviT_T0_T2_T3_T4_T5_ --------------------------
	.section	.text._ZN2at6native27unrolled_elementwise_kernelIZZZNS0_66_GLOBAL__N__a0cfb035_28_ActivationHardswishKernel_cu_9e10b42f_293225hardswish_backward_kernelERNS_14TensorIteratorEENKUlvE_clEvENKUlvE_clEvEUlddE_St5arrayIPcLm3EELi4E23TrivialOffsetCalculatorILi2EjESB_ILi1EjENS0_6memory15LoadWithoutCastENSE_16StoreWithoutCastEEEviT_T0_T2_T3_T4_T5_,"ax",@progbits
	.align	128
        .global         _ZN2at6native27unrolled_elementwise_kernelIZZZNS0_66_GLOBAL__N__a0cfb035_28_ActivationHardswishKernel_cu_9e10b42f_293225hardswish_backward_kernelERNS_14TensorIteratorEENKUlvE_clEvENKUlvE_clEvEUlddE_St5arrayIPcLm3EELi4E23TrivialOffsetCalculatorILi2EjESB_ILi1EjENS0_6memory15LoadWithoutCastENSE_16StoreWithoutCastEEEviT_T0_T2_T3_T4_T5_
        .type           _ZN2at6native27unrolled_elementwise_kernelIZZZNS0_66_GLOBAL__N__a0cfb035_28_ActivationHardswishKernel_cu_9e10b42f_293225hardswish_backward_kernelERNS_14TensorIteratorEENKUlvE_clEvENKUlvE_clEvEUlddE_St5arrayIPcLm3EELi4E23TrivialOffsetCalculatorILi2EjESB_ILi1EjENS0_6memory15LoadWithoutCastENSE_16StoreWithoutCastEEEviT_T0_T2_T3_T4_T5_,@function
        .size           _ZN2at6native27unrolled_elementwise_kernelIZZZNS0_66_GLOBAL__N__a0cfb035_28_ActivationHardswishKernel_cu_9e10b42f_293225hardswish_backward_kernelERNS_14TensorIteratorEENKUlvE_clEvENKUlvE_clEvEUlddE_St5arrayIPcLm3EELi4E23TrivialOffsetCalculatorILi2EjESB_ILi1EjENS0_6memory15LoadWithoutCastENSE_16StoreWithoutCastEEEviT_T0_T2_T3_T4_T5_,(.L_x_6632 - _ZN2at6native27unrolled_elementwise_kernelIZZZNS0_66_GLOBAL__N__a0cfb035_28_ActivationHardswishKernel_cu_9e10b42f_293225hardswish_backward_kernelERNS_14TensorIteratorEENKUlvE_clEvENKUlvE_clEvEUlddE_St5arrayIPcLm3EELi4E23TrivialOffsetCalculatorILi2EjESB_ILi1EjENS0_6memory15LoadWithoutCastENSE_16StoreWithoutCastEEEviT_T0_T2_T3_T4_T5_)
        .other          _ZN2at6native27unrolled_elementwise_kernelIZZZNS0_66_GLOBAL__N__a0cfb035_28_ActivationHardswishKernel_cu_9e10b42f_293225hardswish_backward_kernelERNS_14TensorIteratorEENKUlvE_clEvENKUlvE_clEvEUlddE_St5arrayIPcLm3EELi4E23TrivialOffsetCalculatorILi2EjESB_ILi1EjENS0_6memory15LoadWithoutCastENSE_16StoreWithoutCastEEEviT_T0_T2_T3_T4_T5_,@"STO_CUDA_ENTRY STV_DEFAULT"
_ZN2at6native27unrolled_elementwise_kernelIZZZNS0_66_GLOBAL__N__a0cfb035_28_ActivationHardswishKernel_cu_9e10b42f_293225hardswish_backward_kernelERNS_14TensorIteratorEENKUlvE_clEvENKUlvE_clEvEUlddE_St5arrayIPcLm3EELi4E23TrivialOffsetCalculatorILi2EjESB_ILi1EjENS0_6memory15LoadWithoutCastENSE_16StoreWithoutCastEEEviT_T0_T2_T3_T4_T5_:
.text._ZN2at6native27unrolled_elementwise_kernelIZZZNS0_66_GLOBAL__N__a0cfb035_28_ActivationHardswishKernel_cu_9e10b42f_293225hardswish_backward_kernelERNS_14TensorIteratorEENKUlvE_clEvENKUlvE_clEvEUlddE_St5arrayIPcLm3EELi4E23TrivialOffsetCalculatorILi2EjESB_ILi1EjENS0_6memory15LoadWithoutCastENSE_16StoreWithoutCastEEEviT_T0_T2_T3_T4_T5_:
[----:B------:R-:W-:Y:S01]  /*0000*/  LDC R1, c[0x0][0x37c] ;  /* 0x0000df00ff017b82 */ /* 0x000fe20000000800 */
[----:B------:R-:W0:Y:S07]  /*0010*/  S2R R2, SR_CTAID.X ;  /* 0x0000000000027919 */ /* 0x000e2e0000002500 */
[----:B------:R-:W0:Y:S01]  /*0020*/  LDC R3, c[0x0][0x380] ;  /* 0x0000e000ff037b82 */ /* 0x000e220000000800 */
[----:B------:R-:W1:Y:S01]  /*0030*/  LDCU.64 UR6, c[0x0][0x358] ;  /* 0x00006b00ff0677ac */ /* 0x000e620008000a00 */
[----:B------:R-:W-:Y:S01]  /*0040*/  CS2R R8, SRZ ;  /* 0x0000000000087805 */ /* 0x000fe2000001ff00 */
[----:B------:R-:W2:Y:S01]  /*0050*/  S2R R0, SR_TID.X ;  /* 0x0000000000007919 */ /* 0x000ea20000002100 */
[----:B------:R-:W-:-:S02]  /*0060*/  CS2R R34, SRZ ;  /* 0x0000000000227805 */ /* 0x000fc4000001ff00 */
[----:B------:R-:W-:Y:S01]  /*0070*/  CS2R R20, SRZ ;  /* 0x0000000000147805 */ /* 0x000fe2000001ff00 */
[----:B0-----:R-:W-:Y:S02]  /*0080*/  IMAD R3, R2, -0x200, R3 ;  /* 0xfffffe0002037824 */ /* 0x001fe400078e0203 */
[----:B--2---:R-:W-:-:S03]  /*0090*/  IMAD.MOV.U32 R4, RZ, RZ, R0 ;  /* 0x000000ffff047224 */ /* 0x004fc600078e0000 */
[----:B------:R-:W-:-:S13]  /*00a0*/  ISETP.GE.AND P0, PT, R0, R3, PT ;  /* 0x000000030000720c */ /* 0x000fda0003f06270 */
[----:B------:R-:W-:Y:S01]  /*00b0*/  @!P0 VIADD R0, R4, 0x80 ;  /* 0x0000008004008836 */ /* 0x000fe20000000000 */
[----:B------:R-:W0:Y:S01]  /*00c0*/  @!P0 LDC.64 R16, c[0x0][0x3b8] ;  /* 0x0000ee00ff108b82 */ /* 0x000e220000000a00 */
[----:B------:R-:W-:-:S03]  /*00d0*/  @!P0 LEA R5, R2, R4, 0x9 ;  /* 0x0000000402058211 */ /* 0x000fc600078e48ff */
[----:B------:R-:W-:-:S04]  /*00e0*/  ISETP.GE.AND P1, PT, R0, R3, PT ;  /* 0x000000030000720c */ /* 0x000fc80003f26270 */
[----:B------:R-:W2:Y:S09]  /*00f0*/  @!P0 LDC.64 R22, c[0x0][0x3c0] ;  /* 0x0000f000ff168b82 */ /* 0x000eb20000000a00 */
[----:B------:R-:W-:Y:S01]  /*0100*/  @!P1 IMAD R19, R2, 0x200, R0 ;  /* 0x0000020002139824 */ /* 0x000fe200078e0200 */
[----:B------:R-:W3:Y:S01]  /*0110*/  @!P1 LDC.64 R24, c[0x0][0x3b8] ;  /* 0x0000ee00ff189b82 */ /* 0x000ee20000000a00 */
[----:B------:R-:W-:-:S05]  /*0120*/  @!P1 VIADD R0, R0, 0x80 ;  /* 0x0000008000009836 */ /* 0x000fca0000000000 */
[----:B------:R-:W-:Y:S01]  /*0130*/  ISETP.GE.AND P3, PT, R0, R3, PT ;  /* 0x000000030000720c */ /* 0x000fe20003f66270 */
[----:B0-----:R-:W-:Y:S01]  /*0140*/  @!P0 IMAD.WIDE.U32 R16, R5, 0x8, R16 ;  /* 0x0000000805108825 */ /* 0x001fe200078e0010 */
[----:B------:R-:W0:Y:S01]  /*0150*/  @!P1 LDC.64 R26, c[0x0][0x3c0] ;  /* 0x0000f000ff1a9b82 */ /* 0x000e220000000a00 */
[----:B------:R-:W-:-:S03]  /*0160*/  CS2R R36, SRZ ;  /* 0x0000000000247805 */ /* 0x000fc6000001ff00 */
[----:B-1----:R1:W5:Y:S01]  /*0170*/  @!P0 LDG.E.64 R8, desc[UR6][R16.64] ;  /* 0x0000000610088981 */ /* 0x002362000c1e1b00 */
[----:B--2---:R-:W-:-:S06]  /*0180*/  @!P0 IMAD.WIDE.U32 R22, R5, 0x8, R22 ;  /* 0x0000000805168825 */ /* 0x004fcc00078e0016 */
[----:B------:R-:W-:Y:S01]  /*0190*/  @!P3 IMAD R31, R2, 0x200, R0 ;  /* 0x00000200021fb824 */ /* 0x000fe200078e0200 */
[----:B------:R-:W2:Y:S01]  /*01a0*/  @!P3 LDC.64 R14, c[0x0][0x3b8] ;  /* 0x0000ee00ff0ebb82 */ /* 0x000ea20000000a00 */
[----:B------:R-:W-:Y:S02]  /*01b0*/  @!P3 VIADD R0, R0, 0x80 ;  /* 0x000000800000b836 */ /* 0x000fe40000000000 */
[----:B---3--:R-:W-:-:S05]  /*01c0*/  @!P1 IMAD.WIDE.U32 R24, R19, 0x8, R24 ;  /* 0x0000000813189825 */ /* 0x008fca00078e0018 */
[----:B------:R-:W3:Y:S01]  /*01d0*/  @!P3 LDC.64 R12, c[0x0][0x3c0] ;  /* 0x0000f000ff0cbb82 */ /* 0x000ee20000000a00 */
[----:B------:R-:W-:Y:S02]  /*01e0*/  ISETP.GE.AND P2, PT, R0, R3, PT ;  /* 0x000000030000720c */ /* 0x000fe40003f46270 */
[----:B-1----:R-:W-:Y:S01]  /*01f0*/  CS2R R16, SRZ ;  /* 0x0000000000107805 */ /* 0x002fe2000001ff00 */
[----:B------:R1:W5:Y:S01]  /*0200*/  @!P1 LDG.E.64 R34, desc[UR6][R24.64] ;  /* 0x0000000618229981 */ /* 0x000362000c1e1b00 */
[----:B0-----:R-:W-:-:S03]  /*0210*/  @!P1 IMAD.WIDE.U32 R26, R19, 0x8, R26 ;  /* 0x00000008131a9825 */ /* 0x001fc600078e001a */
[----:B------:R1:W5:Y:S06]  /*0220*/  @!P0 LDG.E.64 R20, desc[UR6][R22.64] ;  /* 0x0000000616148981 */ /* 0x00036c000c1e1b00 */
[----:B------:R-:W0:Y:S08]  /*0230*/  @!P2 LDC.64 R10, c[0x0][0x3b8] ;  /* 0x0000ee00ff0aab82 */ /* 0x000e300000000a00 */
[----:B------:R-:W4:Y:S01]  /*0240*/  @!P2 LDC.64 R6, c[0x0][0x3c0] ;  /* 0x0000f000ff06ab82 */ /* 0x000f220000000a00 */
[----:B------:R-:W-:-:S02]  /*0250*/  @!P2 IMAD R5, R2, 0x200, R0 ;  /* 0x000002000205a824 */ /* 0x000fc400078e0200 */
[C---:B--2---:R-:W-:Y:S01]  /*0260*/  @!P3 IMAD.WIDE.U32 R28, R31.reuse, 0x8, R14 ;  /* 0x000000081f1cb825 */ /* 0x044fe200078e000e */
[----:B------:R-:W-:Y:S02]  /*0270*/  CS2R R18, SRZ ;  /* 0x0000000000127805 */ /* 0x000fe4000001ff00 */
[----:B------:R-:W-:Y:S01]  /*0280*/  CS2R R14, SRZ ;  /* 0x00000000000e7805 */ /* 0x000fe2000001ff00 */
[----:B------:R1:W5:Y:S01]  /*0290*/  @!P1 LDG.E.64 R36, desc[UR6][R26.64] ;  /* 0x000000061a249981 */ /* 0x000362000c1e1b00 */
[----:B---3--:R-:W-:Y:S01]  /*02a0*/  @!P3 IMAD.WIDE.U32 R30, R31, 0x8, R12 ;  /* 0x000000081f1eb825 */ /* 0x008fe200078e000c */
[----:B------:R-:W-:Y:S02]  /*02b0*/  CS2R R12, SRZ ;  /* 0x00000000000c7805 */ /* 0x000fe4000001ff00 */
[----:B------:R1:W5:Y:S04]  /*02c0*/  @!P3 LDG.E.64 R18, desc[UR6][R28.64] ;  /* 0x000000061c12b981 */ /* 0x000368000c1e1b00 */
[----:B------:R1:W5:Y:S01]  /*02d0*/  @!P3 LDG.E.64 R16, desc[UR6][R30.64] ;  /* 0x000000061e10b981 */ /* 0x000362000c1e1b00 */
[----:B0-----:R-:W-:-:S05]  /*02e0*/  @!P2 IMAD.WIDE.U32 R10, R5, 0x8, R10 ;  /* 0x00000008050aa825 */ /* 0x001fca00078e000a */
[----:B------:R1:W5:Y:S01]  /*02f0*/  @!P2 LDG.E.64 R14, desc[UR6][R10.64] ;  /* 0x000000060a0ea981 */ /* 0x000362000c1e1b00 */
[----:B----4-:R-:W-:-:S05]  /*0300*/  @!P2 IMAD.WIDE.U32 R6, R5, 0x8, R6 ;  /* 0x000000080506a825 */ /* 0x010fca00078e0006 */
[----:B------:R1:W5:Y:S01]  /*0310*/  @!P2 LDG.E.64 R12, desc[UR6][R6.64] ;  /* 0x00000006060ca981 */ /* 0x000362000c1e1b00 */
[----:B------:R-:W-:Y:S01]  /*0320*/  ISETP.GE.AND P0, PT, R4, R3, PT ;  /* 0x000000030400720c */ /* 0x000fe20003f06270 */
[----:B------:R-:W-:Y:S01]  /*0330*/  UMOV UR4, URZ ;  /* 0x000000ff00047c82 */ /* 0x000fe20008000000 */
[----:B------:R-:W-:Y:S01]  /*0340*/  BSSY.RECONVERGENT B0, `(.L_x_3756) ;  /* 0x0000024000007945 */ /* 0x000fe20003800200 */
[----:B------:R-:W-:-:S10]  /*0350*/  IMAD.MOV.U32 R5, RZ, RZ, 0x40080000 ;  /* 0x40080000ff057424 */ /* 0x000fd400078e00ff */
[----:B-1----:R-:W-:Y:S05]  /*0360*/  @P0 BRA `(.L_x_3757) ;  /* 0x0000000000840947 */ /* 0x002fea0003800000 */
[----:B-----5:R-:W-:Y:S01]  /*0370*/  DSETP.GTU.AND P0, PT, R20, -3, PT ;  /* 0xc00800001400742a */ /* 0x020fe20003f0c000 */
        /* <DEDUP_REMOVED lines=26> */
[----:B------:R-:W-:Y:S05]  /*0520*/  CALL.REL.NOINC `($__internal_3_$__cuda_sm20_div_rn_f64_full) ;  /* 0x0000000800647944 */ /* 0x000fea0003c00000 */
[----:B------:R-:W-:Y:S02]  /*0530*/  IMAD.MOV.U32 R6, RZ, RZ, R28 ;  /* 0x000000ffff067224 */ /* 0x000fe400078e001c */
[----:B------:R-:W-:-:S07]  /*0540*/  IMAD.MOV.U32 R7, RZ, RZ, R29 ;  /* 0x000000ffff077224 */ /* 0x000fce00078e001d */
.L_x_3759:
[----:B------:R-:W-:Y:S05]  /*0550*/  BSYNC.RECONVERGENT B1 ;  /* 0x0000000000017941 */ /* 0x000fea0003800200 */
.L_x_3758:
[----:B------:R-:W-:-:S08]  /*0560*/  DADD R6, R6, 0.5 ;  /* 0x3fe0000006067429 */ /* 0x000fd00000000000 */
[----:B------:R-:W-:-:S11]  /*0570*/  DMUL R10, R6, R8 ;  /* 0x00000008060a7228 */ /* 0x000fd60000000000 */
.L_x_3757:
[----:B------:R-:W-:Y:S05]  /*0580*/  BSYNC.RECONVERGENT B0 ;  /* 0x0000000000007941 */ /* 0x000fea0003800200 */
.L_x_3756:
[----:B------:R-:W-:Y:S01]  /*0590*/  VIADD R6, R4, 0x80 ;  /* 0x0000008004067836 */ /* 0x000fe20000000000 */
[----:B------:R-:W-:Y:S04]  /*05a0*/  BSSY.RECONVERGENT B0, `(.L_x_3760) ;  /* 0x0000024000007945 */ /* 0x000fe80003800200 */
[----:B------:R-:W-:-:S13]  /*05b0*/  ISETP.GE.AND P0, PT, R6, R3, PT ;  /* 0x000000030600720c */ /* 0x000fda0003f06270 */
[----:B------:R-:W-:Y:S05]  /*05c0*/  @P0 BRA `(.L_x_3761) ;  /* 0x0000000000840947 */ /* 0x000fea0003800000 */
[----:B-----5:R-:W-:Y:S01]  /*05d0*/  DSETP.GTU.AND P0, PT, R36, -3, PT ;  /* 0xc00800002400742a */ /* 0x020fe20003f0c000 */
[----:B------:R-:W-:-:S13]  /*05e0*/  CS2R R8, SRZ ;  /* 0x0000000000087805 */ /* 0x000fda000001ff00 */
[----:B------:R-:W-:Y:S05]  /*05f0*/  @!P0 BRA `(.L_x_3761) ;  /* 0x0000000000788947 */ /* 0x000fea0003800000 */
[----:B------:R-:W-:Y:S01]  /*0600*/  DSETP.GEU.AND P0, PT, R36, 3, PT ;  /* 0x400800002400742a */ /* 0x000fe20003f0e000 */
[----:B------:R-:W-:Y:S01]  /*0610*/  IMAD.MOV.U32 R8, RZ, RZ, R34 ;  /* 0x000000ffff087224 */ /* 0x000fe200078e0022 */
[----:B------:R-:W-:-:S12]  /*0620*/  MOV R9, R35 ;  /* 0x0000002300097202 */ /* 0x000fd80000000f00 */
        /* <DEDUP_REMOVED lines=22> */
[----:B------:R-:W-:Y:S01]  /*0790*/  IMAD.MOV.U32 R8, RZ, RZ, R28 ;  /* 0x000000ffff087224 */ /* 0x000fe200078e001c */
[----:B------:R-:W-:-:S07]  /*07a0*/  MOV R9, R29 ;  /* 0x0000001d00097202 */ /* 0x000fce0000000f00 */
.L_x_3763:
[----:B------:R-:W-:Y:S05]  /*07b0*/  BSYNC.RECONVERGENT B1 ;  /* 0x0000000000017941 */ /* 0x000fea0003800200 */
.L_x_3762:
[----:B------:R-:W-:-:S08]  /*07c0*/  DADD R8, R8, 0.5 ;  /* 0x3fe0000008087429 */ /* 0x000fd00000000000 */
[----:B------:R-:W-:-:S11]  /*07d0*/  DMUL R8, R8, R34 ;  /* 0x0000002208087228 */ /* 0x000fd60000000000 */
.L_x_3761:
[----:B------:R-:W-:Y:S05]  /*07e0*/  BSYNC.RECONVERGENT B0 ;  /* 0x0000000000007941 */ /* 0x000fea0003800200 */
.L_x_3760:
        /* <DEDUP_REMOVED lines=34> */
.L_x_3767:
[----:B------:R-:W-:Y:S05]  /*0a10*/  BSYNC.RECONVERGENT B1 ;  /* 0x0000000000017941 */ /* 0x000fea0003800200 */
.L_x_3766:
[----:B------:R-:W-:-:S08]  /*0a20*/  DADD R20, R20, 0.5 ;  /* 0x3fe0000014147429 */ /* 0x000fd00000000000 */
[----:B------:R-:W-:-:S11]  /*0a30*/  DMUL R34, R20, R18 ;  /* 0x0000001214227228 */ /* 0x000fd60000000000 */
.L_x_3765:
[----:B------:R-:W-:Y:S05]  /*0a40*/  BSYNC.RECONVERGENT B0 ;  /* 0x0000000000007941 */ /* 0x000fea0003800200 */
.L_x_3764:
        /* <DEDUP_REMOVED lines=8> */
[----:B------:R-:W-:Y:S01]  /*0ad0*/  MOV R16, R14 ;  /* 0x0000000e00107202 */ /* 0x000fe20000000f00 */
[----:B------:R-:W-:-:S12]  /*0ae0*/  IMAD.MOV.U32 R17, RZ, RZ, R15 ;  /* 0x000000ffff117224 */ /* 0x000fd800078e000f */
        /* <DEDUP_REMOVED lines=21> */
[----:B------:R-:W-:Y:S05]  /*0c40*/  CALL.REL.NOINC `($__internal_3_$__cuda_sm20_div_rn_f64_full) ;  /* 0x00000000009c7944 */ /* 0x000fea0003c00000 */
[----:B------:R-:W-:Y:S02]  /*0c50*/  IMAD.MOV.U32 R16, RZ, RZ, R28 ;  /* 0x000000ffff107224 */ /* 0x000fe400078e001c */
[----:B------:R-:W-:-:S07]  /*0c60*/  IMAD.MOV.U32 R17, RZ, RZ, R29 ;  /* 0x000000ffff117224 */ /* 0x000fce00078e001d */
.L_x_3771:
[----:B------:R-:W-:Y:S05]  /*0c70*/  BSYNC.RECONVERGENT B1 ;  /* 0x0000000000017941 */ /* 0x000fea0003800200 */
.L_x_3770:
[----:B------:R-:W-:-:S08]  /*0c80*/  DADD R16, R16, 0.5 ;  /* 0x3fe0000010107429 */ /* 0x000fd00000000000 */
[----:B------:R-:W-:-:S11]  /*0c90*/  DMUL R16, R16, R14 ;  /* 0x0000000e10107228 */ /* 0x000fd60000000000 */
.L_x_3769:
[----:B------:R-:W-:Y:S05]  /*0ca0*/  BSYNC.RECONVERGENT B0 ;  /* 0x0000000000007941 */ /* 0x000fea0003800200 */
.L_x_3768:
[----:B------:R-:W-:Y:S01]  /*0cb0*/  ISETP.GE.AND P0, PT, R4, R3, PT ;  /* 0x000000030400720c */ /* 0x000fe20003f06270 */
[----:B------:R-:W-:Y:S04]  /*0cc0*/  BSSY.RECONVERGENT B0, `(.L_x_3772) ;  /* 0x0000017000007945 */ /* 0x000fe80003800200 */
[----:B------:R-:W-:Y:S08]  /*0cd0*/  BSSY.RELIABLE B1, `(.L_x_3773) ;  /* 0x000000f000017945 */ /* 0x000ff00003800100 */
[----:B------:R-:W-:Y:S05]  /*0ce0*/  @P0 BRA `(.L_x_3774) ;  /* 0x0000000000340947 */ /* 0x000fea0003800000 */
[----:B-----5:R-:W0:Y:S01]  /*0cf0*/  LDC.64 R12, c[0x0][0x3b0] ;  /* 0x0000ec00ff0c7b82 */ /* 0x020e220000000a00 */
[----:B------:R-:W-:Y:S02]  /*0d00*/  IMAD R5, R2, 0x200, R4 ;  /* 0x0000020002057824 */ /* 0x000fe400078e0204 */
[----:B------:R-:W-:-:S05]  /*0d10*/  IMAD.MOV.U32 R4, RZ, RZ, R6 ;  /* 0x000000ffff047224 */ /* 0x000fca00078e0006 */
[----:B------:R-:W-:-:S13]  /*0d20*/  ISETP.GE.AND P0, PT, R4, R3, PT ;  /* 0x000000030400720c */ /* 0x000fda0003f06270 */
[----:B------:R-:W-:Y:S05]  /*0d30*/  @P0 BREAK.RELIABLE B1 ;  /* 0x0000000000010942 */ /* 0x000fea0003800100 */
[----:B0-----:R-:W-:-:S05]  /*0d40*/  IMAD.WIDE.U32 R12, R5, 0x8, R12 ;  /* 0x00000008050c7825 */ /* 0x001fca00078e000c */
[----:B------:R0:W-:Y:S01]  /*0d50*/  STG.E.64 desc[UR6][R12.64], R10 ;  /* 0x0000000a0c007986 */ /* 0x0001e2000c101b06 */
[----:B------:R-:W-:Y:S05]  /*0d60*/  @P0 BRA `(.L_x_3775) ;  /* 0x0000000000300947 */ /* 0x000fea0003800000 */
[----:B------:R-:W1:Y:S01]  /*0d70*/  LDC.64 R6, c[0x0][0x3b0] ;  /* 0x0000ec00ff067b82 */ /* 0x000e620000000a00 */
[----:B------:R-:W-:Y:S01]  /*0d80*/  IMAD R5, R2, 0x200, R4 ;  /* 0x0000020002057824 */ /* 0x000fe200078e0204 */
[----:B------:R-:W-:-:S03]  /*0d90*/  IADD3 R4, PT, PT, R4, 0x80, RZ ;  /* 0x0000008004047810 */ /* 0x000fc60007ffe0ff */
[----:B-1----:R-:W-:-:S05]  /*0da0*/  IMAD.WIDE.U32 R6, R5, 0x8, R6 ;  /* 0x0000000805067825 */ /* 0x002fca00078e0006 */
[----:B------:R1:W-:Y:S02]  /*0db0*/  STG.E.64 desc[UR6][R6.64], R8 ;  /* 0x0000000806007986 */ /* 0x0003e4000c101b06 */
.L_x_3774:
[----:B------:R-:W-:Y:S05]  /*0dc0*/  BSYNC.RELIABLE B1 ;  /* 0x0000000000017941 */ /* 0x000fea0003800100 */
.L_x_3773:
[----:B------:R-:W-:-:S13]  /*0dd0*/  ISETP.GE.AND P0, PT, R4, R3, PT ;  /* 0x000000030400720c */ /* 0x000fda0003f06270 */
[----:B-1----:R-:W1:Y:S01]  /*0de0*/  @!P0 LDC.64 R6, c[0x0][0x3b0] ;  /* 0x0000ec00ff068b82 */ /* 0x002e620000000a00 */
[----:B------:R-:W-:Y:S02]  /*0df0*/  @!P0 IMAD R5, R2, 0x200, R4 ;  /* 0x0000020002058824 */ /* 0x000fe400078e0204 */
[----:B------:R-:W-:Y:S02]  /*0e00*/  @!P0 VIADD R4, R4, 0x80 ;  /* 0x0000008004048836 */ /* 0x000fe40000000000 */
[----:B-1----:R-:W-:-:S05]  /*0e10*/  @!P0 IMAD.WIDE.U32 R6, R5, 0x8, R6 ;  /* 0x0000000805068825 */ /* 0x002fca00078e0006 */
[----:B-----5:R1:W-:Y:S02]  /*0e20*/  @!P0 STG.E.64 desc[UR6][R6.64], R34 ;  /* 0x0000002206008986 */ /* 0x0203e4000c101b06 */
.L_x_3775:
[----:B------:R-:W-:Y:S05]  /*0e30*/  BSYNC.RECONVERGENT B0 ;  /* 0x0000000000007941 */ /* 0x000fea0003800200 */
.L_x_3772:
[----:B------:R-:W-:Y:S05]  /*0e40*/  WARPSYNC.ALL ;  /* 0x0000000000007948 */ /* 0x000fea0003800000 */
[----:B------:R-:W-:-:S13]  /*0e50*/  ISETP.GE.AND P0, PT, R4, R3, PT ;  /* 0x000000030400720c */ /* 0x000fda0003f06270 */
[----:B------:R-:W-:Y:S05]  /*0e60*/  @P0 EXIT ;  /* 0x000000000000094d */ /* 0x000fea0003800000 */
[----:B-1----:R-:W1:Y:S01]  /*0e70*/  LDC.64 R6, c[0x0][0x3b0] ;  /* 0x0000ec00ff067b82 */ /* 0x002e620000000a00 */
[----:B------:R-:W-:-:S04]  /*0e80*/  IMAD R3, R2, 0x200, R4 ;  /* 0x0000020002037824 */ /* 0x000fc800078e0204 */
[----:B-1----:R-:W-:-:S05]  /*0e90*/  IMAD.WIDE.U32 R2, R3, 0x8, R6 ;  /* 0x0000000803027825 */ /* 0x002fca00078e0006 */
[----:B------:R-:W-:Y:S01]  /*0ea0*/  STG.E.64 desc[UR6][R2.64], R16 ;  /* 0x0000001002007986 */ /* 0x000fe2000c101b06 */
[----:B------:R-:W-:Y:S05]  /*0eb0*/  EXIT ;  /* 0x000000000000794d */ /* 0x000fea0003800000 */
        .weak           $__internal_3_$__cuda_sm20_div_rn_f64_full
        .type           $__internal_3_$__cuda_sm20_div_rn_f64_full,@function
        .size           $__internal_3_$__cuda_sm20_div_rn_f64_full,(.L_x_6632 - $__internal_3_$__cuda_sm20_div_rn_f64_full)
$__internal_3_$__cuda_sm20_div_rn_f64_full:
[C---:B------:R-:W-:Y:S01]  /*0ec0*/  FSETP.GEU.AND P0, PT, |R5|.reuse, 1.469367938527859385e-39, PT ;  /* 0x001000000500780b */ /* 0x040fe20003f0e200 */
[----:B------:R-:W-:Y:S01]  /*0ed0*/  IMAD.U32 R22, RZ, RZ, UR4 ;  /* 0x00000004ff167e24 */ /* 0x000fe2000f8e00ff */
[----:B------:R-:W-:Y:S01]  /*0ee0*/  MOV R23, R5 ;  /* 0x0000000500177202 */ /* 0x000fe20000000f00 */
[----:B------:R-:W-:Y:S01]  /*0ef0*/  IMAD.U32 R20, RZ, RZ, UR4 ;  /* 0x00000004ff147e24 */ /* 0x000fe2000f8e00ff */
[----:B------:R-:W-:Y:S01]  /*0f00*/  LOP3.LUT R7, R5, 0x800fffff, RZ, 0xc0, !PT ;  /* 0x800fffff05077812 */ /* 0x000fe200078ec0ff */
[----:B------:R-:W-:Y:S01]  /*0f10*/  IMAD.MOV.U32 R26, RZ, RZ, 0x1 ;  /* 0x00000001ff1a7424 */ /* 0x000fe200078e00ff */
[----:B------:R-:W-:Y:S01]  /*0f20*/  FSETP.GEU.AND P2, PT, |R25|, 1.469367938527859385e-39, PT ;  /* 0x001000001900780b */ /* 0x000fe20003f4e200 */
[----:B------:R-:W-:Y:S01]  /*0f30*/  IMAD.MOV.U32 R38, RZ, RZ, 0x1ca00000 ;  /* 0x1ca00000ff267424 */ /* 0x000fe200078e00ff */
[----:B------:R-:W-:Y:S01]  /*0f40*/  LOP3.LUT R21, R7, 0x3ff00000, RZ, 0xfc, !PT ;  /* 0x3ff0000007157812 */ /* 0x000fe200078efcff */
[----:B------:R-:W-:Y:S01]  /*0f50*/  BSSY.RECONVERGENT B2, `(.L_x_3776) ;  /* 0x0000050000027945 */ /* 0x000fe20003800200 */
[----:B------:R-:W-:-:S02]  /*0f60*/  LOP3.LUT R7, R25, 0x7ff00000, RZ, 0xc0, !PT ;  /* 0x7ff0000019077812 */ /* 0x000fc400078ec0ff */
[----:B------:R-:W-:Y:S01]  /*0f70*/  LOP3.LUT R40, R5, 0x7ff00000, RZ, 0xc0, !PT ;  /* 0x7ff0000005287812 */ /* 0x000fe200078ec0ff */
[----:B------:R-:W-:-:S03]  /*0f80*/  @!P0 DMUL R20, R22, 8.98846567431157953865e+307 ;  /* 0x7fe0000016148828 */ /* 0x000fc60000000000 */
[----:B------:R-:W-:-:S03]  /*0f90*/  ISETP.GE.U32.AND P1, PT, R7, R40, PT ;  /* 0x000000280700720c */ /* 0x000fc60003f26070 */
[----:B------:R-:W0:Y:S01]  /*0fa0*/  MUFU.RCP64H R27, R21 ;  /* 0x00000015001b7308 */ /* 0x000e220000001800 */
[----:B------:R-:W-:-:S03]  /*0fb0*/  @!P2 LOP3.LUT R30, R23, 0x7ff00000, RZ, 0xc0, !PT ;  /* 0x7ff00000171ea812 */ /* 0x000fc600078ec0ff */
[----:B------:R-:W-:Y:S02]  /*0fc0*/  @!P0 LOP3.LUT R40, R21, 0x7ff00000, RZ, 0xc0, !PT ;  /* 0x7ff0000015288812 */ /* 0x000fe400078ec0ff */
[----:B------:R-:W-:-:S04]  /*0fd0*/  @!P2 ISETP.GE.U32.AND P3, PT, R7, R30, PT ;  /* 0x0000001e0700a20c */ /* 0x000fc80003f66070 */
[----:B------:R-:W-:-:S04]  /*0fe0*/  @!P2 SEL R31, R38, 0x63400000, !P3 ;  /* 0x63400000261fa807 */ /* 0x000fc80005800000 */
[----:B------:R-:W-:Y:S01]  /*0ff0*/  @!P2 LOP3.LUT R32, R31, 0x80000000, R25, 0xf8, !PT ;  /* 0x800000001f20a812 */ /* 0x000fe200078ef819 */
[----:B0-----:R-:W-:-:S03]  /*1000*/  DFMA R28, R26, -R20, 1 ;  /* 0x3ff000001a1c742b */ /* 0x001fc60000000814 */
[----:B------:R-:W-:Y:S01]  /*1010*/  @!P2 LOP3.LUT R33, R32, 0x100000, RZ, 0xfc, !PT ;  /* 0x001000002021a812 */ /* 0x000fe200078efcff */
[----:B------:R-:W-:-:S04]  /*1020*/  @!P2 IMAD.MOV.U32 R32, RZ, RZ, RZ ;  /* 0x000000ffff20a224 */ /* 0x000fc800078e00ff */
[----:B------:R-:W-:-:S08]  /*1030*/  DFMA R28, R28, R28, R28 ;  /* 0x0000001c1c1c722b */ /* 0x000fd0000000001c */
[----:B------:R-:W-:Y:S01]  /*1040*/  DFMA R28, R26, R28, R26 ;  /* 0x0000001c1a1c722b */ /* 0x000fe2000000001a */
[----:B------:R-:W-:Y:S01]  /*1050*/  SEL R27, R38, 0x63400000, !P1 ;  /* 0x63400000261b7807 */ /* 0x000fe20004800000 */
[----:B------:R-:W-:-:S03]  /*1060*/  IMAD.MOV.U32 R26, RZ, RZ, R24 ;  /* 0x000000ffff1a7224 */ /* 0x000fc600078e0018 */
[----:B------:R-:W-:-:S03]  /*1070*/  LOP3.LUT R27, R27, 0x800fffff, R25, 0xf8, !PT ;  /* 0x800fffff1b1b7812 */ /* 0x000fc600078ef819 */
[----:B------:R-:W-:-:S03]  /*1080*/  DFMA R30, R28, -R20, 1 ;  /* 0x3ff000001c1e742b */ /* 0x000fc60000000814 */
[----:B------:R-:W-:-:S05]  /*1090*/  @!P2 DFMA R26, R26, 2, -R32 ;  /* 0x400000001a1aa82b */ /* 0x000fca0000000820 */
[----:B------:R-:W-:-:S08]  /*10a0*/  DFMA R28, R28, R30, R28 ;  /* 0x0000001e1c1c722b */ /* 0x000fd0000000001c */
[----:B------:R-:W-:-:S08]  /*10b0*/  DMUL R30, R28, R26 ;  /* 0x0000001a1c1e7228 */ /* 0x000fd00000000000 */
[----:B------:R-:W-:-:S08]  /*10c0*/  DFMA R32, R30, -R20, R26 ;  /* 0x800000141e20722b */ /* 0x000fd0000000001a */
[----:B------:R-:W-:Y:S01]  /*10d0*/  DFMA R32, R28, R32, R30 ;  /* 0x000000201c20722b */ /* 0x000fe2000000001e */
[----:B------:R-:W-:Y:S01]  /*10e0*/  IMAD.MOV.U32 R30, RZ, RZ, R7 ;  /* 0x000000ffff1e7224 */ /* 0x000fe200078e0007 */
[----:B------:R-:W-:-:S04]  /*10f0*/  @!P2 LOP3.LUT R30, R27, 0x7ff00000, RZ, 0xc0, !PT ;  /* 0x7ff000001b1ea812 */ /* 0x000fc800078ec0ff */
[----:B------:R-:W-:-:S04]  /*1100*/  IADD3 R28, PT, PT, R30, -0x1, RZ ;  /* 0xffffffff1e1c7810 */ /* 0x000fc80007ffe0ff */
[----:B------:R-:W-:Y:S01]  /*1110*/  ISETP.GT.U32.AND P0, PT, R28, 0x7feffffe, PT ;  /* 0x7feffffe1c00780c */ /* 0x000fe20003f04070 */
[----:B------:R-:W-:-:S05]  /*1120*/  VIADD R28, R40, 0xffffffff ;  /* 0xffffffff281c7836 */ /* 0x000fca0000000000 */
[----:B------:R-:W-:-:S13]  /*1130*/  ISETP.GT.U32.OR P0, PT, R28, 0x7feffffe, P0 ;  /* 0x7feffffe1c00780c */ /* 0x000fda0000704470 */
[----:B------:R-:W-:Y:S05]  /*1140*/  @P0 BRA `(.L_x_3777) ;  /* 0x00000000006c0947 */ /* 0x000fea0003800000 */
[----:B------:R-:W-:-:S04]  /*1150*/  LOP3.LUT R28, R23, 0x7ff00000, RZ, 0xc0, !PT ;  /* 0x7ff00000171c7812 */ /* 0x000fc800078ec0ff */
[CC--:B------:R-:W-:Y:S02]  /*1160*/  VIADDMNMX R24, R7.reuse, -R28.reuse, 0xb9600000, !PT ;  /* 0xb960000007187446 */ /* 0x0c0fe4000780091c */
[----:B------:R-:W-:Y:S02]  /*1170*/  ISETP.GE.U32.AND P0, PT, R7, R28, PT ;  /* 0x0000001c0700720c */ /* 0x000fe40003f06070 */
[----:B------:R-:W-:Y:S01]  /*1180*/  VIMNMX R7, PT, PT, R24, 0x46a00000, PT ;  /* 0x46a0000018077848 */ /* 0x000fe20003fe0100 */
[----:B------:R-:W-:Y:S01]  /*1190*/  IMAD.MOV.U32 R24, RZ, RZ, RZ ;  /* 0x000000ffff187224 */ /* 0x000fe200078e00ff */
[----:B------:R-:W-:-:S05]  /*11a0*/  SEL R38, R38, 0x63400000, !P0 ;  /* 0x6340000026267807 */ /* 0x000fca0004000000 */
[----:B------:R-:W-:-:S04]  /*11b0*/  IMAD.IADD R7, R7, 0x1, -R38 ;  /* 0x0000000107077824 */ /* 0x000fc800078e0a26 */
        /* <DEDUP_REMOVED lines=10> */
[C---:B------:R-:W-:Y:S01]  /*1260*/  IADD3 R21, PT, PT, -R7.reuse, RZ, RZ ;  /* 0x000000ff07157210 */ /* 0x040fe20007ffe1ff */
[----:B------:R-:W-:Y:S01]  /*1270*/  IMAD.MOV.U32 R20, RZ, RZ, RZ ;  /* 0x000000ffff147224 */ /* 0x000fe200078e00ff */
[----:B------:R-:W-:Y:S01]  /*1280*/  DMUL.RP R24, R32, R24 ;  /* 0x0000001820187228 */ /* 0x000fe20000008000 */
[----:B------:R-:W-:-:S04]  /*1290*/  IADD3 R7, PT, PT, -R7, -0x43300000, RZ ;  /* 0xbcd0000007077810 */ /* 0x000fc80007ffe1ff */
[----:B------:R-:W-:-:S05]  /*12a0*/  DFMA R20, R28, -R20, R32 ;  /* 0x800000141c14722b */ /* 0x000fca0000000020 */
[----:B------:R-:W-:-:S05]  /*12b0*/  LOP3.LUT R23, R25, R23, RZ, 0x3c, !PT ;  /* 0x0000001719177212 */ /* 0x000fca00078e3cff */
[----:B------:R-:W-:-:S04]  /*12c0*/  FSETP.NEU.AND P0, PT, |R21|, R7, PT ;  /* 0x000000071500720b */ /* 0x000fc80003f0d200 */
[----:B------:R-:W-:Y:S02]  /*12d0*/  FSEL R28, R24, R28, !P0 ;  /* 0x0000001c181c7208 */ /* 0x000fe40004000000 */
[----:B------:R-:W-:Y:S01]  /*12e0*/  FSEL R29, R23, R29, !P0 ;  /* 0x0000001d171d7208 */ /* 0x000fe20004000000 */
[----:B------:R-:W-:Y:S06]  /*12f0*/  BRA `(.L_x_3778) ;  /* 0x0000000000547947 */ /* 0x000fec0003800000 */
.L_x_3777:
[----:B------:R-:W-:-:S14]  /*1300*/  DSETP.NAN.AND P0, PT, R24, R24, PT ;  /* 0x000000181800722a */ /* 0x000fdc0003f08000 */
[----:B------:R-:W-:Y:S05]  /*1310*/  @P0 BRA `(.L_x_3779) ;  /* 0x0000000000440947 */ /* 0x000fea0003800000 */
        /* <DEDUP_REMOVED lines=11> */
[----:B------:R-:W-:Y:S01]  /*13d0*/  @P0 IMAD.MOV.U32 R28, RZ, RZ, RZ ;  /* 0x000000ffff1c0224 */ /* 0x000fe200078e00ff */
[----:B------:R-:W-:Y:S01]  /*13e0*/  @P0 MOV R29, R7 ;  /* 0x00000007001d0202 */ /* 0x000fe20000000f00 */
[----:B------:R-:W-:Y:S06]  /*13f0*/  BRA `(.L_x_3778) ;  /* 0x0000000000147947 */ /* 0x000fec0003800000 */
.L_x_3780:
[----:B------:R-:W-:Y:S01]  /*1400*/  LOP3.LUT R29, R23, 0x80000, RZ, 0xfc, !PT ;  /* 0x00080000171d7812 */ /* 0x000fe200078efcff */
[----:B------:R-:W-:Y:S01]  /*1410*/  IMAD.MOV.U32 R28, RZ, RZ, R22 ;  /* 0x000000ffff1c7224 */ /* 0x000fe200078e0016 */
[----:B------:R-:W-:Y:S06]  /*1420*/  BRA `(.L_x_3778) ;  /* 0x0000000000087947 */ /* 0x000fec0003800000 */
.L_x_3779:
[----:B------:R-:W-:Y:S01]  /*1430*/  LOP3.LUT R29, R25, 0x80000, RZ, 0xfc, !PT ;  /* 0x00080000191d7812 */ /* 0x000fe200078efcff */
[----:B------:R-:W-:-:S07]  /*1440*/  IMAD.MOV.U32 R28, RZ, RZ, R24 ;  /* 0x000000ffff1c7224 */ /* 0x000fce00078e0018 */
.L_x_3778:
[----:B------:R-:W-:Y:S05]  /*1450*/  BSYNC.RECONVERGENT B2 ;  /* 0x0000000000027941 */ /* 0x000fea0003800200 */
.L_x_3776:
[----:B------:R-:W-:Y:S02]  /*1460*/  IMAD.MOV.U32 R20, RZ, RZ, R0 ;  /* 0x000000ffff147224 */ /* 0x000fe400078e0000 */
[----:B------:R-:W-:-:S04]  /*1470*/  IMAD.MOV.U32 R21, RZ, RZ, 0x0 ;  /* 0x00000000ff157424 */ /* 0x000fc800078e00ff */
[----:B------:R-:W-:Y:S05]  /*1480*/  RET.REL.NODEC R20 `(_ZN2at6native27unrolled_elementwise_kernelIZZZNS0_66_GLOBAL__N__a0cfb035_28_ActivationHardswishKernel_cu_9e10b42f_293225hardswish_backward_kernelERNS_14TensorIteratorEENKUlvE_clEvENKUlvE_clEvEUlddE_St5arrayIPcLm3EELi4E23TrivialOffsetCalculatorILi2EjESB_ILi1EjENS0_6memory15LoadWithoutCastENSE_16StoreWithoutCastEEEviT_T0_T2_T3_T4_T5_) ;  /* 0xffffffe814dc7950 */ /* 0x000fea0003c3ffff */
.L_x_3781:
        /* <DEDUP_REMOVED lines=15> */
.L_x_6632:


//--------------------- .text._ZN2at6native29vectorized_elementwise_kernelILi2EZZZNS0_66_GLOBAL__N__a0cfb035_28_ActivationHardswishKernel_cu_9e10b42f_293225hardswish_backward_kernelERNS_14TensorIteratorEENKUlvE_clEvENKUlvE_clEvEUlddE_St5arrayIPcLm3EEEEviT0_T1_ --------------------------
	.section	.text._ZN2at6native29vectorized_elementwise_kernelILi2EZZZNS0_66_GLOBAL__N__a0cfb035_28_ActivationHardswishKernel_cu_9e10b42f_293225hardswish_backward_kernelERNS_14TensorIteratorEENKUlvE_clEvENKUlvE_clEvEUlddE_St5arrayIPcLm3EEEEviT0_T1_,"ax",@progbits
	.align	128
        .global         _ZN2at6native29vectorized_elementwise_kernelILi2EZZZNS0_66_GLOBAL__N__a0cfb035_28_ActivationHardswishKernel_cu_9e10b42f_293225hardswish_backward_kernelERNS_14TensorIteratorEENKUlvE_clEvENKUlvE_clEvEUlddE_St5arrayIPcLm3EEEEviT0_T1_
        .type           _ZN2at6native29vectorized_elementwise_kernelILi2EZZZNS0_66_GLOBAL__N__a0cfb035_28_ActivationHardswishKernel_cu_9e10b42f_293225hardswish_backward_kernelERNS_14TensorIteratorEENKUlvE_clEvENKUlvE_clEvEUlddE_St5arrayIPcLm3EEEEviT0_T1_,@function
        .size           _ZN2at6native29vectorized_elementwise_kernelILi2EZZZNS0_66_GLOBAL__N__a0cfb035_28_ActivationHardswishKernel_cu_9e10b42f_293225hardswish_backward_kernelERNS_14TensorIteratorEENKUlvE_clEvENKUlvE_clEvEUlddE_St5arrayIPcLm3EEEEviT0_T1_,(.L_x_6633 - _ZN2at6native29vectorized_elementwise_kernelILi2EZZZNS0_66_GLOBAL__N__a0cfb035_28_ActivationHardswishKernel_cu_9e10b42f_293225hardswish_backward_kernelERNS_14TensorIteratorEENKUlvE_clEvENKUlvE_clEvEUlddE_St5arrayIPcLm3EEEEviT0_T1_)
        .other          _ZN2at6native29vectorized_elementwise_kernelILi2EZZZNS0_66_GLOBAL__N__a0cfb035_28_ActivationHardswishKernel_cu_9e10b42f_293225hardswish_backward_kernelERNS_14TensorIteratorEENKUlvE_clEvENKUlvE_clEvEUlddE_St5arrayIPcLm3EEEEviT0_T1_,@"STO_CUDA_ENTRY STV_DEFAULT"
_ZN2at6native29vectorized_elementwise_kernelILi2EZZZNS0_66_GLOBAL__N__a0cfb035_28_ActivationHardswishKernel_cu_9e10b42f_293225hardswish_backward_kernelERNS_14TensorIteratorEENKUlvE_clEvENKUlvE_clEvEUlddE_St5arrayIPcLm3EEEEviT0_T1_:
.text._ZN2at6native29vectorized_elementwise_kernelILi2EZZZNS0_66_GLOBAL__N__a0cfb035_28_ActivationHardswishKernel_cu_9e10b42f_293225hardswish_backward_kernelERNS_14TensorIteratorEENKUlvE_clEvENKUlvE_clEvEUlddE_St5arrayIPcLm3EEEEviT0_T1_:
[----:B------:R-:W-:Y:S01]  /*0000*/  LDC R1, c[0x0][0x37c] ;  /* 0x0000df00ff017b82 */ /* 0x000fe20000000800 */
[----:B------:R-:W0:Y:S07]  /*0010*/  S2R R23, SR_CTAID.X ;  /* 0x0000000000177919 */ /* 0x000e2e0000002500 */
[----:B------:R-:W0:Y:S01]  /*0020*/  LDC R0, c[0x0][0x380] ;  /* 0x0000e000ff007b82 */ /* 0x000e220000000800 */
[----:B------:R-:W1:Y:S01]  /*0030*/  LDCU.64 UR8, c[0x0][0x358] ;  /* 0x00006b00ff0877ac */ /* 0x000e620008000a00 */
[----:B------:R-:W-:Y:S01]  /*0040*/  IMAD.MOV.U32 R52, RZ, RZ, 0x40080000 ;  /* 0x40080000ff347424 */ /* 0x000fe200078e00ff */
[----:B------:R-:W-:Y:S01]  /*0050*/  UMOV UR4, URZ ;  /* 0x000000ff00047c82 */ /* 0x000fe20008000000 */
[----:B0-----:R-:W-:-:S05]  /*0060*/  IMAD R11, R23, -0x400, R0 ;  /* 0xfffffc00170b7824 */ /* 0x001fca00078e0200 */
[----:B------:R-:W-:-:S13]  /*0070*/  ISETP.GT.U32.AND P0, PT, R11, 0x3ff, PT ;  /* 0x000003ff0b00780c */ /* 0x000fda0003f04070 */
[----:B-1----:R-:W-:Y:S05]  /*0080*/  @P0 BRA `(.L_x_3782) ;  /* 0x0000001c00080947 */ /* 0x002fea0003800000 */
[----:B------:R-:W0:Y:S01]  /*0090*/  S2R R22, SR_TID.X ;  /* 0x0000000000167919 */ /* 0x000e220000002100 */
[----:B------:R-:W-:Y:S02]  /*00a0*/  CS2R R32, SRZ ;  /* 0x0000000000207805 */ /* 0x000fe4000001ff00 */
[----:B------:R-:W-:Y:S02]  /*00b0*/  CS2R R30, SRZ ;  /* 0x00000000001e7805 */ /* 0x000fe4000001ff00 */
[----:B0-----:R-:W-:-:S13]  /*00c0*/  ISETP.GE.U32.AND P0, PT, R22, R11, PT ;  /* 0x0000000b1600720c */ /* 0x001fda0003f06070 */
[----:B------:R-:W-:Y:S02]  /*00d0*/  @!P0 IMAD R7, R23, 0x400, R22 ;  /* 0x0000040017078824 */ /* 0x000fe400078e0216 */
[----:B------:R-:W-:-:S05]  /*00e0*/  @!P0 VIADD R22, R22, 0x80 ;  /* 0x0000008016168836 */ /* 0x000fca0000000000 */
[----:B------:R-:W-:-:S13]  /*00f0*/  ISETP.GE.U32.AND P6, PT, R22, R11, PT ;  /* 0x0000000b1600720c */ /* 0x000fda0003fc6070 */
[----:B------:R-:W-:Y:S01]  /*0100*/  @!P6 IMAD R9, R23, 0x400, R22 ;  /* 0x000004001709e824 */ /* 0x000fe200078e0216 */
[----:B------:R-:W-:Y:S01]  /*0110*/  @!P6 IADD3 R22, PT, PT, R22, 0x80, RZ ;  /* 0x000000801616e810 */ /* 0x000fe20007ffe0ff */
[----:B------:R-:W0:Y:S03]  /*0120*/  @!P6 LDC.64 R2, c[0x0][0x3b8] ;  /* 0x0000ee00ff02eb82 */ /* 0x000e260000000a00 */
[----:B------:R-:W-:-:S05]  /*0130*/  ISETP.GE.U32.AND P5, PT, R22, R11, PT ;  /* 0x0000000b1600720c */ /* 0x000fca0003fa6070 */
[----:B------:R-:W1:Y:S08]  /*0140*/  @!P6 LDC.64 R4, c[0x0][0x3c0] ;  /* 0x0000f000ff04eb82 */ /* 0x000e700000000a00 */
[----:B------:R-:W-:Y:S01]  /*0150*/  @!P5 IMAD R45, R23, 0x400, R22 ;  /* 0x00000400172dd824 */ /* 0x000fe200078e0216 */
[----:B------:R-:W2:Y:S01]  /*0160*/  @!P5 LDC.64 R42, c[0x0][0x3b8] ;  /* 0x0000ee00ff2adb82 */ /* 0x000ea20000000a00 */
[----:B------:R-:W-:-:S05]  /*0170*/  @!P5 VIADD R22, R22, 0x80 ;  /* 0x000000801616d836 */ /* 0x000fca0000000000 */
[----:B------:R-:W-:Y:S01]  /*0180*/  ISETP.GE.U32.AND P4, PT, R22, R11, PT ;  /* 0x0000000b1600720c */ /* 0x000fe20003f86070 */
[----:B0-----:R-:W-:-:S05]  /*0190*/  @!P6 IMAD.WIDE.U32 R2, R9, 0x8, R2 ;  /* 0x000000080902e825 */ /* 0x001fca00078e0002 */
[----:B------:R-:W5:Y:S01]  /*01a0*/  @!P6 LDG.E.64 R32, desc[UR8][R2.64] ;  /* 0x000000080220e981 */ /* 0x000f62000c1e1b00 */
[----:B-1----:R-:W-:Y:S02]  /*01b0*/  @!P6 IMAD.WIDE.U32 R4, R9, 0x8, R4 ;  /* 0x000000080904e825 */ /* 0x002fe400078e0004 */
[----:B------:R-:W0:Y:S04]  /*01c0*/  @!P5 LDC.64 R8, c[0x0][0x3c0] ;  /* 0x0000f000ff08db82 */ /* 0x000e280000000a00 */
[----:B------:R-:W-:Y:S01]  /*01d0*/  @!P4 IMAD R49, R23, 0x400, R22 ;  /* 0x000004001731c824 */ /* 0x000fe200078e0216 */
[----:B------:R-:W-:Y:S01]  /*01e0*/  @!P4 IADD3 R22, PT, PT, R22, 0x80, RZ ;  /* 0x000000801616c810 */ /* 0x000fe20007ffe0ff */
[----:B------:R1:W5:Y:S03]  /*01f0*/  @!P6 LDG.E.64 R30, desc[UR8][R4.64] ;  /* 0x00000008041ee981 */ /* 0x000366000c1e1b00 */
[----:B------:R-:W-:Y:S01]  /*0200*/  ISETP.GE.U32.AND P3, PT, R22, R11, PT ;  /* 0x0000000b1600720c */ /* 0x000fe20003f66070 */
[----:B------:R-:W3:Y:S01]  /*0210*/  @!P4 LDC.64 R18, c[0x0][0x3b8] ;  /* 0x0000ee00ff12cb82 */ /* 0x000ee20000000a00 */
[----:B--2---:R-:W-:-:S07]  /*0220*/  @!P5 IMAD.WIDE.U32 R42, R45, 0x8, R42 ;  /* 0x000000082d2ad825 */ /* 0x004fce00078e002a */
[----:B------:R-:W2:Y:S04]  /*0230*/  @!P4 LDC.64 R20, c[0x0][0x3c0] ;  /* 0x0000f000ff14cb82 */ /* 0x000ea80000000a00 */
[----:B------:R-:W-:Y:S02]  /*0240*/  @!P3 IMAD R10, R23, 0x400, R22 ;  /* 0x00000400170ab824 */ /* 0x000fe400078e0216 */
[----:B------:R-:W-:Y:S02]  /*0250*/  @!P3 VIADD R22, R22, 0x80 ;  /* 0x000000801616b836 */ /* 0x000fe40000000000 */
[----:B------:R-:W4:Y:S03]  /*0260*/  @!P3 LDC.64 R40, c[0x0][0x3b8] ;  /* 0x0000ee00ff28bb82 */ /* 0x000f260000000a00 */
[----:B------:R-:W-:-:S05]  /*0270*/  ISETP.GE.U32.AND P2, PT, R22, R11, PT ;  /* 0x0000000b1600720c */ /* 0x000fca0003f46070 */
[----:B------:R-:W4:Y:S08]  /*0280*/  @!P3 LDC.64 R12, c[0x0][0x3c0] ;  /* 0x0000f000ff0cbb82 */ /* 0x000f300000000a00 */
[----:B------:R-:W-:Y:S01]  /*0290*/  @!P2 IMAD R6, R23, 0x400, R22 ;  /* 0x000004001706a824 */ /* 0x000fe200078e0216 */
[----:B------:R-:W-:Y:S01]  /*02a0*/  @!P2 IADD3 R22, PT, PT, R22, 0x80, RZ ;  /* 0x000000801616a810 */ /* 0x000fe20007ffe0ff */
[----:B0-----:R-:W-:Y:S01]  /*02b0*/  @!P5 IMAD.WIDE.U32 R44, R45, 0x8, R8 ;  /* 0x000000082d2cd825 */ /* 0x001fe200078e0008 */
[----:B------:R-:W0:Y:S02]  /*02c0*/  @!P2 LDC.64 R16, c[0x0][0x3b8] ;  /* 0x0000ee00ff10ab82 */ /* 0x000e240000000a00 */
[----:B------:R-:W-:-:S06]  /*02d0*/  ISETP.GE.U32.AND P1, PT, R22, R11, PT ;  /* 0x0000000b1600720c */ /* 0x000fcc0003f26070 */
[----:B------:R-:W0:Y:S07]  /*02e0*/  @!P2 LDC.64 R14, c[0x0][0x3c0] ;  /* 0x0000f000ff0eab82 */ /* 0x000e2e0000000a00 */
[----:B------:R-:W-:Y:S01]  /*02f0*/  @!P1 IMAD R0, R23, 0x400, R22 ;  /* 0x0000040017009824 */ /* 0x000fe200078e0216 */
[----:B------:R-:W0:Y:S01]  /*0300*/  @!P1 LDC.64 R34, c[0x0][0x3b8] ;  /* 0x0000ee00ff229b82 */ /* 0x000e220000000a00 */
[----:B------:R-:W-:-:S05]  /*0310*/  @!P1 VIADD R22, R22, 0x80 ;  /* 0x0000008016169836 */ /* 0x000fca0000000000 */
[----:B------:R-:W-:Y:S02]  /*0320*/  ISETP.GE.U32.AND P6, PT, R22, R11, PT ;  /* 0x0000000b1600720c */ /* 0x000fe40003fc6070 */
[----:B------:R-:W0:Y:S08]  /*0330*/  @!P1 LDC.64 R36, c[0x0][0x3c0] ;  /* 0x0000f000ff249b82 */ /* 0x000e300000000a00 */
[----:B-1----:R-:W1:Y:S08]  /*0340*/  @!P0 LDC.64 R4, c[0x0][0x3b8] ;  /* 0x0000ee00ff048b82 */ /* 0x002e700000000a00 */
[----:B------:R-:W1:Y:S08]  /*0350*/  @!P6 LDC.64 R38, c[0x0][0x3b8] ;  /* 0x0000ee00ff26eb82 */ /* 0x000e700000000a00 */
[----:B------:R-:W1:Y:S08]  /*0360*/  @!P6 LDC.64 R8, c[0x0][0x3c0] ;  /* 0x0000f000ff08eb82 */ /* 0x000e700000000a00 */
[----:B------:R-:W1:Y:S01]  /*0370*/  @!P0 LDC.64 R2, c[0x0][0x3c0] ;  /* 0x0000f000ff028b82 */ /* 0x000e620000000a00 */
[----:B------:R-:W-:-:S02]  /*0380*/  CS2R R28, SRZ ;  /* 0x00000000001c7805 */ /* 0x000fc4000001ff00 */
[----:B------:R-:W-:Y:S02]  /*0390*/  CS2R R26, SRZ ;  /* 0x00000000001a7805 */ /* 0x000fe4000001ff00 */
[----:B------:R-:W-:Y:S01]  /*03a0*/  CS2R R24, SRZ ;  /* 0x0000000000187805 */ /* 0x000fe2000001ff00 */
[----:B---3--:R-:W-:-:S04]  /*03b0*/  @!P4 IMAD.WIDE.U32 R46, R49, 0x8, R18 ;  /* 0x00000008312ec825 */ /* 0x008fc800078e0012 */
[----:B------:R-:W-:Y:S01]  /*03c0*/  @!P6 IMAD R11, R23, 0x400, R22 ;  /* 0x00000400170be824 */ /* 0x000fe200078e0216 */
[----:B------:R-:W5:Y:S01]  /*03d0*/  @!P5 LDG.E.64 R28, desc[UR8][R42.64] ;  /* 0x000000082a1cd981 */ /* 0x000f62000c1e1b00 */
[----:B--2---:R-:W-:Y:S01]  /*03e0*/  @!P4 IMAD.WIDE.U32 R48, R49, 0x8, R20 ;  /* 0x000000083130c825 */ /* 0x004fe200078e0014 */
[----:B------:R-:W-:Y:S02]  /*03f0*/  CS2R R22, SRZ ;  /* 0x0000000000167805 */ /* 0x000fe4000001ff00 */
[----:B------:R2:W5:Y:S01]  /*0400*/  @!P5 LDG.E.64 R26, desc[UR8][R44.64] ;  /* 0x000000082c1ad981 */ /* 0x000562000c1e1b00 */
[C---:B----4-:R-:W-:Y:S01]  /*0410*/  @!P3 IMAD.WIDE.U32 R40, R10.reuse, 0x8, R40 ;  /* 0x000000080a28b825 */ /* 0x050fe200078e0028 */
[----:B------:R-:W-:Y:S02]  /*0420*/  CS2R R20, SRZ ;  /* 0x0000000000147805 */ /* 0x000fe4000001ff00 */
[----:B------:R3:W5:Y:S01]  /*0430*/  @!P4 LDG.E.64 R24, desc[UR8][R46.64] ;  /* 0x000000082e18c981 */ /* 0x000762000c1e1b00 */
[----:B------:R-:W-:Y:S01]  /*0440*/  @!P3 IMAD.WIDE.U32 R50, R10, 0x8, R12 ;  /* 0x000000080a32b825 */ /* 0x000fe200078e000c */
[----:B------:R-:W-:-:S02]  /*0450*/  CS2R R18, SRZ ;  /* 0x0000000000127805 */ /* 0x000fc4000001ff00 */
[----:B------:R-:W-:Y:S01]  /*0460*/  CS2R R12, SRZ ;  /* 0x00000000000c7805 */ /* 0x000fe2000001ff00 */
[----:B------:R4:W5:Y:S01]  /*0470*/  @!P4 LDG.E.64 R22, desc[UR8][R48.64] ;  /* 0x000000083016c981 */ /* 0x000962000c1e1b00 */
[C---:B0-----:R-:W-:Y:S01]  /*0480*/  @!P2 IMAD.WIDE.U32 R54, R6.reuse, 0x8, R16 ;  /* 0x000000080636a825 */ /* 0x041fe200078e0010 */
[----:B------:R-:W-:Y:S02]  /*0490*/  CS2R R16, SRZ ;  /* 0x0000000000107805 */ /* 0x000fe4000001ff00 */
[----:B------:R4:W5:Y:S01]  /*04a0*/  @!P3 LDG.E.64 R20, desc[UR8][R40.64] ;  /* 0x000000082814b981 */ /* 0x000962000c1e1b00 */
[----:B------:R-:W-:Y:S01]  /*04b0*/  @!P2 IMAD.WIDE.U32 R56, R6, 0x8, R14 ;  /* 0x000000080638a825 */ /* 0x000fe200078e000e */
[----:B------:R-:W-:Y:S02]  /*04c0*/  CS2R R14, SRZ ;  /* 0x00000000000e7805 */ /* 0x000fe4000001ff00 */
[----:B------:R4:W5:Y:S01]  /*04d0*/  @!P3 LDG.E.64 R18, desc[UR8][R50.64] ;  /* 0x000000083212b981 */ /* 0x000962000c1e1b00 */
[----:B--2---:R-:W-:Y:S01]  /*04e0*/  @!P1 IMAD.WIDE.U32 R44, R0, 0x8, R34 ;  /* 0x00000008002c9825 */ /* 0x004fe200078e0022 */
[----:B------:R-:W-:-:S02]  /*04f0*/  CS2R R34, SRZ ;  /* 0x0000000000227805 */ /* 0x000fc4000001ff00 */
[----:B------:R4:W5:Y:S01]  /*0500*/  @!P2 LDG.E.64 R16, desc[UR8][R54.64] ;  /* 0x000000083610a981 */ /* 0x000962000c1e1b00 */
[----:B---3--:R-:W-:Y:S01]  /*0510*/  @!P1 IMAD.WIDE.U32 R46, R0, 0x8, R36 ;  /* 0x00000008002e9825 */ /* 0x008fe200078e0024 */
[----:B------:R-:W-:Y:S02]  /*0520*/  CS2R R36, SRZ ;  /* 0x0000000000247805 */ /* 0x000fe4000001ff00 */
[----:B------:R4:W5:Y:S01]  /*0530*/  @!P2 LDG.E.64 R14, desc[UR8][R56.64] ;  /* 0x00000008380ea981 */ /* 0x000962000c1e1b00 */
[----:B-1----:R-:W-:-:S03]  /*0540*/  @!P6 IMAD.WIDE.U32 R38, R11, 0x8, R38 ;  /* 0x000000080b26e825 */ /* 0x002fc600078e0026 */
[----:B------:R4:W5:Y:S01]  /*0550*/  @!P1 LDG.E.64 R12, desc[UR8][R44.64] ;  /* 0x000000082c0c9981 */ /* 0x000962000c1e1b00 */
[----:B------:R-:W-:Y:S01]  /*0560*/  @!P6 IMAD.WIDE.U32 R42, R11, 0x8, R8 ;  /* 0x000000080b2ae825 */ /* 0x000fe200078e0008 */
[----:B------:R-:W-:Y:S02]  /*0570*/  CS2R R10, SRZ ;  /* 0x00000000000a7805 */ /* 0x000fe4000001ff00 */
[----:B------:R-:W-:Y:S01]  /*0580*/  CS2R R8, SRZ ;  /* 0x0000000000087805 */ /* 0x000fe2000001ff00 */
[----:B------:R-:W-:-:S03]  /*0590*/  @!P0 IMAD.WIDE.U32 R4, R7, 0x8, R4 ;  /* 0x0000000807048825 */ /* 0x000fc600078e0004 */
[----:B------:R4:W5:Y:S01]  /*05a0*/  @!P1 LDG.E.64 R10, desc[UR8][R46.64] ;  /* 0x000000082e0a9981 */ /* 0x000962000c1e1b00 */
[----:B------:R-:W-:Y:S01]  /*05b0*/  @!P0 IMAD.WIDE.U32 R2, R7, 0x8, R2 ;  /* 0x0000000807028825 */ /* 0x000fe200078e0002 */
[----:B------:R-:W-:Y:S02]  /*05c0*/  CS2R R6, SRZ ;  /* 0x0000000000067805 */ /* 0x000fe4000001ff00 */
[----:B------:R4:W5:Y:S04]  /*05d0*/  @!P6 LDG.E.64 R8, desc[UR8][R38.64] ;  /* 0x000000082608e981 */ /* 0x000968000c1e1b00 */
[----:B------:R4:W5:Y:S04]  /*05e0*/  @!P6 LDG.E.64 R6, desc[UR8][R42.64] ;  /* 0x000000082a06e981 */ /* 0x000968000c1e1b00 */
[----:B------:R4:W5:Y:S04]  /*05f0*/  @!P0 LDG.E.64 R34, desc[UR8][R4.64] ;  /* 0x0000000804228981 */ /* 0x000968000c1e1b00 */
[----:B------:R4:W5:Y:S01]  /*0600*/  @!P0 LDG.E.64 R36, desc[UR8][R2.64] ;  /* 0x0000000802248981 */ /* 0x000962000c1e1b00 */
[----:B------:R-:W-:Y:S04]  /*0610*/  BSSY.RECONVERGENT B1, `(.L_x_3783) ;  /* 0x0000021000017945 */ /* 0x000fe80003800200 */
[----:B------:R-:W-:Y:S05]  /*0620*/  @P0 BRA `(.L_x_3784) ;  /* 0x00000000007c0947 */ /* 0x000fea0003800000 */
[----:B-----5:R-:W-:Y:S01]  /*0630*/  DSETP.GTU.AND P0, PT, R36, -3, PT ;  /* 0xc00800002400742a */ /* 0x020fe20003f0c000 */
[----:B----4-:R-:W-:-:S13]  /*0640*/  CS2R R4, SRZ ;  /* 0x0000000000047805 */ /* 0x010fda000001ff00 */
[----:B------:R-:W-:Y:S05]  /*0650*/  @!P0 BRA `(.L_x_3784) ;  /* 0x0000000000708947 */ /* 0x000fea0003800000 */
[----:B------:R-:W-:Y:S01]  /*0660*/  DSETP.GEU.AND P0, PT, R36, 3, PT ;  /* 0x400800002400742a */ /* 0x000fe20003f0e000 */
[----:B------:R-:W-:Y:S01]  /*0670*/  MOV R4, R34 ;  /* 0x0000002200047202 */ /* 0x000fe20000000f00 */
        /* <DEDUP_REMOVED lines=22> */
[----:B------:R-:W-:Y:S05]  /*07e0*/  CALL.REL.NOINC `($__internal_4_$__cuda_sm20_div_rn_f64_full) ;  /* 0x0000002400bc7944 */ /* 0x000fea0003c00000 */
.L_x_3786:
[----:B------:R-:W-:Y:S05]  /*07f0*/  BSYNC.RECONVERGENT B2 ;  /* 0x0000000000027941 */ /* 0x000fea0003800200 */
.L_x_3785:
[----:B------:R-:W-:-:S08]  /*0800*/  DADD R2, R2, 0.5 ;  /* 0x3fe0000002027429 */ /* 0x000fd00000000000 */
[----:B------:R-:W-:-:S11]  /*0810*/  DMUL R4, R2, R34 ;  /* 0x0000002202047228 */ /* 0x000fd60000000000 */
.L_x_3784:
[----:B------:R-:W-:Y:S05]  /*0820*/  BSYNC.RECONVERGENT B1 ;  /* 0x0000000000017941 */ /* 0x000fea0003800200 */
.L_x_3783:
[----:B------:R-:W0:Y:S01]  /*0830*/  S2R R0, SR_TID.X ;  /* 0x0000000000007919 */ /* 0x000e220000002100 */
[----:B------:R-:W1:Y:S01]  /*0840*/  S2UR UR5, SR_CTAID.X ;  /* 0x00000000000579c3 */ /* 0x000e620000002500 */
[----:B------:R-:W1:Y:S01]  /*0850*/  LDCU UR6, c[0x0][0x380] ;  /* 0x00007000ff0677ac */ /* 0x000e620008000800 */
[----:B------:R-:W-:Y:S01]  /*0860*/  BSSY.RECONVERGENT B1, `(.L_x_3787) ;  /* 0x0000024000017945 */ /* 0x000fe20003800200 */
[----:B-1----:R-:W-:Y:S01]  /*0870*/  UIMAD UR5, UR5, -0x400, UR6 ;  /* 0xfffffc00050578a4 */ /* 0x002fe2000f8e0206 */
[----:B0-----:R-:W-:-:S05]  /*0880*/  VIADD R0, R0, 0x80 ;  /* 0x0000008000007836 */ /* 0x001fca0000000000 */
[----:B------:R-:W-:-:S13]  /*0890*/  ISETP.GE.U32.AND P0, PT, R0, UR5, PT ;  /* 0x0000000500007c0c */ /* 0x000fda000bf06070 */
        /* <DEDUP_REMOVED lines=8> */
[----:B----4-:R-:W0:Y:S01]  /*0920*/  MUFU.RCP64H R3, 3 ;  /* 0x4008000000037908 */ /* 0x010e220000001800 */
        /* <DEDUP_REMOVED lines=20> */
.L_x_3790:
[----:B------:R-:W-:Y:S05]  /*0a70*/  BSYNC.RECONVERGENT B2 ;  /* 0x0000000000027941 */ /* 0x000fea0003800200 */
.L_x_3789:
[----:B------:R-:W-:-:S08]  /*0a80*/  DADD R2, R2, 0.5 ;  /* 0x3fe0000002027429 */ /* 0x000fd00000000000 */
[----:B------:R-:W-:-:S11]  /*0a90*/  DMUL R34, R2, R32 ;  /* 0x0000002002227228 */ /* 0x000fd60000000000 */
.L_x_3788:
[----:B------:R-:W-:Y:S05]  /*0aa0*/  BSYNC.RECONVERGENT B1 ;  /* 0x0000000000017941 */ /* 0x000fea0003800200 */
.L_x_3787:
        /* <DEDUP_REMOVED lines=36> */
.L_x_3794:
[----:B------:R-:W-:Y:S05]  /*0cf0*/  BSYNC.RECONVERGENT B2 ;  /* 0x0000000000027941 */ /* 0x000fea0003800200 */
.L_x_3793:
[----:B------:R-:W-:-:S08]  /*0d00*/  DADD R2, R2, 0.5 ;  /* 0x3fe0000002027429 */ /* 0x000fd00000000000 */
[----:B------:R-:W-:-:S11]  /*0d10*/  DMUL R30, R2, R28 ;  /* 0x0000001c021e7228 */ /* 0x000fd60000000000 */
.L_x_3792:
[----:B------:R-:W-:Y:S05]  /*0d20*/  BSYNC.RECONVERGENT B1 ;  /* 0x0000000000017941 */ /* 0x000fea0003800200 */
.L_x_3791:
[----:B-----5:R-:W0:Y:S01]  /*0d30*/  S2R R28, SR_TID.X ;  /* 0x00000000001c7919 */ /* 0x020e220000002100 */
[----:B------:R-:W1:Y:S01]  /*0d40*/  S2UR UR5, SR_CTAID.X ;  /* 0x00000000000579c3 */ /* 0x000e620000002500 */
[----:B------:R-:W1:Y:S01]  /*0d50*/  LDCU UR6, c[0x0][0x380] ;  /* 0x00007000ff0677ac */ /* 0x000e620008000800 */
[----:B------:R-:W-:Y:S01]  /*0d60*/  BSSY.RECONVERGENT B1, `(.L_x_3795) ;  /* 0x0000024000017945 */ /* 0x000fe20003800200 */
[----:B-1----:R-:W-:Y:S01]  /*0d70*/  UIMAD UR6, UR5, -0x400, UR6 ;  /* 0xfffffc00050678a4 */ /* 0x002fe2000f8e0206 */
[----:B0-----:R-:W-:-:S05]  /*0d80*/  VIADD R0, R28, 0x180 ;  /* 0x000001801c007836 */ /* 0x001fca0000000000 */
[----:B------:R-:W-:-:S13]  /*0d90*/  ISETP.GE.U32.AND P0, PT, R0, UR6, PT ;  /* 0x0000000600007c0c */ /* 0x000fda000bf06070 */
[----:B------:R-:W-:Y:S05]  /*0da0*/  @P0 BRA `(.L_x_3796) ;  /* 0x00000000007c0947 */ /* 0x000fea0003800000 */
[----:B------:R-:W-:Y:S01]  /*0db0*/  DSETP.GTU.AND P0, PT, R22, -3, PT ;  /* 0xc00800001600742a */ /* 0x000fe20003f0c000 */
        /* <DEDUP_REMOVED lines=27> */
.L_x_3798:
[----:B------:R-:W-:Y:S05]  /*0f70*/  BSYNC.RECONVERGENT B2 ;  /* 0x0000000000027941 */ /* 0x000fea0003800200 */
.L_x_3797:
[----:B------:R-:W-:-:S08]  /*0f80*/  DADD R2, R2, 0.5 ;  /* 0x3fe0000002027429 */ /* 0x000fd00000000000 */
[----:B------:R-:W-:-:S11]  /*0f90*/  DMUL R26, R2, R24 ;  /* 0x00000018021a7228 */ /* 0x000fd60000000000 */
.L_x_3796:
[----:B------:R-:W-:Y:S05]  /*0fa0*/  BSYNC.RECONVERGENT B1 ;  /* 0x0000000000017941 */ /* 0x000fea0003800200 */
.L_x_3795:
[----:B------:R-:W0:Y:S01]  /*0fb0*/  LDCU UR6, c[0x0][0x380] ;  /* 0x00007000ff0677ac */ /* 0x000e220008000800 */
[----:B------:R-:W-:Y:S01]  /*0fc0*/  VIADD R0, R28, 0x200 ;  /* 0x000002001c007836 */ /* 0x000fe20000000000 */
[----:B------:R-:W-:Y:S01]  /*0fd0*/  BSSY.RECONVERGENT B1, `(.L_x_3799) ;  /* 0x0000023000017945 */ /* 0x000fe20003800200 */
[----:B0-----:R-:W-:-:S06]  /*0fe0*/  UIMAD UR6, UR5, -0x400, UR6 ;  /* 0xfffffc00050678a4 */ /* 0x001fcc000f8e0206 */
        /* <DEDUP_REMOVED lines=30> */
.L_x_3802:
[----:B------:R-:W-:Y:S05]  /*11d0*/  BSYNC.RECONVERGENT B2 ;  /* 0x0000000000027941 */ /* 0x000fea0003800200 */
.L_x_3801:
[----:B------:R-:W-:-:S08]  /*11e0*/  DADD R2, R2, 0.5 ;  /* 0x3fe0000002027429 */ /* 0x000fd00000000000 */
[----:B------:R-:W-:-:S11]  /*11f0*/  DMUL R22, R2, R20 ;  /* 0x0000001402167228 */ /* 0x000fd60000000000 */
.L_x_3800:
[----:B------:R-:W-:Y:S05]  /*1200*/  BSYNC.RECONVERGENT B1 ;  /* 0x0000000000017941 */ /* 0x000fea0003800200 */
.L_x_3799:
[----:B------:R-:W-:Y:S01]  /*1210*/  VIADD R0, R28, 0x280 ;  /* 0x000002801c007836 */ /* 0x000fe20000000000 */
[----:B------:R-:W-:Y:S04]  /*1220*/  BSSY.RECONVERGENT B1, `(.L_x_3803) ;  /* 0x0000022000017945 */ /* 0x000fe80003800200 */
        /* <DEDUP_REMOVED lines=30> */
.L_x_3806:
[----:B------:R-:W-:Y:S05]  /*1410*/  BSYNC.RECONVERGENT B2 ;  /* 0x0000000000027941 */ /* 0x000fea0003800200 */
.L_x_3805:
[----:B------:R-:W-:-:S08]  /*1420*/  DADD R2, R2, 0.5 ;  /* 0x3fe0000002027429 */ /* 0x000fd00000000000 */
[----:B------:R-:W-:-:S11]  /*1430*/  DMUL R18, R2, R16 ;  /* 0x0000001002127228 */ /* 0x000fd60000000000 */
.L_x_3804:
[----:B------:R-:W-:Y:S05]  /*1440*/  BSYNC.RECONVERGENT B1 ;  /* 0x0000000000017941 */ /* 0x000fea0003800200 */
.L_x_3803:
        /* <DEDUP_REMOVED lines=32> */
.L_x_3810:
[----:B------:R-:W-:Y:S05]  /*1650*/  BSYNC.RECONVERGENT B2 ;  /* 0x0000000000027941 */ /* 0x000fea0003800200 */
.L_x_3809:
[----:B------:R-:W-:-:S08]  /*1660*/  DADD R2, R2, 0.5 ;  /* 0x3fe0000002027429 */ /* 0x000fd00000000000 */
[----:B------:R-:W-:-:S11]  /*1670*/  DMUL R14, R2, R12 ;  /* 0x0000000c020e7228 */ /* 0x000fd60000000000 */
.L_x_3808:
[----:B------:R-:W-:Y:S05]  /*1680*/  BSYNC.RECONVERGENT B1 ;  /* 0x0000000000017941 */ /* 0x000fea0003800200 */
.L_x_3807:
        /* <DEDUP_REMOVED lines=32> */
.L_x_3814:
[----:B------:R-:W-:Y:S05]  /*1890*/  BSYNC.RECONVERGENT B2 ;  /* 0x0000000000027941 */ /* 0x000fea0003800200 */
.L_x_3813:
[----:B------:R-:W-:-:S08]  /*18a0*/  DADD R2, R2, 0.5 ;  /* 0x3fe0000002027429 */ /* 0x000fd00000000000 */
[----:B------:R-:W-:-:S11]  /*18b0*/  DMUL R10, R2, R8 ;  /* 0x00000008020a7228 */ /* 0x000fd60000000000 */
.L_x_3812:
[----:B------:R-:W-:Y:S05]  /*18c0*/  BSYNC.RECONVERGENT B1 ;  /* 0x0000000000017941 */ /* 0x000fea0003800200 */
.L_x_3811:
[----:B------:R-:W0:Y:S01]  /*18d0*/  S2R R9, SR_CTAID.X ;  /* 0x0000000000097919 */ /* 0x000e220000002500 */
[----:B------:R-:W-:Y:S01]  /*18e0*/  ISETP.GE.U32.AND P0, PT, R28, UR6, PT ;  /* 0x000000061c007c0c */ /* 0x000fe2000bf06070 */
[----:B------:R-:W-:Y:S04]  /*18f0*/  BSSY.RECONVERGENT B0, `(.L_x_3815) ;  /* 0x0000033000007945 */ /* 0x000fe80003800200 */
[----:B------:R-:W-:Y:S08]  /*1900*/  BSSY.RELIABLE B1, `(.L_x_3816) ;  /* 0x000002b000017945 */ /* 0x000ff00003800100 */
[----:B------:R-:W-:Y:S05]  /*1910*/  @P0 BRA `(.L_x_3817) ;  /* 0x0000000000300947 */ /* 0x000fea0003800000 */
[----:B----4-:R-:W1:Y:S01]  /*1920*/  LDC.64 R2, c[0x0][0x3b0] ;  /* 0x0000ec00ff027b82 */ /* 0x010e620000000a00 */
[----:B0-----:R-:W-:Y:S01]  /*1930*/  IMAD R7, R9, 0x400, R28 ;  /* 0x0000040009077824 */ /* 0x001fe200078e021c */
[----:B------:R-:W-:-:S04]  /*1940*/  IADD3 R28, PT, PT, R28, 0x80, RZ ;  /* 0x000000801c1c7810 */ /* 0x000fc80007ffe0ff */
[----:B------:R-:W-:Y:S01]  /*1950*/  ISETP.GE.U32.AND P0, PT, R28, UR6, PT ;  /* 0x000000061c007c0c */ /* 0x000fe2000bf06070 */
[----:B-1----:R-:W-:-:S05]  /*1960*/  IMAD.WIDE.U32 R2, R7, 0x8, R2 ;  /* 0x0000000807027825 */ /* 0x002fca00078e0002 */
[----:B------:R0:W-:Y:S07]  /*1970*/  STG.E.64 desc[UR8][R2.64], R4 ;  /* 0x0000000402007986 */ /* 0x0001ee000c101b08 */
[----:B------:R-:W-:Y:S05]  /*1980*/  @P0 BRA `(.L_x_3818) ;  /* 0x0000000000300947 */ /* 0x000fea0003800000 */
[----:B0-----:R-:W0:Y:S01]  /*1990*/  LDC.64 R2, c[0x0][0x3b0] ;  /* 0x0000ec00ff027b82 */ /* 0x001e220000000a00 */
[----:B------:R-:W-:Y:S02]  /*19a0*/  IMAD R5, R9, 0x400, R28 ;  /* 0x0000040009057824 */ /* 0x000fe400078e021c */
[----:B------:R-:W-:Y:S02]  /*19b0*/  VIADD R28, R28, 0x80 ;  /* 0x000000801c1c7836 */ /* 0x000fe40000000000 */
[----:B0-----:R-:W-:-:S05]  /*19c0*/  IMAD.WIDE.U32 R2, R5, 0x8, R2 ;  /* 0x0000000805027825 */ /* 0x001fca00078e0002 */
[----:B------:R1:W-:Y:S02]  /*19d0*/  STG.E.64 desc[UR8][R2.64], R34 ;  /* 0x0000002202007986 */ /* 0x0003e4000c101b08 */
.L_x_3817:
[----:B------:R-:W-:-:S13]  /*19e0*/  ISETP.GE.U32.AND P0, PT, R28, UR6, PT ;  /* 0x000000061c007c0c */ /* 0x000fda000bf06070 */
[----:B------:R-:W-:Y:S05]  /*19f0*/  @P0 BRA `(.L_x_3819) ;  /* 0x0000000000300947 */ /* 0x000fea0003800000 */
[----:B-1--4-:R-:W1:Y:S01]  /*1a00*/  LDC.64 R2, c[0x0][0x3b0] ;  /* 0x0000ec00ff027b82 */ /* 0x012e620000000a00 */
[----:B0-----:R-:W-:Y:S01]  /*1a10*/  IMAD R5, R9, 0x400, R28 ;  /* 0x0000040009057824 */ /* 0x001fe200078e021c */
[----:B------:R-:W-:-:S03]  /*1a20*/  IADD3 R28, PT, PT, R28, 0x80, RZ ;  /* 0x000000801c1c7810 */ /* 0x000fc60007ffe0ff */
[----:B-1----:R-:W-:-:S05]  /*1a30*/  IMAD.WIDE.U32 R2, R5, 0x8, R2 ;  /* 0x0000000805027825 */ /* 0x002fca00078e0002 */
[----:B------:R1:W-:Y:S02]  /*1a40*/  STG.E.64 desc[UR8][R2.64], R30 ;  /* 0x0000001e02007986 */ /* 0x0003e4000c101b08 */
.L_x_3818:
[----:B------:R-:W-:-:S13]  /*1a50*/  ISETP.GE.U32.AND P0, PT, R28, UR6, PT ;  /* 0x000000061c007c0c */ /* 0x000fda000bf06070 */
[----:B------:R-:W-:Y:S05]  /*1a60*/  @P0 BRA `(.L_x_3820) ;  /* 0x0000000000300947 */ /* 0x000fea0003800000 */
[----:B01----:R-:W0:Y:S01]  /*1a70*/  LDC.64 R2, c[0x0][0x3b0] ;  /* 0x0000ec00ff027b82 */ /* 0x003e220000000a00 */
[----:B------:R-:W-:Y:S02]  /*1a80*/  IMAD R5, R9, 0x400, R28 ;  /* 0x0000040009057824 */ /* 0x000fe400078e021c */
[----:B------:R-:W-:Y:S02]  /*1a90*/  VIADD R28, R28, 0x80 ;  /* 0x000000801c1c7836 */ /* 0x000fe40000000000 */
[----:B0-----:R-:W-:-:S05]  /*1aa0*/  IMAD.WIDE.U32 R2, R5, 0x8, R2 ;  /* 0x0000000805027825 */ /* 0x001fca00078e0002 */
[----:B------:R2:W-:Y:S02]  /*1ab0*/  STG.E.64 desc[UR8][R2.64], R26 ;  /* 0x0000001a02007986 */ /* 0x0005e4000c101b08 */
.L_x_3819:
[----:B------:R-:W-:-:S13]  /*1ac0*/  ISETP.GE.U32.AND P0, PT, R28, UR6, PT ;  /* 0x000000061c007c0c */ /* 0x000fda000bf06070 */
[----:B------:R-:W-:Y:S05]  /*1ad0*/  @P0 BRA `(.L_x_3821) ;  /* 0x0000000000340947 */ /* 0x000fea0003800000 */
[----:B-12-4-:R-:W1:Y:S01]  /*1ae0*/  LDC.64 R2, c[0x0][0x3b0] ;  /* 0x0000ec00ff027b82 */ /* 0x016e620000000a00 */
[----:B0-----:R-:W-:Y:S01]  /*1af0*/  IMAD R5, R9, 0x400, R28 ;  /* 0x0000040009057824 */ /* 0x001fe200078e021c */
[----:B------:R-:W-:-:S03]  /*1b00*/  IADD3 R28, PT, PT, R28, 0x80, RZ ;  /* 0x000000801c1c7810 */ /* 0x000fc60007ffe0ff */
[----:B-1----:R-:W-:-:S05]  /*1b10*/  IMAD.WIDE.U32 R2, R5, 0x8, R2 ;  /* 0x0000000805027825 */ /* 0x002fca00078e0002 */
[----:B------:R2:W-:Y:S02]  /*1b20*/  STG.E.64 desc[UR8][R2.64], R22 ;  /* 0x0000001602007986 */ /* 0x0005e4000c101b08 */
.L_x_3820:
[----:B------:R-:W-:-:S13]  /*1b30*/  ISETP.GE.U32.AND P0, PT, R28, UR6, PT ;  /* 0x000000061c007c0c */ /* 0x000fda000bf06070 */
[----:B------:R-:W-:Y:S05]  /*1b40*/  @P0 BREAK.RELIABLE B1 ;  /* 0x0000000000010942 */ /* 0x000fea0003800100 */
[----:B------:R-:W-:Y:S05]  /*1b50*/  @P0 BRA `(.L_x_3822) ;  /* 0x0000000000300947 */ /* 0x000fea0003800000 */
[----:B012---:R-:W0:Y:S01]  /*1b60*/  LDC.64 R2, c[0x0][0x3b0] ;  /* 0x0000ec00ff027b82 */ /* 0x007e220000000a00 */
[----:B------:R-:W-:Y:S02]  /*1b70*/  IMAD R5, R9, 0x400, R28 ;  /* 0x0000040009057824 */ /* 0x000fe400078e021c */
[----:B------:R-:W-:Y:S02]  /*1b80*/  VIADD R28, R28, 0x80 ;  /* 0x000000801c1c7836 */ /* 0x000fe40000000000 */
[----:B0-----:R-:W-:-:S05]  /*1b90*/  IMAD.WIDE.U32 R2, R5, 0x8, R2 ;  /* 0x0000000805027825 */ /* 0x001fca00078e0002 */
[----:B------:R3:W-:Y:S02]  /*1ba0*/  STG.E.64 desc[UR8][R2.64], R18 ;  /* 0x0000001202007986 */ /* 0x0007e4000c101b08 */
.L_x_3821:
[----:B------:R-:W-:Y:S05]  /*1bb0*/  BSYNC.RELIABLE B1 ;  /* 0x0000000000017941 */ /* 0x000fea0003800100 */
.L_x_3816:
[----:B------:R-:W-:-:S13]  /*1bc0*/  ISETP.GE.U32.AND P0, PT, R28, UR6, PT ;  /* 0x000000061c007c0c */ /* 0x000fda000bf06070 */
[----:B-1234-:R-:W1:Y:S01]  /*1bd0*/  @!P0 LDC.64 R2, c[0x0][0x3b0] ;  /* 0x0000ec00ff028b82 */ /* 0x01ee620000000a00 */
[----:B0-----:R-:W-:Y:S01]  /*1be0*/  @!P0 IMAD R5, R9, 0x400, R28 ;  /* 0x0000040009058824 */ /* 0x001fe200078e021c */
[----:B------:R-:W-:-:S03]  /*1bf0*/  @!P0 IADD3 R28, PT, PT, R28, 0x80, RZ ;  /* 0x000000801c1c8810 */ /* 0x000fc60007ffe0ff */
[----:B-1----:R-:W-:-:S05]  /*1c00*/  @!P0 IMAD.WIDE.U32 R2, R5, 0x8, R2 ;  /* 0x0000000805028825 */ /* 0x002fca00078e0002 */
[----:B------:R3:W-:Y:S02]  /*1c10*/  @!P0 STG.E.64 desc[UR8][R2.64], R14 ;  /* 0x0000000e02008986 */ /* 0x0007e4000c101b08 */
.L_x_3822:
[----:B------:R-:W-:Y:S05]  /*1c20*/  BSYNC.RECONVERGENT B0 ;  /* 0x0000000000007941 */ /* 0x000fea0003800200 */
.L_x_3815:
[----:B------:R-:W-:Y:S05]  /*1c30*/  WARPSYNC.ALL ;  /* 0x0000000000007948 */ /* 0x000fea0003800000 */
[----:B------:R-:W-:-:S13]  /*1c40*/  ISETP.GE.U32.AND P0, PT, R28, UR6, PT ;  /* 0x000000061c007c0c */ /* 0x000fda000bf06070 */
[----:B------:R-:W-:Y:S05]  /*1c50*/  @P0 EXIT ;  /* 0x000000000000094d */ /* 0x000fea0003800000 */
[----:B0123--:R-:W0:Y:S01]  /*1c60*/  LDC.64 R2, c[0x0][0x3b0] ;  /* 0x0000ec00ff027b82 */ /* 0x00fe220000000a00 */
[----:B------:R-:W-:-:S04]  /*1c70*/  IMAD R5, R9, 0x400, R28 ;  /* 0x0000040009057824 */ /* 0x000fc800078e021c */
[----:B0-----:R-:W-:-:S05]  /*1c80*/  IMAD.WIDE.U32 R2, R5, 0x8, R2 ;  /* 0x0000000805027825 */ /* 0x001fca00078e0002 */
[----:B------:R-:W-:Y:S01]  /*1c90*/  STG.E.64 desc[UR8][R2.64], R10 ;  /* 0x0000000a02007986 */ /* 0x000fe2000c101b08 */
[----:B------:R-:W-:Y:S05]  /*1ca0*/  EXIT ;  /* 0x000000000000794d */ /* 0x000fea0003800000 */
.L_x_3782:
[----:B------:R-:W0:Y:S01]  /*1cb0*/  S2R R11, SR_TID.X ;  /* 0x00000000000b7919 */ /* 0x000e220000002100 */
[----:B------:R-:W1:Y:S01]  /*1cc0*/  LDC.64 R2, c[0x0][0x3c0] ;  /* 0x0000f000ff027b82 */ /* 0x000e620000000a00 */
[----:B------:R-:W-:-:S07]  /*1cd0*/  IMAD.SHL.U32 R9, R23, 0x400, RZ ;  /* 0x0000040017097824 */ /* 0x000fce00078e00ff */
[----:B------:R-:W2:Y:S01]  /*1ce0*/  LDC.64 R4, c[0x0][0x3b8] ;  /* 0x0000ee00ff047b82 */ /* 0x000ea20000000a00 */
[----:B-1----:R-:W-:-:S04]  /*1cf0*/  IMAD.WIDE.U32 R2, R9, 0x8, R2 ;  /* 0x0000000809027825 */ /* 0x002fc800078e0002 */
[----:B0-----:R-:W-:-:S04]  /*1d00*/  IMAD.WIDE.U32 R6, R11, 0x10, R2 ;  /* 0x000000100b067825 */ /* 0x001fc800078e0002 */
[----:B--2---:R-:W-:Y:S01]  /*1d10*/  IMAD.WIDE.U32 R2, R9, 0x8, R4 ;  /* 0x0000000809027825 */ /* 0x004fe200078e0004 */
[----:B------:R-:W2:Y:S04]  /*1d20*/  LDG.E.128 R36, desc[UR8][R6.64] ;  /* 0x0000000806247981 */ /* 0x000ea8000c1e1d00 */
[----:B------:R0:W5:Y:S01]  /*1d30*/  LDG.E.128 R16, desc[UR8][R6.64+0x800] ;  /* 0x0008000806107981 */ /* 0x000162000c1e1d00 */
[----:B------:R-:W-:-:S03]  /*1d40*/  IMAD.WIDE.U32 R2, R11, 0x10, R2 ;  /* 0x000000100b027825 */ /* 0x000fc600078e0002 */
[----:B------:R0:W5:Y:S04]  /*1d50*/  LDG.E.128 R12, desc[UR8][R6.64+0x1000] ;  /* 0x00100008060c7981 */ /* 0x000168000c1e1d00 */
[----:B------:R0:W5:Y:S04]  /*1d60*/  LDG.E.128 R32, desc[UR8][R2.64] ;  /* 0x0000000802207981 */ /* 0x000168000c1e1d00 */
[----:B------:R0:W5:Y:S04]  /*1d70*/  LDG.E.128 R28, desc[UR8][R2.64+0x800] ;  /* 0x00080008021c7981 */ /* 0x000168000c1e1d00 */
[----:B------:R0:W5:Y:S04]  /*1d80*/  LDG.E.128 R24, desc[UR8][R2.64+0x1000] ;  /* 0x0010000802187981 */ /* 0x000168000c1e1d00 */
[----:B------:R0:W5:Y:S04]  /*1d90*/  LDG.E.128 R20, desc[UR8][R2.64+0x1800] ;  /* 0x0018000802147981 */ /* 0x000168000c1e1d00 */
[----:B------:R0:W5:Y:S01]  /*1da0*/  LDG.E.128 R8, desc[UR8][R6.64+0x1800] ;  /* 0x0018000806087981 */ /* 0x000162000c1e1d00 */
[----:B------:R-:W-:Y:S01]  /*1db0*/  BSSY.RECONVERGENT B1, `(.L_x_3823) ;  /* 0x0000020000017945 */ /* 0x000fe20003800200 */
[----:B------:R-:W-:Y:S01]  /*1dc0*/  CS2R R4, SRZ ;  /* 0x0000000000047805 */ /* 0x000fe2000001ff00 */
[----:B--2---:R-:W-:-:S14]  /*1dd0*/  DSETP.GTU.AND P0, PT, R36, -3, PT ;  /* 0xc00800002400742a */ /* 0x004fdc0003f0c000 */
[----:B0-----:R-:W-:Y:S05]  /*1de0*/  @!P0 BRA `(.L_x_3824) ;  /* 0x0000000000708947 */ /* 0x001fea0003800000 */
[----:B------:R-:W-:Y:S01]  /*1df0*/  DSETP.GEU.AND P0, PT, R36, 3, PT ;  /* 0x400800002400742a */ /* 0x000fe20003f0e000 */
[----:B-----5:R-:W-:Y:S01]  /*1e00*/  IMAD.MOV.U32 R4, RZ, RZ, R32 ;  /* 0x000000ffff047224 */ /* 0x020fe200078e0020 */
        /* <DEDUP_REMOVED lines=19> */
[----:B------:R-:W-:Y:S01]  /*1f40*/  MOV R2, R36 ;  /* 0x0000002400027202 */ /* 0x000fe20000000f00 */
[----:B------:R-:W-:Y:S01]  /*1f50*/  IMAD.MOV.U32 R3, RZ, RZ, R37 ;  /* 0x000000ffff037224 */ /* 0x000fe200078e0025 */
[----:B------:R-:W-:-:S07]  /*1f60*/  MOV R0, 0x1f80 ;  /* 0x00001f8000007802 */ /* 0x000fce0000000f00 */
[----:B------:R-:W-:Y:S05]  /*1f70*/  CALL.REL.NOINC `($__internal_4_$__cuda_sm20_div_rn_f64_full) ;  /* 0x0000000c00d87944 */ /* 0x000fea0003c00000 */
.L_x_3826:
[----:B------:R-:W-:Y:S05]  /*1f80*/  BSYNC.RECONVERGENT B2 ;  /* 0x0000000000027941 */ /* 0x000fea0003800200 */
.L_x_3825:
[----:B------:R-:W-:-:S08]  /*1f90*/  DADD R2, R2, 0.5 ;  /* 0x3fe0000002027429 */ /* 0x000fd00000000000 */
[----:B------:R-:W-:-:S11]  /*1fa0*/  DMUL R4, R32, R2 ;  /* 0x0000000220047228 */ /* 0x000fd60000000000 */
.L_x_3824:
[----:B------:R-:W-:Y:S05]  /*1fb0*/  BSYNC.RECONVERGENT B1 ;  /* 0x0000000000017941 */ /* 0x000fea0003800200 */
.L_x_3823:
[----:B------:R-:W-:Y:S01]  /*1fc0*/  DSETP.GTU.AND P0, PT, R38, -3, PT ;  /* 0xc00800002600742a */ /* 0x000fe20003f0c000 */
[----:B------:R-:W-:Y:S01]  /*1fd0*/  BSSY.RECONVERGENT B1, `(.L_x_3827) ;  /* 0x000001f000017945 */ /* 0x000fe20003800200 */
[----:B------:R-:W-:-:S12]  /*1fe0*/  CS2R R6, SRZ ;  /* 0x0000000000067805 */ /* 0x000fd8000001ff00 */
[----:B------:R-:W-:Y:S05]  /*1ff0*/  @!P0 BRA `(.L_x_3828) ;  /* 0x0000000000708947 */ /* 0x000fea0003800000 */
[----:B------:R-:W-:Y:S01]  /*2000*/  DSETP.GEU.AND P0, PT, R38, 3, PT ;  /* 0x400800002600742a */ /* 0x000fe20003f0e000 */
[----:B-----5:R-:W-:Y:S02]  /*2010*/  IMAD.MOV.U32 R6, RZ, RZ, R34 ;  /* 0x000000ffff067224 */ /* 0x020fe400078e0022 */
[----:B------:R-:W-:-:S11]  /*2020*/  IMAD.MOV.U32 R7, RZ, RZ, R35 ;  /* 0x000000ffff077224 */ /* 0x000fd600078e0023 */
[----:B------:R-:W-:Y:S05]  /*2030*/  @P0 BRA `(.L_x_3828) ;  /* 0x0000000000600947 */ /* 0x000fea0003800000 */
[----:B------:R-:W0:Y:S01]  /*2040*/  MUFU.RCP64H R3, 3 ;  /* 0x4008000000037908 */ /* 0x000e220000001800 */
[----:B------:R-:W-:Y:S01]  /*2050*/  MOV R6, 0x0 ;  /* 0x0000000000067802 */ /* 0x000fe20000000f00 */
[----:B------:R-:W-:Y:S01]  /*2060*/  IMAD.MOV.U32 R7, RZ, RZ, 0x40080000 ;  /* 0x40080000ff077424 */ /* 0x000fe200078e00ff */
[----:B------:R-:W-:Y:S01]  /*2070*/  FSETP.GEU.AND P1, PT, |R39|, 6.5827683646048100446e-37, PT ;  /* 0x036000002700780b */ /* 0x000fe20003f2e200 */
[----:B------:R-:W-:Y:S01]  /*2080*/  IMAD.MOV.U32 R2, RZ, RZ, 0x1 ;  /* 0x00000001ff027424 */ /* 0x000fe200078e00ff */
[----:B------:R-:W-:Y:S05]  /*2090*/  BSSY.RECONVERGENT B2, `(.L_x_3829) ;  /* 0x0000010000027945 */ /* 0x000fea0003800200 */
        /* <DEDUP_REMOVED lines=14> */
[----:B------:R-:W-:Y:S05]  /*2180*/  CALL.REL.NOINC `($__internal_4_$__cuda_sm20_div_rn_f64_full) ;  /* 0x0000000c00547944 */ /* 0x000fea0003c00000 */
.L_x_3830:
[----:B------:R-:W-:Y:S05]  /*2190*/  BSYNC.RECONVERGENT B2 ;  /* 0x0000000000027941 */ /* 0x000fea0003800200 */
.L_x_3829:
[----:B------:R-:W-:-:S08]  /*21a0*/  DADD R2, R2, 0.5 ;  /* 0x3fe0000002027429 */ /* 0x000fd00000000000 */
[----:B------:R-:W-:-:S11]  /*21b0*/  DMUL R6, R34, R2 ;  /* 0x0000000222067228 */ /* 0x000fd60000000000 */
.L_x_3828:
[----:B------:R-:W-:Y:S05]  /*21c0*/  BSYNC.RECONVERGENT B1 ;  /* 0x0000000000017941 */ /* 0x000fea0003800200 */
.L_x_3827:
[----:B-----5:R-:W-:Y:S01]  /*21d0*/  DSETP.GTU.AND P0, PT, R16, -3, PT ;  /* 0xc00800001000742a */ /* 0x020fe20003f0c000 */
[----:B------:R-:W-:Y:S01]  /*21e0*/  BSSY.RECONVERGENT B1, `(.L_x_3831) ;  /* 0x000001f000017945 */ /* 0x000fe20003800200 */
[----:B------:R-:W-:-:S12]  /*21f0*/  CS2R R32, SRZ ;  /* 0x0000000000207805 */ /* 0x000fd8000001ff00 */
        /* <DEDUP_REMOVED lines=26> */
.L_x_3834:
[----:B------:R-:W-:Y:S05]  /*23a0*/  BSYNC.RECONVERGENT B2 ;  /* 0x0000000000027941 */ /* 0x000fea0003800200 */
.L_x_3833:
[----:B------:R-:W-:-:S08]  /*23b0*/  DADD R2, R2, 0.5 ;  /* 0x3fe0000002027429 */ /* 0x000fd00000000000 */
[----:B------:R-:W-:-:S11]  /*23c0*/  DMUL R32, R28, R2 ;  /* 0x000000021c207228 */ /* 0x000fd60000000000 */
.L_x_3832:
[----:B------:R-:W-:Y:S05]  /*23d0*/  BSYNC.RECONVERGENT B1 ;  /* 0x0000000000017941 */ /* 0x000fea0003800200 */
.L_x_3831:
[----:B------:R-:W-:Y:S01]  /*23e0*/  DSETP.GTU.AND P0, PT, R18, -3, PT ;  /* 0xc00800001200742a */ /* 0x000fe20003f0c000 */
[----:B------:R-:W-:Y:S01]  /*23f0*/  BSSY.RECONVERGENT B1, `(.L_x_3835) ;  /* 0x000001f000017945 */ /* 0x000fe20003800200 */
[----:B------:R-:W-:-:S12]  /*2400*/  CS2R R34, SRZ ;  /* 0x0000000000227805 */ /* 0x000fd8000001ff00 */
        /* <DEDUP_REMOVED lines=26> */
.L_x_3838:
[----:B------:R-:W-:Y:S05]  /*25b0*/  BSYNC.RECONVERGENT B2 ;  /* 0x0000000000027941 */ /* 0x000fea0003800200 */
.L_x_3837:
[----:B------:R-:W-:-:S08]  /*25c0*/  DADD R2, R2, 0.5 ;  /* 0x3fe0000002027429 */ /* 0x000fd00000000000 */
[----:B------:R-:W-:-:S11]  /*25d0*/  DMUL R34, R30, R2 ;  /* 0x000000021e227228 */ /* 0x000fd60000000000 */
.L_x_3836:
[----:B------:R-:W-:Y:S05]  /*25e0*/  BSYNC.RECONVERGENT B1 ;  /* 0x0000000000017941 */ /* 0x000fea0003800200 */
.L_x_3835:
[----:B------:R-:W-:Y:S01]  /*25f0*/  DSETP.GTU.AND P0, PT, R12, -3, PT ;  /* 0xc00800000c00742a */ /* 0x000fe20003f0c000 */
[----:B------:R-:W-:Y:S01]  /*2600*/  BSSY.RECONVERGENT B1, `(.L_x_3839) ;  /* 0x000001f000017945 */ /* 0x000fe20003800200 */
[----:B------:R-:W-:-:S12]  /*2610*/  CS2R R16, SRZ ;  /* 0x0000000000107805 */ /* 0x000fd8000001ff00 */
        /* <DEDUP_REMOVED lines=26> */
.L_x_3842:
[----:B------:R-:W-:Y:S05]  /*27c0*/  BSYNC.RECONVERGENT B2 ;  /* 0x0000000000027941 */ /* 0x000fea0003800200 */
.L_x_3841:
[----:B------:R-:W-:-:S08]  /*27d0*/  DADD R2, R2, 0.5 ;  /* 0x3fe0000002027429 */ /* 0x000fd00000000000 */
[----:B------:R-:W-:-:S11]  /*27e0*/  DMUL R16, R24, R2 ;  /* 0x0000000218107228 */ /* 0x000fd60000000000 */
.L_x_3840:
[----:B------:R-:W-:Y:S05]  /*27f0*/  BSYNC.RECONVERGENT B1 ;  /* 0x0000000000017941 */ /* 0x000fea0003800200 */
.L_x_3839:
[----:B------:R-:W-:Y:S01]  /*2800*/  DSETP.GTU.AND P0, PT, R14, -3, PT ;  /* 0xc00800000e00742a */ /* 0x000fe20003f0c000 */
        /* <DEDUP_REMOVED lines=28> */
.L_x_3846:
[----:B------:R-:W-:Y:S05]  /*29d0*/  BSYNC.RECONVERGENT B2 ;  /* 0x0000000000027941 */ /* 0x000fea0003800200 */
.L_x_3845:
[----:B------:R-:W-:-:S08]  /*29e0*/  DADD R2, R2, 0.5 ;  /* 0x3fe0000002027429 */ /* 0x000fd00000000000 */
[----:B------:R-:W-:-:S11]  /*29f0*/  DMUL R18, R26, R2 ;  /* 0x000000021a127228 */ /* 0x000fd60000000000 */
.L_x_3844:
[----:B------:R-:W-:Y:S05]  /*2a00*/  BSYNC.RECONVERGENT B1 ;  /* 0x0000000000017941 */ /* 0x000fea0003800200 */
.L_x_3843:
        /* <DEDUP_REMOVED lines=29> */
.L_x_3850:
[----:B------:R-:W-:Y:S05]  /*2be0*/  BSYNC.RECONVERGENT B2 ;  /* 0x0000000000027941 */ /* 0x000fea0003800200 */
.L_x_3849:
[----:B------:R-:W-:-:S08]  /*2bf0*/  DADD R2, R2, 0.5 ;  /* 0x3fe0000002027429 */ /* 0x000fd00000000000 */
[----:B------:R-:W-:-:S11]  /*2c00*/  DMUL R12, R20, R2 ;  /* 0x00000002140c7228 */ /* 0x000fd60000000000 */
.L_x_3848:
[----:B------:R-:W-:Y:S05]  /*2c10*/  BSYNC.RECONVERGENT B1 ;  /* 0x0000000000017941 */ /* 0x000fea0003800200 */
.L_x_3847:
        /* <DEDUP_REMOVED lines=29> */
.L_x_3854:
[----:B------:R-:W-:Y:S05]  /*2df0*/  BSYNC.RECONVERGENT B2 ;  /* 0x0000000000027941 */ /* 0x000fea0003800200 */
.L_x_3853:
[----:B------:R-:W-:-:S08]  /*2e00*/  DADD R2, R2, 0.5 ;  /* 0x3fe0000002027429 */ /* 0x000fd00000000000 */
[----:B------:R-:W-:-:S11]  /*2e10*/  DMUL R14, R22, R2 ;  /* 0x00000002160e7228 */ /* 0x000fd60000000000 */
.L_x_3852:
[----:B------:R-:W-:Y:S05]  /*2e20*/  BSYNC.RECONVERGENT B1 ;  /* 0x0000000000017941 */ /* 0x000fea0003800200 */
.L_x_3851:
[----:B------:R-:W0:Y:S01]  /*2e30*/  S2R R0, SR_CTAID.X ;  /* 0x0000000000007919 */ /* 0x000e220000002500 */
[----:B------:R-:W1:Y:S01]  /*2e40*/  LDC.64 R2, c[0x0][0x3b0] ;  /* 0x0000ec00ff027b82 */ /* 0x000e620000000a00 */
[----:B------:R-:W2:Y:S01]  /*2e50*/  S2R R9, SR_TID.X ;  /* 0x0000000000097919 */ /* 0x000ea20000002100 */
[----:B0-----:R-:W-:-:S04]  /*2e60*/  IMAD.SHL.U32 R11, R0, 0x400, RZ ;  /* 0x00000400000b7824 */ /* 0x001fc800078e00ff */
[----:B-1----:R-:W-:-:S04]  /*2e70*/  IMAD.WIDE.U32 R2, R11, 0x8, R2 ;  /* 0x000000080b027825 */ /* 0x002fc800078e0002 */
[----:B--2---:R-:W-:-:S05]  /*2e80*/  IMAD.WIDE.U32 R2, R9, 0x10, R2 ;  /* 0x0000001009027825 */ /* 0x004fca00078e0002 */
[----:B------:R-:W-:Y:S04]  /*2e90*/  STG.E.128 desc[UR8][R2.64], R4 ;  /* 0x0000000402007986 */ /* 0x000fe8000c101d08 */
[----:B------:R-:W-:Y:S04]  /*2ea0*/  STG.E.128 desc[UR8][R2.64+0x800], R32 ;  /* 0x0008002002007986 */ /* 0x000fe8000c101d08 */
[----:B------:R-:W-:Y:S04]  /*2eb0*/  STG.E.128 desc[UR8][R2.64+0x1000], R16 ;  /* 0x0010001002007986 */ /* 0x000fe8000c101d08 */
[----:B------:R-:W-:Y:S01]  /*2ec0*/  STG.E.128 desc[UR8][R2.64+0x1800], R12 ;  /* 0x0018000c02007986 */ /* 0x000fe2000c101d08 */
[----:B------:R-:W-:Y:S05]  /*2ed0*/  EXIT ;  /* 0x000000000000794d */ /* 0x000fea0003800000 */
        .weak           $__internal_4_$__cuda_sm20_div_rn_f64_full
        .type           $__internal_4_$__cuda_sm20_div_rn_f64_full,@function
        .size           $__internal_4_$__cuda_sm20_div_rn_f64_full,(.L_x_6633 - $__internal_4_$__cuda_sm20_div_rn_f64_full)
$__internal_4_$__cuda_sm20_div_rn_f64_full:
[C---:B------:R-:W-:Y:S01]  /*2ee0*/  FSETP.GEU.AND P0, PT, |R52|.reuse, 1.469367938527859385e-39, PT ;  /* 0x001000003400780b */ /* 0x040fe20003f0e200 */
[----:B------:R-:W-:Y:S01]  /*2ef0*/  IMAD.U32 R36, RZ, RZ, UR4 ;  /* 0x00000004ff247e24 */ /* 0x000fe2000f8e00ff */
[C---:B------:R-:W-:Y:S01]  /*2f00*/  LOP3.LUT R37, R52.reuse, 0x800fffff, RZ, 0xc0, !PT ;  /* 0x800fffff34257812 */ /* 0x040fe200078ec0ff */
[----:B------:R-:W-:Y:S01]  /*2f10*/  IMAD.MOV.U32 R44, RZ, RZ, 0x1 ;  /* 0x00000001ff2c7424 */ /* 0x000fe200078e00ff */
[----:B------:R-:W-:Y:S01]  /*2f20*/  MOV R40, UR4 ;  /* 0x0000000400287c02 */ /* 0x000fe20008000f00 */
[----:B------:R-:W-:Y:S01]  /*2f30*/  IMAD.MOV.U32 R42, RZ, RZ, R2 ;  /* 0x000000ffff2a7224 */ /* 0x000fe200078e0002 */
[----:B------:R-:W-:Y:S01]  /*2f40*/  LOP3.LUT R41, R37, 0x3ff00000, RZ, 0xfc, !PT ;  /* 0x3ff0000025297812 */ /* 0x000fe200078efcff */
[----:B------:R-:W-:Y:S01]  /*2f50*/  IMAD.MOV.U32 R37, RZ, RZ, R52 ;  /* 0x000000ffff257224 */ /* 0x000fe200078e0034 */
[----:B------:R-:W-:Y:S01]  /*2f60*/  MOV R43, R3 ;  /* 0x00000003002b7202 */ /* 0x000fe20000000f00 */
[----:B------:R-:W-:Y:S01]  /*2f70*/  IMAD.MOV.U32 R53, RZ, RZ, 0x1ca00000 ;  /* 0x1ca00000ff357424 */ /* 0x000fe200078e00ff */
[----:B------:R-:W-:Y:S01]  /*2f80*/  LOP3.LUT R51, R52, 0x7ff00000, RZ, 0xc0, !PT ;  /* 0x7ff0000034337812 */ /* 0x000fe200078ec0ff */
[----:B------:R-:W-:Y:S01]  /*2f90*/  BSSY.RECONVERGENT B0, `(.L_x_3855) ;  /* 0x0000056000007945 */ /* 0x000fe20003800200 */
[C---:B------:R-:W-:Y:S01]  /*2fa0*/  FSETP.GEU.AND P2, PT, |R43|.reuse, 1.469367938527859385e-39, PT ;  /* 0x001000002b00780b */ /* 0x040fe20003f4e200 */
[----:B------:R-:W-:Y:S01]  /*2fb0*/  @!P0 DMUL R40, R36, 8.98846567431157953865e+307 ;  /* 0x7fe0000024288828 */ /* 0x000fe20000000000 */
[----:B------:R-:W-:-:S04]  /*2fc0*/  LOP3.LUT R50, R43, 0x7ff00000, RZ, 0xc0, !PT ;  /* 0x7ff000002b327812 */ /* 0x000fc800078ec0ff */
[----:B------:R-:W-:Y:S01]  /*2fd0*/  ISETP.GE.U32.AND P1, PT, R50, R51, PT ;  /* 0x000000333200720c */ /* 0x000fe20003f26070 */
[----:B------:R-:W0:Y:S06]  /*2fe0*/  MUFU.RCP64H R45, R41 ;  /* 0x00000029002d7308 */ /* 0x000e2c0000001800 */
[----:B------:R-:W-:-:S04]  /*2ff0*/  @!P2 LOP3.LUT R2, R37, 0x7ff00000, RZ, 0xc0, !PT ;  /* 0x7ff000002502a812 */ /* 0x000fc800078ec0ff */
[----:B------:R-:W-:-:S04]  /*3000*/  @!P2 ISETP.GE.U32.AND P3, PT, R50, R2, PT ;  /* 0x000000023200a20c */ /* 0x000fc80003f66070 */
[----:B------:R-:W-:Y:S01]  /*3010*/  @!P2 SEL R2, R53, 0x63400000, !P3 ;  /* 0x634000003502a807 */ /* 0x000fe20005800000 */
[----:B0-----:R-:W-:-:S03]  /*3020*/  DFMA R46, R44, -R40, 1 ;  /* 0x3ff000002c2e742b */ /* 0x001fc60000000828 */
[----:B------:R-:W-:-:S04]  /*3030*/  @!P2 LOP3.LUT R2, R2, 0x80000000, R43, 0xf8, !PT ;  /* 0x800000000202a812 */ /* 0x000fc800078ef82b */
[----:B------:R-:W-:Y:S02]  /*3040*/  @!P2 LOP3.LUT R3, R2, 0x100000, RZ, 0xfc, !PT ;  /* 0x001000000203a812 */ /* 0x000fe400078efcff */
[----:B------:R-:W-:Y:S01]  /*3050*/  @!P2 MOV R2, RZ ;  /* 0x000000ff0002a202 */ /* 0x000fe20000000f00 */
[----:B------:R-:W-:-:S08]  /*3060*/  DFMA R46, R46, R46, R46 ;  /* 0x0000002e2e2e722b */ /* 0x000fd0000000002e */
[----:B------:R-:W-:Y:S01]  /*3070*/  DFMA R46, R44, R46, R44 ;  /* 0x0000002e2c2e722b */ /* 0x000fe2000000002c */
[----:B------:R-:W-:-:S04]  /*3080*/  SEL R44, R53, 0x63400000, !P1 ;  /* 0x63400000352c7807 */ /* 0x000fc80004800000 */
        /* <DEDUP_REMOVED lines=8> */
[----:B------:R-:W-:Y:S01]  /*3110*/  IMAD.MOV.U32 R48, RZ, RZ, R50 ;  /* 0x000000ffff307224 */ /* 0x000fe200078e0032 */
[----:B------:R-:W-:Y:S01]  /*3120*/  @!P2 LOP3.LUT R48, R45, 0x7ff00000, RZ, 0xc0, !PT ;  /* 0x7ff000002d30a812 */ /* 0x000fe200078ec0ff */
[----:B------:R-:W-:Y:S01]  /*3130*/  IMAD.MOV.U32 R49, RZ, RZ, R51 ;  /* 0x000000ffff317224 */ /* 0x000fe200078e0033 */
[----:B------:R-:W-:-:S03]  /*3140*/  @!P0 LOP3.LUT R49, R41, 0x7ff00000, RZ, 0xc0, !PT ;  /* 0x7ff0000029318812 */ /* 0x000fc600078ec0ff */
[----:B------:R-:W-:-:S05]  /*3150*/  VIADD R2, R48, 0xffffffff ;  /* 0xffffffff30027836 */ /* 0x000fca0000000000 */
[----:B------:R-:W-:Y:S02]  /*3160*/  ISETP.GT.U32.AND P0, PT, R2, 0x7feffffe, PT ;  /* 0x7feffffe0200780c */ /* 0x000fe40003f04070 */
[----:B------:R-:W-:-:S04]  /*3170*/  IADD3 R2, PT, PT, R49, -0x1, RZ ;  /* 0xffffffff31027810 */ /* 0x000fc80007ffe0ff */
[----:B------:R-:W-:-:S13]  /*3180*/  ISETP.GT.U32.OR P0, PT, R2, 0x7feffffe, P0 ;  /* 0x7feffffe0200780c */ /* 0x000fda0000704470 */
[----:B------:R-:W-:Y:S05]  /*3190*/  @P0 BRA `(.L_x_3856) ;  /* 0x0000000000740947 */ /* 0x000fea0003800000 */
[----:B------:R-:W-:Y:S01]  /*31a0*/  LOP3.LUT R2, R37, 0x7ff00000, RZ, 0xc0, !PT ;  /* 0x7ff0000025027812 */ /* 0x000fe200078ec0ff */
[----:B------:R-:W-:-:S03]  /*31b0*/  IMAD.MOV.U32 R42, RZ, RZ, RZ ;  /* 0x000000ffff2a7224 */ /* 0x000fc600078e00ff */
[CC--:B------:R-:W-:Y:S02]  /*31c0*/  VIADDMNMX R3, R50.reuse, -R2.reuse, 0xb9600000, !PT ;  /* 0xb960000032037446 */ /* 0x0c0fe40007800902 */
[----:B------:R-:W-:Y:S02]  /*31d0*/  ISETP.GE.U32.AND P0, PT, R50, R2, PT ;  /* 0x000000023200720c */ /* 0x000fe40003f06070 */
[----:B------:R-:W-:Y:S02]  /*31e0*/  VIMNMX R2, PT, PT, R3, 0x46a00000, PT ;  /* 0x46a0000003027848 */ /* 0x000fe40003fe0100 */
[----:B------:R-:W-:-:S05]  /*31f0*/  SEL R48, R53, 0x63400000, !P0 ;  /* 0x6340000035307807 */ /* 0x000fca0004000000 */
[----:B------:R-:W-:-:S04]  /*3200*/  IMAD.IADD R48, R2, 0x1, -R48 ;  /* 0x0000000102307824 */ /* 0x000fc800078e0a30 */
[----:B------:R-:W-:-:S06]  /*3210*/  VIADD R43, R48, 0x7fe00000 ;  /* 0x7fe00000302b7836 */ /* 0x000fcc0000000000 */
        /* <DEDUP_REMOVED lines=10> */
[----:B------:R-:W-:Y:S01]  /*32c0*/  DMUL.RP R42, R46, R42 ;  /* 0x0000002a2e2a7228 */ /* 0x000fe20000008000 */
[----:B------:R-:W-:Y:S01]  /*32d0*/  IMAD.MOV.U32 R36, RZ, RZ, RZ ;  /* 0x000000ffff247224 */ /* 0x000fe200078e00ff */
[----:B------:R-:W-:-:S05]  /*32e0*/  IADD3 R48, PT, PT, -R48, -0x43300000, RZ ;  /* 0xbcd0000030307810 */ /* 0x000fca0007ffe1ff */
[----:B------:R-:W-:-:S03]  /*32f0*/  DFMA R36, R2, -R36, R46 ;  /* 0x800000240224722b */ /* 0x000fc6000000002e */
[----:B------:R-:W-:-:S07]  /*3300*/  LOP3.LUT R40, R43, R40, RZ, 0x3c, !PT ;  /* 0x000000282b287212 */ /* 0x000fce00078e3cff */
[----:B------:R-:W-:-:S04]  /*3310*/  FSETP.NEU.AND P0, PT, |R37|, R48, PT ;  /* 0x000000302500720b */ /* 0x000fc80003f0d200 */
[----:B------:R-:W-:Y:S02]  /*3320*/  FSEL R42, R42, R2, !P0 ;  /* 0x000000022a2a7208 */ /* 0x000fe40004000000 */
[----:B------:R-:W-:-:S05]  /*3330*/  FSEL R2, R40, R3, !P0 ;  /* 0x0000000328027208 */ /* 0x000fca0004000000 */
[----:B------:R-:W-:Y:S01]  /*3340*/  IMAD.MOV.U32 R3, RZ, RZ, R2 ;  /* 0x000000ffff037224 */ /* 0x000fe200078e0002 */
[----:B------:R-:W-:Y:S01]  /*3350*/  MOV R2, R42 ;  /* 0x0000002a00027202 */ /* 0x000fe20000000f00 */
[----:B------:R-:W-:Y:S06]  /*3360*/  BRA `(.L_x_3857) ;  /* 0x0000000000607947 */ /* 0x000fec0003800000 */
.L_x_3856:
        /* <DEDUP_REMOVED lines=12> */
[----:B------:R-:W-:Y:S01]  /*3430*/  @!P0 IMAD.MOV.U32 R3, RZ, RZ, R2 ;  /* 0x000000ffff038224 */ /* 0x000fe200078e0002 */
[----:B------:R-:W-:Y:S01]  /*3440*/  @!P0 MOV R2, RZ ;  /* 0x000000ff00028202 */ /* 0x000fe20000000f00 */
[----:B------:R-:W-:Y:S02]  /*3450*/  @P0 IMAD.MOV.U32 R2, RZ, RZ, RZ ;  /* 0x000000ffff020224 */ /* 0x000fe400078e00ff */
[----:B------:R-:W-:Y:S01]  /*3460*/  @P0 IMAD.MOV.U32 R3, RZ, RZ, R36 ;  /* 0x000000ffff030224 */ /* 0x000fe200078e0024 */
[----:B------:R-:W-:Y:S06]  /*3470*/  BRA `(.L_x_3857) ;  /* 0x00000000001c7947 */ /* 0x000fec0003800000 */
.L_x_3859:
[----:B------:R-:W-:-:S05]  /*3480*/  LOP3.LUT R2, R37, 0x80000, RZ, 0xfc, !PT ;  /* 0x0008000025027812 */ /* 0x000fca00078efcff */
[----:B------:R-:W-:Y:S01]  /*3490*/  IMAD.MOV.U32 R3, RZ, RZ, R2 ;  /* 0x000000ffff037224 */ /* 0x000fe200078e0002 */
[----:B------:R-:W-:Y:S01]  /*34a0*/  MOV R2, R36 ;  /* 0x0000002400027202 */ /* 0x000fe20000000f00 */
[----:B------:R-:W-:Y:S06]  /*34b0*/  BRA `(.L_x_3857) ;  /* 0x00000000000c7947 */ /* 0x000fec0003800000 */
.L_x_3858:
[----:B------:R-:W-:-:S05]  /*34c0*/  LOP3.LUT R2, R43, 0x80000, RZ, 0xfc, !PT ;  /* 0x000800002b027812 */ /* 0x000fca00078efcff */
[----:B------:R-:W-:Y:S02]  /*34d0*/  IMAD.MOV.U32 R3, RZ, RZ, R2 ;  /* 0x000000ffff037224 */ /* 0x000fe400078e0002 */
[----:B------:R-:W-:-:S07]  /*34e0*/  IMAD.MOV.U32 R2, RZ, RZ, R42 ;  /* 0x000000ffff027224 */ /* 0x000fce00078e002a */
.L_x_3857:
[----:B------:R-:W-:Y:S05]  /*34f0*/  BSYNC.RECONVERGENT B0 ;  /* 0x0000000000007941 */ /* 0x000fea0003800200 */
.L_x_3855:
[----:B------:R-:W-:Y:S01]  /*3500*/  MOV R36, R0 ;  /* 0x0000000000247202 */ /* 0x000fe20000000f00 */
[----:B------:R-:W-:-:S04]  /*3510*/  IMAD.MOV.U32 R37, RZ, RZ, 0x0 ;  /* 0x00000000ff257424 */ /* 0x000fc800078e00ff */
[----:B------:R-:W-:Y:S05]  /*3520*/  RET.REL.NODEC R36 `(_ZN2at6native29vectorized_elementwise_kernelILi2EZZZNS0_66_GLOBAL__N__a0cfb035_28_ActivationHardswishKernel_cu_9e10b42f_293225hardswish_backward_kernelERNS_14TensorIteratorEENKUlvE_clEvENKUlvE_clEvEUlddE_St5arrayIPcLm3EEEEviT0_T1_) ;  /* 0xffffffc824b47950 */ /* 0x000fea0003c3ffff */
.L_x_3860:
        /* <DEDUP_REMOVED lines=13> */
.L_x_6633:


//--------------------- .text._ZN2at6native29vectorized_elementwise_kernelILi4EZZZNS0_66_GLOBAL__N__a0cfb035_28_ActivationHardswishKernel_cu_9e10b42f_293225hardswish_backward_kernelERNS_14TensorIteratorEENKUlvE_clEvENKUlvE_clEvEUlddE_St5arrayIPcLm3EEEEviT0_T1_ --------------------------
	.section	.text._ZN2at6native29vectorized_elementwise_kernelILi4EZZZNS0_66_GLOBAL__N__a0cfb035_28_ActivationHardswishKernel_cu_9e10b42f_293225hardswish_backward_kernelERNS_14TensorIteratorEENKUlvE_clEvENKUlvE_clEvEUlddE_St5arrayIPcLm3EEEEviT0_T1_,"ax",@progbits
	.align	128
        .global         _ZN2at6native29vectorized_elementwise_kernelILi4EZZZNS0_66_GLOBAL__N__a0cfb035_28_ActivationHardswishKernel_cu_9e10b42f_293225hardswish_backward_kernelERNS_14TensorIteratorEENKUlvE_clEvENKUlvE_clEvEUlddE_St5arrayIPcLm3EEEEviT0_T1_
        .type           _ZN2at6native29vectorized_elementwise_kernelILi4EZZZNS0_66_GLOBAL__N__a0cfb035_28_ActivationHardswishKernel_cu_9e10b42f_293225hardswish_backward_kernelERNS_14TensorIteratorEENKUlvE_clEvENKUlvE_clEvEUlddE_St5arrayIPcLm3EEEEviT0_T1_,@function
        .size           _ZN2at6native29vectorized_elementwise_kernelILi4EZZZNS0_66_GLOBAL__N__a0cfb035_28_ActivationHardswishKernel_cu_9e10b42f_293225hardswish_backward_kernelERNS_14TensorIteratorEENKUlvE_clEvENKUlvE_clEvEUlddE_St5arrayIPcLm3EEEEviT0_T1_,(.L_x_6634 - _ZN2at6native29vectorized_elementwise_kernelILi4EZZZNS0_66_GLOBAL__N__a0cfb035_28_ActivationHardswishKernel_cu_9e10b42f_293225hardswish_backward_kernelERNS_14TensorIteratorEENKUlvE_clEvENKUlvE_clEvEUlddE_St5arrayIPcLm3EEEEviT0_T1_)
        .other          _ZN2at6native29vectorized_elementwise_kernelILi4EZZZNS0_66_GLOBAL__N__a0cfb035_28_ActivationHardswishKernel_cu_9e10b42f_293225hardswish_backward_kernelERNS_14TensorIteratorEENKUlvE_clEvENKUlvE_clEvEUlddE_St5arrayIPcLm3EEEEviT0_T1_,@"STO_CUDA_ENTRY STV_DEFAULT"
_ZN2at6native29vectorized_elementwise_kernelILi4EZZZNS0_66_GLOBAL__N__a0cfb035_28_ActivationHardswishKernel_cu_9e10b42f_293225hardswish_backward_kernelERNS_14TensorIteratorEENKUlvE_clEvENKUlvE_clEvEUlddE_St5arrayIPcLm3EEEEviT0_T1_:
.text._ZN2at6native29vectorized_elementwise_kernelILi4EZZZNS0_66_GLOBAL__N__a0cfb035_28_ActivationHardswishKernel_cu_9e10b42f_293225hardswish_backward_kernelERNS_14TensorIteratorEENKUlvE_clEvENKUlvE_clEvEUlddE_St5arrayIPcLm3EEEEviT0_T1_:
        /* <DEDUP_REMOVED lines=126> */
[----:B------:R-:W-:Y:S05]  /*07e0*/  CALL.REL.NOINC `($__internal_5_$__cuda_sm20_div_rn_f64_full) ;  /* 0x0000002400a47944 */ /* 0x000fea0003c00000 */
.L_x_3865:
[----:B------:R-:W-:Y:S05]  /*07f0*/  BSYNC.RECONVERGENT B2 ;  /* 0x0000000000027941 */ /* 0x000fea0003800200 */
.L_x_3864:
[----:B------:R-:W-:-:S08]  /*0800*/  DADD R2, R2, 0.5 ;  /* 0x3fe0000002027429 */ /* 0x000fd00000000000 */
[----:B------:R-:W-:-:S11]  /*0810*/  DMUL R4, R2, R34 ;  /* 0x0000002202047228 */ /* 0x000fd60000000000 */
.L_x_3863:
[----:B------:R-:W-:Y:S05]  /*0820*/  BSYNC.RECONVERGENT B1 ;  /* 0x0000000000017941 */ /* 0x000fea0003800200 */
.L_x_3862:
        /* <DEDUP_REMOVED lines=36> */
.L_x_3869:
[----:B------:R-:W-:Y:S05]  /*0a70*/  BSYNC.RECONVERGENT B2 ;  /* 0x0000000000027941 */ /* 0x000fea0003800200 */
.L_x_3868:
[----:B------:R-:W-:-:S08]  /*0a80*/  DADD R2, R2, 0.5 ;  /* 0x3fe0000002027429 */ /* 0x000fd00000000000 */
[----:B------:R-:W-:-:S11]  /*0a90*/  DMUL R34, R2, R32 ;  /* 0x0000002002227228 */ /* 0x000fd60000000000 */
.L_x_3867:
[----:B------:R-:W-:Y:S05]  /*0aa0*/  BSYNC.RECONVERGENT B1 ;  /* 0x0000000000017941 */ /* 0x000fea0003800200 */
.L_x_3866:
        /* <DEDUP_REMOVED lines=36> */
.L_x_3873:
[----:B------:R-:W-:Y:S05]  /*0cf0*/  BSYNC.RECONVERGENT B2 ;  /* 0x0000000000027941 */ /* 0x000fea0003800200 */
.L_x_3872:
[----:B------:R-:W-:-:S08]  /*0d00*/  DADD R2, R2, 0.5 ;  /* 0x3fe0000002027429 */ /* 0x000fd00000000000 */
[----:B------:R-:W-:-:S11]  /*0d10*/  DMUL R30, R2, R28 ;  /* 0x0000001c021e7228 */ /* 0x000fd60000000000 */
.L_x_3871:
[----:B------:R-:W-:Y:S05]  /*0d20*/  BSYNC.RECONVERGENT B1 ;  /* 0x0000000000017941 */ /* 0x000fea0003800200 */
.L_x_3870:
        /* <DEDUP_REMOVED lines=36> */
.L_x_3877:
[----:B------:R-:W-:Y:S05]  /*0f70*/  BSYNC.RECONVERGENT B2 ;  /* 0x0000000000027941 */ /* 0x000fea0003800200 */
.L_x_3876:
[----:B------:R-:W-:-:S08]  /*0f80*/  DADD R2, R2, 0.5 ;  /* 0x3fe0000002027429 */ /* 0x000fd00000000000 */
[----:B------:R-:W-:-:S11]  /*0f90*/  DMUL R26, R2, R24 ;  /* 0x00000018021a7228 */ /* 0x000fd60000000000 */
.L_x_3875:
[----:B------:R-:W-:Y:S05]  /*0fa0*/  BSYNC.RECONVERGENT B1 ;  /* 0x0000000000017941 */ /* 0x000fea0003800200 */
.L_x_3874:
        /* <DEDUP_REMOVED lines=34> */
.L_x_3881:
[----:B------:R-:W-:Y:S05]  /*11d0*/  BSYNC.RECONVERGENT B2 ;  /* 0x0000000000027941 */ /* 0x000fea0003800200 */
.L_x_3880:
[----:B------:R-:W-:-:S08]  /*11e0*/  DADD R2, R2, 0.5 ;  /* 0x3fe0000002027429 */ /* 0x000fd00000000000 */
[----:B------:R-:W-:-:S11]  /*11f0*/  DMUL R22, R2, R20 ;  /* 0x0000001402167228 */ /* 0x000fd60000000000 */
.L_x_3879:
[----:B------:R-:W-:Y:S05]  /*1200*/  BSYNC.RECONVERGENT B1 ;  /* 0x0000000000017941 */ /* 0x000fea0003800200 */
.L_x_3878:
        /* <DEDUP_REMOVED lines=32> */
.L_x_3885:
[----:B------:R-:W-:Y:S05]  /*1410*/  BSYNC.RECONVERGENT B2 ;  /* 0x0000000000027941 */ /* 0x000fea0003800200 */
.L_x_3884:
[----:B------:R-:W-:-:S08]  /*1420*/  DADD R2, R2, 0.5 ;  /* 0x3fe0000002027429 */ /* 0x000fd00000000000 */
[----:B------:R-:W-:-:S11]  /*1430*/  DMUL R18, R2, R16 ;  /* 0x0000001002127228 */ /* 0x000fd60000000000 */
.L_x_3883:
[----:B------:R-:W-:Y:S05]  /*1440*/  BSYNC.RECONVERGENT B1 ;  /* 0x0000000000017941 */ /* 0x000fea0003800200 */
.L_x_3882:
        /* <DEDUP_REMOVED lines=32> */
.L_x_3889:
[----:B------:R-:W-:Y:S05]  /*1650*/  BSYNC.RECONVERGENT B2 ;  /* 0x0000000000027941 */ /* 0x000fea0003800200 */
.L_x_3888:
[----:B------:R-:W-:-:S08]  /*1660*/  DADD R2, R2, 0.5 ;  /* 0x3fe0000002027429 */ /* 0x000fd00000000000 */
[----:B------:R-:W-:-:S11]  /*1670*/  DMUL R14, R2, R12 ;  /* 0x0000000c020e7228 */ /* 0x000fd60000000000 */
.L_x_3887:
[----:B------:R-:W-:Y:S05]  /*1680*/  BSYNC.RECONVERGENT B1 ;  /* 0x0000000000017941 */ /* 0x000fea0003800200 */
.L_x_3886:
        /* <DEDUP_REMOVED lines=32> */
.L_x_3893:
[----:B------:R-:W-:Y:S05]  /*1890*/  BSYNC.RECONVERGENT B2 ;  /* 0x0000000000027941 */ /* 0x000fea0003800200 */
.L_x_3892:
[----:B------:R-:W-:-:S08]  /*18a0*/  DADD R2, R2, 0.5 ;  /* 0x3fe0000002027429 */ /* 0x000fd00000000000 */
[----:B------:R-:W-:-:S11]  /*18b0*/  DMUL R10, R2, R8 ;  /* 0x00000008020a7228 */ /* 0x000fd60000000000 */
.L_x_3891:
[----:B------:R-:W-:Y:S05]  /*18c0*/  BSYNC.RECONVERGENT B1 ;  /* 0x0000000000017941 */ /* 0x000fea0003800200 */
.L_x_3890:
        /* <DEDUP_REMOVED lines=17> */
.L_x_3896:
[----:B------:R-:W-:-:S13]  /*19e0*/  ISETP.GE.U32.AND P0, PT, R28, UR6, PT ;  /* 0x000000061c007c0c */ /* 0x000fda000bf06070 */
[----:B------:R-:W-:Y:S05]  /*19f0*/  @P0 BRA `(.L_x_3898) ;  /* 0x0000000000300947 */ /* 0x000fea0003800000 */
[----:B-1--4-:R-:W1:Y:S01]  /*1a00*/  LDC.64 R2, c[0x0][0x3b0] ;  /* 0x0000ec00ff027b82 */ /* 0x012e620000000a00 */
[----:B0-----:R-:W-:Y:S01]  /*1a10*/  IMAD R5, R9, 0x400, R28 ;  /* 0x0000040009057824 */ /* 0x001fe200078e021c */
[----:B------:R-:W-:-:S03]  /*1a20*/  IADD3 R28, PT, PT, R28, 0x80, RZ ;  /* 0x000000801c1c7810 */ /* 0x000fc60007ffe0ff */
[----:B-1----:R-:W-:-:S05]  /*1a30*/  IMAD.WIDE.U32 R2, R5, 0x8, R2 ;  /* 0x0000000805027825 */ /* 0x002fca00078e0002 */
[----:B------:R1:W-:Y:S02]  /*1a40*/  STG.E.64 desc[UR8][R2.64], R30 ;  /* 0x0000001e02007986 */ /* 0x0003e4000c101b08 */
.L_x_3897:
[----:B------:R-:W-:-:S13]  /*1a50*/  ISETP.GE.U32.AND P0, PT, R28, UR6, PT ;  /* 0x000000061c007c0c */ /* 0x000fda000bf06070 */
[----:B------:R-:W-:Y:S05]  /*1a60*/  @P0 BRA `(.L_x_3899) ;  /* 0x0000000000300947 */ /* 0x000fea0003800000 */
[----:B01----:R-:W0:Y:S01]  /*1a70*/  LDC.64 R2, c[0x0][0x3b0] ;  /* 0x0000ec00ff027b82 */ /* 0x003e220000000a00 */
[----:B------:R-:W-:Y:S02]  /*1a80*/  IMAD R5, R9, 0x400, R28 ;  /* 0x0000040009057824 */ /* 0x000fe400078e021c */
[----:B------:R-:W-:Y:S02]  /*1a90*/  VIADD R28, R28, 0x80 ;  /* 0x000000801c1c7836 */ /* 0x000fe40000000000 */
[----:B0-----:R-:W-:-:S05]  /*1aa0*/  IMAD.WIDE.U32 R2, R5, 0x8, R2 ;  /* 0x0000000805027825 */ /* 0x001fca00078e0002 */
[----:B------:R2:W-:Y:S02]  /*1ab0*/  STG.E.64 desc[UR8][R2.64], R26 ;  /* 0x0000001a02007986 */ /* 0x0005e4000c101b08 */
.L_x_3898:
[----:B------:R-:W-:-:S13]  /*1ac0*/  ISETP.GE.U32.AND P0, PT, R28, UR6, PT ;  /* 0x000000061c007c0c */ /* 0x000fda000bf06070 */
[----:B------:R-:W-:Y:S05]  /*1ad0*/  @P0 BRA `(.L_x_3900) ;  /* 0x0000000000340947 */ /* 0x000fea0003800000 */
[----:B-12-4-:R-:W1:Y:S01]  /*1ae0*/  LDC.64 R2, c[0x0][0x3b0] ;  /* 0x0000ec00ff027b82 */ /* 0x016e620000000a00 */
[----:B0-----:R-:W-:Y:S01]  /*1af0*/  IMAD R5, R9, 0x400, R28 ;  /* 0x0000040009057824 */ /* 0x001fe200078e021c */
[----:B------:R-:W-:-:S03]  /*1b00*/  IADD3 R28, PT, PT, R28, 0x80, RZ ;  /* 0x000000801c1c7810 */ /* 0x000fc60007ffe0ff */
[----:B-1----:R-:W-:-:S05]  /*1b10*/  IMAD.WIDE.U32 R2, R5, 0x8, R2 ;  /* 0x0000000805027825 */ /* 0x002fca00078e0002 */
[----:B------:R2:W-:Y:S02]  /*1b20*/  STG.E.64 desc[UR8][R2.64], R22 ;  /* 0x0000001602007986 */ /* 0x0005e4000c101b08 */
.L_x_3899:
        /* <DEDUP_REMOVED lines=8> */
.L_x_3900:
[----:B------:R-:W-:Y:S05]  /*1bb0*/  BSYNC.RELIABLE B1 ;  /* 0x0000000000017941 */ /* 0x000fea0003800100 */
.L_x_3895:
[----:B------:R-:W-:-:S13]  /*1bc0*/  ISETP.GE.U32.AND P0, PT, R28, UR6, PT ;  /* 0x000000061c007c0c */ /* 0x000fda000bf06070 */
[----:B-1234-:R-:W1:Y:S01]  /*1bd0*/  @!P0 LDC.64 R2, c[0x0][0x3b0] ;  /* 0x0000ec00ff028b82 */ /* 0x01ee620000000a00 */
[----:B0-----:R-:W-:Y:S01]  /*1be0*/  @!P0 IMAD R5, R9, 0x400, R28 ;  /* 0x0000040009058824 */ /* 0x001fe200078e021c */
[----:B------:R-:W-:-:S03]  /*1bf0*/  @!P0 IADD3 R28, PT, PT, R28, 0x80, RZ ;  /* 0x000000801c1c8810 */ /* 0x000fc60007ffe0ff */
[----:B-1----:R-:W-:-:S05]  /*1c00*/  @!P0 IMAD.WIDE.U32 R2, R5, 0x8, R2 ;  /* 0x0000000805028825 */ /* 0x002fca00078e0002 */
[----:B------:R3:W-:Y:S02]  /*1c10*/  @!P0 STG.E.64 desc[UR8][R2.64], R14 ;  /* 0x0000000e02008986 */ /* 0x0007e4000c101b08 */
.L_x_3901:
[----:B------:R-:W-:Y:S05]  /*1c20*/  BSYNC.RECONVERGENT B0 ;  /* 0x0000000000007941 */ /* 0x000fea0003800200 */
.L_x_3894:
        /* <DEDUP_REMOVED lines=8> */
.L_x_3861:
[----:B------:R-:W0:Y:S01]  /*1cb0*/  S2R R11, SR_TID.X ;  /* 0x00000000000b7919 */ /* 0x000e220000002100 */
[----:B------:R-:W1:Y:S01]  /*1cc0*/  LDC.64 R2, c[0x0][0x3c0] ;  /* 0x0000f000ff027b82 */ /* 0x000e620000000a00 */
[----:B------:R-:W-:-:S07]  /*1cd0*/  IMAD.SHL.U32 R9, R23, 0x400, RZ ;  /* 0x0000040017097824 */ /* 0x000fce00078e00ff */
[----:B------:R-:W2:Y:S01]  /*1ce0*/  LDC.64 R4, c[0x0][0x3b8] ;  /* 0x0000ee00ff047b82 */ /* 0x000ea20000000a00 */
[----:B-1----:R-:W-:-:S04]  /*1cf0*/  IMAD.WIDE.U32 R2, R9, 0x8, R2 ;  /* 0x0000000809027825 */ /* 0x002fc800078e0002 */
[----:B0-----:R-:W-:-:S05]  /*1d00*/  IMAD.WIDE.U32 R6, R11, 0x20, R2 ;  /* 0x000000200b067825 */ /* 0x001fca00078e0002 */
[----:B------:R-:W3:Y:S01]  /*1d10*/  LDG.E.ENL2.256 R32, R36, desc[UR8][R6.64] ;  /* 0xfe0000080624797e */ /* 0x000ee20008121920 */
[----:B--2---:R-:W-:-:S04]  /*1d20*/  IMAD.WIDE.U32 R2, R9, 0x8, R4 ;  /* 0x0000000809027825 */ /* 0x004fc800078e0004 */
[----:B------:R-:W-:Y:S02]  /*1d30*/  IMAD.WIDE.U32 R2, R11, 0x20, R2 ;  /* 0x000000200b027825 */ /* 0x000fe400078e0002 */
[----:B------:R0:W5:Y:S04]  /*1d40*/  LDG.E.ENL2.256 R8, R12, desc[UR8][R6.64+0x1000] ;  /* 0xfe008008060c797e */ /* 0x0001680008121908 */
[----:B------:R0:W5:Y:S04]  /*1d50*/  LDG.E.ENL2.256 R24, R28, desc[UR8][R2.64] ;  /* 0xfe000008021c797e */ /* 0x0001680008121918 */
[----:B------:R0:W5:Y:S01]  /*1d60*/  LDG.E.ENL2.256 R16, R20, desc[UR8][R2.64+0x1000] ;  /* 0xfe0080080214797e */ /* 0x0001620008121910 */
[----:B------:R-:W-:Y:S01]  /*1d70*/  BSSY.RECONVERGENT B1, `(.L_x_3902) ;  /* 0x0000020000017945 */ /* 0x000fe20003800200 */
[----:B------:R-:W-:Y:S01]  /*1d80*/  CS2R R4, SRZ ;  /* 0x0000000000047805 */ /* 0x000fe2000001ff00 */
[----:B---3--:R-:W-:-:S14]  /*1d90*/  DSETP.GTU.AND P0, PT, R36, -3, PT ;  /* 0xc00800002400742a */ /* 0x008fdc0003f0c000 */
        /* <DEDUP_REMOVED lines=25> */
[----:B------:R-:W-:Y:S05]  /*1f30*/  CALL.REL.NOINC `($__internal_5_$__cuda_sm20_div_rn_f64_full) ;  /* 0x0000000c00d07944 */ /* 0x000fea0003c00000 */
.L_x_3905:
[----:B------:R-:W-:Y:S05]  /*1f40*/  BSYNC.RECONVERGENT B2 ;  /* 0x0000000000027941 */ /* 0x000fea0003800200 */
.L_x_3904:
[----:B------:R-:W-:-:S08]  /*1f50*/  DADD R2, R2, 0.5 ;  /* 0x3fe0000002027429 */ /* 0x000fd00000000000 */
[----:B------:R-:W-:-:S11]  /*1f60*/  DMUL R4, R28, R2 ;  /* 0x000000021c047228 */ /* 0x000fd60000000000 */
.L_x_3903:
[----:B------:R-:W-:Y:S05]  /*1f70*/  BSYNC.RECONVERGENT B1 ;  /* 0x0000000000017941 */ /* 0x000fea0003800200 */
.L_x_3902:
        /* <DEDUP_REMOVED lines=28> */
[----:B------:R-:W-:Y:S05]  /*2140*/  CALL.REL.NOINC `($__internal_5_$__cuda_sm20_div_rn_f64_full) ;  /* 0x0000000c004c7944 */ /* 0x000fea0003c00000 */
.L_x_3909:
[----:B------:R-:W-:Y:S05]  /*2150*/  BSYNC.RECONVERGENT B2 ;  /* 0x0000000000027941 */ /* 0x000fea0003800200 */
.L_x_3908:
[----:B------:R-:W-:-:S08]  /*2160*/  DADD R2, R2, 0.5 ;  /* 0x3fe0000002027429 */ /* 0x000fd00000000000 */
[----:B------:R-:W-:-:S11]  /*2170*/  DMUL R6, R30, R2 ;  /* 0x000000021e067228 */ /* 0x000fd60000000000 */
.L_x_3907:
[----:B------:R-:W-:Y:S05]  /*2180*/  BSYNC.RECONVERGENT B1 ;  /* 0x0000000000017941 */ /* 0x000fea0003800200 */
.L_x_3906:
[----:B------:R-:W-:Y:S01]  /*2190*/  DSETP.GTU.AND P0, PT, R32, -3, PT ;  /* 0xc00800002000742a */ /* 0x000fe20003f0c000 */
[----:B------:R-:W-:Y:S01]  /*21a0*/  BSSY.RECONVERGENT B1, `(.L_x_3910) ;  /* 0x000001f000017945 */ /* 0x000fe20003800200 */
[----:B-----5:R-:W-:-:S12]  /*21b0*/  CS2R R28, SRZ ;  /* 0x00000000001c7805 */ /* 0x020fd8000001ff00 */
        /* <DEDUP_REMOVED lines=26> */
.L_x_3913:
[----:B------:R-:W-:Y:S05]  /*2360*/  BSYNC.RECONVERGENT B2 ;  /* 0x0000000000027941 */ /* 0x000fea0003800200 */
.L_x_3912:
[----:B------:R-:W-:-:S08]  /*2370*/  DADD R2, R2, 0.5 ;  /* 0x3fe0000002027429 */ /* 0x000fd00000000000 */
[----:B------:R-:W-:-:S11]  /*2380*/  DMUL R28, R24, R2 ;  /* 0x00000002181c7228 */ /* 0x000fd60000000000 */
.L_x_3911:
[----:B------:R-:W-:Y:S05]  /*2390*/  BSYNC.RECONVERGENT B1 ;  /* 0x0000000000017941 */ /* 0x000fea0003800200 */
.L_x_3910:
        /* <DEDUP_REMOVED lines=29> */
.L_x_3917:
[----:B------:R-:W-:Y:S05]  /*2570*/  BSYNC.RECONVERGENT B2 ;  /* 0x0000000000027941 */ /* 0x000fea0003800200 */
.L_x_3916:
[----:B------:R-:W-:-:S08]  /*2580*/  DADD R2, R2, 0.5 ;  /* 0x3fe0000002027429 */ /* 0x000fd00000000000 */
[----:B------:R-:W-:-:S11]  /*2590*/  DMUL R30, R26, R2 ;  /* 0x000000021a1e7228 */ /* 0x000fd60000000000 */
.L_x_3915:
[----:B------:R-:W-:Y:S05]  /*25a0*/  BSYNC.RECONVERGENT B1 ;  /* 0x0000000000017941 */ /* 0x000fea0003800200 */
.L_x_3914:
        /* <DEDUP_REMOVED lines=29> */
.L_x_3921:
[----:B------:R-:W-:Y:S05]  /*2780*/  BSYNC.RECONVERGENT B2 ;  /* 0x0000000000027941 */ /* 0x000fea0003800200 */
.L_x_3920:
[----:B------:R-:W-:-:S08]  /*2790*/  DADD R2, R2, 0.5 ;  /* 0x3fe0000002027429 */ /* 0x000fd00000000000 */
[----:B------:R-:W-:-:S11]  /*27a0*/  DMUL R24, R20, R2 ;  /* 0x0000000214187228 */ /* 0x000fd60000000000 */
.L_x_3919:
[----:B------:R-:W-:Y:S05]  /*27b0*/  BSYNC.RECONVERGENT B1 ;  /* 0x0000000000017941 */ /* 0x000fea0003800200 */
.L_x_3918:
        /* <DEDUP_REMOVED lines=29> */
.L_x_3925:
[----:B------:R-:W-:Y:S05]  /*2990*/  BSYNC.RECONVERGENT B2 ;  /* 0x0000000000027941 */ /* 0x000fea0003800200 */
.L_x_3924:
[----:B------:R-:W-:-:S08]  /*29a0*/  DADD R2, R2, 0.5 ;  /* 0x3fe0000002027429 */ /* 0x000fd00000000000 */
[----:B------:R-:W-:-:S11]  /*29b0*/  DMUL R26, R22, R2 ;  /* 0x00000002161a7228 */ /* 0x000fd60000000000 */
.L_x_3923:
[----:B------:R-:W-:Y:S05]  /*29c0*/  BSYNC.RECONVERGENT B1 ;  /* 0x0000000000017941 */ /* 0x000fea0003800200 */
.L_x_3922:
        /* <DEDUP_REMOVED lines=29> */
.L_x_3929:
[----:B------:R-:W-:Y:S05]  /*2ba0*/  BSYNC.RECONVERGENT B2 ;  /* 0x0000000000027941 */ /* 0x000fea0003800200 */
.L_x_3928:
[----:B------:R-:W-:-:S08]  /*2bb0*/  DADD R2, R2, 0.5 ;  /* 0x3fe0000002027429 */ /* 0x000fd00000000000 */
[----:B------:R-:W-:-:S11]  /*2bc0*/  DMUL R12, R16, R2 ;  /* 0x00000002100c7228 */ /* 0x000fd60000000000 */
.L_x_3927:
[----:B------:R-:W-:Y:S05]  /*2bd0*/  BSYNC.RECONVERGENT B1 ;  /* 0x0000000000017941 */ /* 0x000fea0003800200 */
.L_x_3926:
        /* <DEDUP_REMOVED lines=29> */
.L_x_3933:
[----:B------:R-:W-:Y:S05]  /*2db0*/  BSYNC.RECONVERGENT B2 ;  /* 0x0000000000027941 */ /* 0x000fea0003800200 */
.L_x_3932:
[----:B------:R-:W-:-:S08]  /*2dc0*/  DADD R2, R2, 0.5 ;  /* 0x3fe0000002027429 */ /* 0x000fd00000000000 */
[----:B------:R-:W-:-:S11]  /*2dd0*/  DMUL R14, R18, R2 ;  /* 0x00000002120e7228 */ /* 0x000fd60000000000 */
.L_x_3931:
[----:B------:R-:W-:Y:S05]  /*2de0*/  BSYNC.RECONVERGENT B1 ;  /* 0x0000000000017941 */ /* 0x000fea0003800200 */
.L_x_3930:
[----:B------:R-:W0:Y:S01]  /*2df0*/  S2R R0, SR_CTAID.X ;  /* 0x0000000000007919 */ /* 0x000e220000002500 */
[----:B------:R-:W1:Y:S01]  /*2e00*/  LDC.64 R2, c[0x0][0x3b0] ;  /* 0x0000ec00ff027b82 */ /* 0x000e620000000a00 */
[----:B------:R-:W2:Y:S01]  /*2e10*/  S2R R9, SR_TID.X ;  /* 0x0000000000097919 */ /* 0x000ea20000002100 */
[----:B0-----:R-:W-:-:S04]  /*2e20*/  IMAD.SHL.U32 R11, R0, 0x400, RZ ;  /* 0x00000400000b7824 */ /* 0x001fc800078e00ff */
[----:B-1----:R-:W-:-:S04]  /*2e30*/  IMAD.WIDE.U32 R2, R11, 0x8, R2 ;  /* 0x000000080b027825 */ /* 0x002fc800078e0002 */
[----:B--2---:R-:W-:-:S05]  /*2e40*/  IMAD.WIDE.U32 R2, R9, 0x20, R2 ;  /* 0x0000002009027825 */ /* 0x004fca00078e0002 */
[----:B------:R-:W-:Y:S04]  /*2e50*/  STG.E.ENL2.256 desc[UR8][R2.64], R4, R28 ;  /* 0xf8000004021c797f */ /* 0x000fe8000f121808 */
[----:B------:R-:W-:Y:S01]  /*2e60*/  STG.E.ENL2.256 desc[UR8][R2.64+0x1000], R24, R12 ;  /* 0xf8008018020c797f */ /* 0x000fe2000f121808 */
[----:B------:R-:W-:Y:S05]  /*2e70*/  EXIT ;  /* 0x000000000000794d */ /* 0x000fea0003800000 */
        .weak           $__internal_5_$__cuda_sm20_div_rn_f64_full
        .type           $__internal_5_$__cuda_sm20_div_rn_f64_full,@function
        .size           $__internal_5_$__cuda_sm20_div_rn_f64_full,(.L_x_6634 - $__internal_5_$__cuda_sm20_div_rn_f64_full)
$__internal_5_$__cuda_sm20_div_rn_f64_full:
        /* <DEDUP_REMOVED lines=73> */
.L_x_3935:
        /* <DEDUP_REMOVED lines=17> */
.L_x_3938:
[----:B------:R-:W-:-:S05]  /*3420*/  LOP3.LUT R2, R37, 0x80000, RZ, 0xfc, !PT ;  /* 0x0008000025027812 */ /* 0x000fca00078efcff */
[----:B------:R-:W-:Y:S01]  /*3430*/  IMAD.MOV.U32 R3, RZ, RZ, R2 ;  /* 0x000000ffff037224 */ /* 0x000fe200078e0002 */
[----:B------:R-:W-:Y:S01]  /*3440*/  MOV R2, R36 ;  /* 0x0000002400027202 */ /* 0x000fe20000000f00 */
[----:B------:R-:W-:Y:S06]  /*3450*/  BRA `(.L_x_3936) ;  /* 0x00000000000c7947 */ /* 0x000fec0003800000 */
.L_x_3937:
[----:B------:R-:W-:-:S05]  /*3460*/  LOP3.LUT R2, R43, 0x80000, RZ, 0xfc, !PT ;  /* 0x000800002b027812 */ /* 0x000fca00078efcff */
[----:B------:R-:W-:Y:S02]  /*3470*/  IMAD.MOV.U32 R3, RZ, RZ, R2 ;  /* 0x000000ffff037224 */ /* 0x000fe400078e0002 */
[----:B------:R-:W-:-:S07]  /*3480*/  IMAD.MOV.U32 R2, RZ, RZ, R42 ;  /* 0x000000ffff027224 */ /* 0x000fce00078e002a */
.L_x_3936:
[----:B------:R-:W-:Y:S05]  /*3490*/  BSYNC.RECONVERGENT B0 ;  /* 0x0000000000007941 */ /* 0x000fea0003800200 */
.L_x_3934:
[----:B------:R-:W-:Y:S01]  /*34a0*/  MOV R36, R0 ;  /* 0x0000000000247202 */ /* 0x000fe20000000f00 */
[----:B------:R-:W-:-:S04]  /*34b0*/  IMAD.MOV.U32 R37, RZ, RZ, 0x0 ;  /* 0x00000000ff257424 */ /* 0x000fc800078e00ff */
[----:B------:R-:W-:Y:S05]  /*34c0*/  RET.REL.NODEC R36 `(_ZN2at6native29vectorized_elementwise_kernelILi4EZZZNS0_66_GLOBAL__N__a0cfb035_28_ActivationHardswishKernel_cu_9e10b42f_293225hardswish_backward_kernelERNS_14TensorIteratorEENKUlvE_clEvENKUlvE_clEvEUlddE_St5arrayIPcLm3EEEEviT0_T1_) ;  /* 0xffffffc824cc7950 */ /* 0x000fea0003c3ffff */
.L_x_3939:
        /* <DEDUP_REMOVED lines=11> */
.L_x_6634:


//--------------------- .text._ZN2at6native29vectorized_elementwise_kernelILi8EZZZNS0_66_GLOBAL__N__a0cfb035_28_ActivationHardswishKernel_cu_9e10b42f_293225hardswish_backward_kernelERNS_14TensorIteratorEENKUlvE_clEvENKUlvE_clEvEUlddE_St5arrayIPcLm3EEEEviT0_T1_ --------------------------
	.section	.text._ZN2at6native29vectorized_elementwise_kernelILi8EZZZNS0_66_GLOBAL__N__a0cfb035_28_ActivationHardswishKernel_cu_9e10b42f_293225hardswish_backward_kernelERNS_14TensorIteratorEENKUlvE_clEvENKUlvE_clEvEUlddE_St5arrayIPcLm3EEEEviT0_T1_,"ax",@progbits
	.align	128
        .global         _ZN2at6native29vectorized_elementwise_kernelILi8EZZZNS0_66_GLOBAL__N__a0cfb035_28_ActivationHardswishKernel_cu_9e10b42f_293225hardswish_backward_kernelERNS_14TensorIteratorEENKUlvE_clEvENKUlvE_clEvEUlddE_St5arrayIPcLm3EEEEviT0_T1_
        .type           _ZN2at6native29vectorized_elementwise_kernelILi8EZZZNS0_66_GLOBAL__N__a0cfb035_28_ActivationHardswishKernel_cu_9e10b42f_293225hardswish_backward_kernelERNS_14TensorIteratorEENKUlvE_clEvENKUlvE_clEvEUlddE_St5arrayIPcLm3EEEEviT0_T1_,@function
        .size           _ZN2at6native29vectorized_elementwise_kernelILi8EZZZNS0_66_GLOBAL__N__a0cfb035_28_ActivationHardswishKernel_cu_9e10b42f_293225hardswish_backward_kernelERNS_14TensorIteratorEENKUlvE_clEvENKUlvE_clEvEUlddE_St5arrayIPcLm3EEEEviT0_T1_,(.L_x_6635 - _ZN2at6native29vectorized_elementwise_kernelILi8EZZZNS0_66_GLOBAL__N__a0cfb035_28_ActivationHardswishKernel_cu_9e10b42f_293225hardswish_backward_kernelERNS_14TensorIteratorEENKUlvE_clEvENKUlvE_clEvEUlddE_St5arrayIPcLm3EEEEviT0_T1_)
        .other          _ZN2at6native29vectorized_elementwise_kernelILi8EZZZNS0_66_GLOBAL__N__a0cfb035_28_ActivationHardswishKernel_cu_9e10b42f_293225hardswish_backward_kernelERNS_14TensorIteratorEENKUlvE_clEvENKUlvE_clEvEUlddE_St5arrayIPcLm3EEEEviT0_T1_,@"STO_CUDA_ENTRY STV_DEFAULT"
_ZN2at6native29vectorized_elementwise_kernelILi8EZZZNS0_66_GLOBAL__N__a0cfb035_28_ActivationHardswishKernel_cu_9e10b42f_293225hardswish_backward_kernelERNS_14TensorIteratorEENKUlvE_clEvENKUlvE_clEvEUlddE_St5arrayIPcLm3EEEEviT0_T1_:
.text._ZN2at6native29vectorized_elementwise_kernelILi8EZZZNS0_66_GLOBAL__N__a0cfb035_28_ActivationHardswishKernel_cu_9e10b42f_293225hardswish_backward_kernelERNS_14TensorIteratorEENKUlvE_clEvENKUlvE_clEvEUlddE_St5arrayIPcLm3EEEEviT0_T1_:
        /* <DEDUP_REMOVED lines=126> */
[----:B------:R-:W-:Y:S05]  /*07e0*/  CALL.REL.NOINC `($__internal_6_$__cuda_sm20_div_rn_f64_full) ;  /* 0x0000002400a47944 */ /* 0x000fea0003c00000 */
.L_x_3944:
[----:B------:R-:W-:Y:S05]  /*07f0*/  BSYNC.RECONVERGENT B2 ;  /* 0x0000000000027941 */ /* 0x000fea0003800200 */
.L_x_3943:
[----:B------:R-:W-:-:S08]  /*0800*/  DADD R2, R2, 0.5 ;  /* 0x3fe0000002027429 */ /* 0x000fd00000000000 */
[----:B------:R-:W-:-:S11]  /*0810*/  DMUL R4, R2, R34 ;  /* 0x0000002202047228 */ /* 0x000fd60000000000 */
.L_x_3942:
[----:B------:R-:W-:Y:S05]  /*0820*/  BSYNC.RECONVERGENT B1 ;  /* 0x0000000000017941 */ /* 0x000fea0003800200 */
.L_x_3941:
        /* <DEDUP_REMOVED lines=36> */
.L_x_3948:
[----:B------:R-:W-:Y:S05]  /*0a70*/  BSYNC.RECONVERGENT B2 ;  /* 0x0000000000027941 */ /* 0x000fea0003800200 */
.L_x_3947:
[----:B------:R-:W-:-:S08]  /*0a80*/  DADD R2, R2, 0.5 ;  /* 0x3fe0000002027429 */ /* 0x000fd00000000000 */
[----:B------:R-:W-:-:S11]  /*0a90*/  DMUL R34, R2, R32 ;  /* 0x0000002002227228 */ /* 0x000fd60000000000 */
.L_x_3946:
[----:B------:R-:W-:Y:S05]  /*0aa0*/  BSYNC.RECONVERGENT B1 ;  /* 0x0000000000017941 */ /* 0x000fea0003800200 */
.L_x_3945:
        /* <DEDUP_REMOVED lines=36> */
.L_x_3952:
[----:B------:R-:W-:Y:S05]  /*0cf0*/  BSYNC.RECONVERGENT B2 ;  /* 0x0000000000027941 */ /* 0x000fea0003800200 */
.L_x_3951:
[----:B------:R-:W-:-:S08]  /*0d00*/  DADD R2, R2, 0.5 ;  /* 0x3fe0000002027429 */ /* 0x000fd00000000000 */
[----:B------:R-:W-:-:S11]  /*0d10*/  DMUL R30, R2, R28 ;  /* 0x0000001c021e7228 */ /* 0x000fd60000000000 */
.L_x_3950:
[----:B------:R-:W-:Y:S05]  /*0d20*/  BSYNC.RECONVERGENT B1 ;  /* 0x0000000000017941 */ /* 0x000fea0003800200 */
.L_x_3949:
        /* <DEDUP_REMOVED lines=36> */
.L_x_3956:
[----:B------:R-:W-:Y:S05]  /*0f70*/  BSYNC.RECONVERGENT B2 ;  /* 0x0000000000027941 */ /* 0x000fea0003800200 */
.L_x_3955:
[----:B------:R-:W-:-:S08]  /*0f80*/  DADD R2, R2, 0.5 ;  /* 0x3fe0000002027429 */ /* 0x000fd00000000000 */
[----:B------:R-:W-:-:S11]  /*0f90*/  DMUL R26, R2, R24 ;  /* 0x00000018021a7228 */ /* 0x000fd60000000000 */
.L_x_3954:
[----:B------:R-:W-:Y:S05]  /*0fa0*/  BSYNC.RECONVERGENT B1 ;  /* 0x0000000000017941 */ /* 0x000fea0003800200 */
.L_x_3953:
        /* <DEDUP_REMOVED lines=34> */
.L_x_3960:
[----:B------:R-:W-:Y:S05]  /*11d0*/  BSYNC.RECONVERGENT B2 ;  /* 0x0000000000027941 */ /* 0x000fea0003800200 */
.L_x_3959:
[----:B------:R-:W-:-:S08]  /*11e0*/  DADD R2, R2, 0.5 ;  /* 0x3fe0000002027429 */ /* 0x000fd00000000000 */
[----:B------:R-:W-:-:S11]  /*11f0*/  DMUL R22, R2, R20 ;  /* 0x0000001402167228 */ /* 0x000fd60000000000 */
.L_x_3958:
[----:B------:R-:W-:Y:S05]  /*1200*/  BSYNC.RECONVERGENT B1 ;  /* 0x0000000000017941 */ /* 0x000fea0003800200 */
.L_x_3957:
        /* <DEDUP_REMOVED lines=32> */
.L_x_3964:
[----:B------:R-:W-:Y:S05]  /*1410*/  BSYNC.RECONVERGENT B2 ;  /* 0x0000000000027941 */ /* 0x000fea0003800200 */
.L_x_3963:
[----:B------:R-:W-:-:S08]  /*1420*/  DADD R2, R2, 0.5 ;  /* 0x3fe0000002027429 */ /* 0x000fd00000000000 */
[----:B------:R-:W-:-:S11]  /*1430*/  DMUL R18, R2, R16 ;  /* 0x0000001002127228 */ /* 0x000fd60000000000 */
.L_x_3962:
[----:B------:R-:W-:Y:S05]  /*1440*/  BSYNC.RECONVERGENT B1 ;  /* 0x0000000000017941 */ /* 0x000fea0003800200 */
.L_x_3961:
        /* <DEDUP_REMOVED lines=32> */
.L_x_3968:
[----:B------:R-:W-:Y:S05]  /*1650*/  BSYNC.RECONVERGENT B2 ;  /* 0x0000000000027941 */ /* 0x000fea0003800200 */
.L_x_3967:
[----:B------:R-:W-:-:S08]  /*1660*/  DADD R2, R2, 0.5 ;  /* 0x3fe0000002027429 */ /* 0x000fd00000000000 */
[----:B------:R-:W-:-:S11]  /*1670*/  DMUL R14, R2, R12 ;  /* 0x0000000c020e7228 */ /* 0x000fd60000000000 */
.L_x_3966:
[----:B------:R-:W-:Y:S05]  /*1680*/  BSYNC.RECONVERGENT B1 ;  /* 0x0000000000017941 */ /* 0x000fea0003800200 */
.L_x_3965:
        /* <DEDUP_REMOVED lines=32> */
.L_x_3972:
[----:B------:R-:W-:Y:S05]  /*1890*/  BSYNC.RECONVERGENT B2 ;  /* 0x0000000000027941 */ /* 0x000fea0003800200 */
.L_x_3971:
[----:B------:R-:W-:-:S08]  /*18a0*/  DADD R2, R2, 0.5 ;  /* 0x3fe0000002027429 */ /* 0x000fd00000000000 */
[----:B------:R-:W-:-:S11]  /*18b0*/  DMUL R10, R2, R8 ;  /* 0x00000008020a7228 */ /* 0x000fd60000000000 */
.L_x_3970:
[----:B------:R-:W-:Y:S05]  /*18c0*/  BSYNC.RECONVERGENT B1 ;  /* 0x0000000000017941 */ /* 0x000fea0003800200 */
.L_x_3969:
        /* <DEDUP_REMOVED lines=17> */
.L_x_3975:
[----:B------:R-:W-:-:S13]  /*19e0*/  ISETP.GE.U32.AND P0, PT, R28, UR6, PT ;  /* 0x000000061c007c0c */ /* 0x000fda000bf06070 */
[----:B------:R-:W-:Y:S05]  /*19f0*/  @P0 BRA `(.L_x_3977) ;  /* 0x0000000000300947 */ /* 0x000fea0003800000 */
[----:B-1--4-:R-:W1:Y:S01]  /*1a00*/  LDC.64 R2, c[0x0][0x3b0] ;  /* 0x0000ec00ff027b82 */ /* 0x012e620000000a00 */
[----:B0-----:R-:W-:Y:S01]  /*1a10*/  IMAD R5, R9, 0x400, R28 ;  /* 0x0000040009057824 */ /* 0x001fe200078e021c */
[----:B------:R-:W-:-:S03]  /*1a20*/  IADD3 R28, PT, PT, R28, 0x80, RZ ;  /* 0x000000801c1c7810 */ /* 0x000fc60007ffe0ff */
[----:B-1----:R-:W-:-:S05]  /*1a30*/  IMAD.WIDE.U32 R2, R5, 0x8, R2 ;  /* 0x0000000805027825 */ /* 0x002fca00078e0002 */
[----:B------:R1:W-:Y:S02]  /*1a40*/  STG.E.64 desc[UR8][R2.64], R30 ;  /* 0x0000001e02007986 */ /* 0x0003e4000c101b08 */
.L_x_3976:
[----:B------:R-:W-:-:S13]  /*1a50*/  ISETP.GE.U32.AND P0, PT, R28, UR6, PT ;  /* 0x000000061c007c0c */ /* 0x000fda000bf06070 */
[----:B------:R-:W-:Y:S05]  /*1a60*/  @P0 BRA `(.L_x_3978) ;  /* 0x0000000000300947 */ /* 0x000fea0003800000 */
[----:B01----:R-:W0:Y:S01]  /*1a70*/  LDC.64 R2, c[0x0][0x3b0] ;  /* 0x0000ec00ff027b82 */ /* 0x003e220000000a00 */
[----:B------:R-:W-:Y:S02]  /*1a80*/  IMAD R5, R9, 0x400, R28 ;  /* 0x0000040009057824 */ /* 0x000fe400078e021c */
[----:B------:R-:W-:Y:S02]  /*1a90*/  VIADD R28, R28, 0x80 ;  /* 0x000000801c1c7836 */ /* 0x000fe40000000000 */
[----:B0-----:R-:W-:-:S05]  /*1aa0*/  IMAD.WIDE.U32 R2, R5, 0x8, R2 ;  /* 0x0000000805027825 */ /* 0x001fca00078e0002 */
[----:B------:R2:W-:Y:S02]  /*1ab0*/  STG.E.64 desc[UR8][R2.64], R26 ;  /* 0x0000001a02007986 */ /* 0x0005e4000c101b08 */
.L_x_3977:
[----:B------:R-:W-:-:S13]  /*1ac0*/  ISETP.GE.U32.AND P0, PT, R28, UR6, PT ;  /* 0x000000061c007c0c */ /* 0x000fda000bf06070 */
[----:B------:R-:W-:Y:S05]  /*1ad0*/  @P0 BRA `(.L_x_3979) ;  /* 0x0000000000340947 */ /* 0x000fea0003800000 */
[----:B-12-4-:R-:W1:Y:S01]  /*1ae0*/  LDC.64 R2, c[0x0][0x3b0] ;  /* 0x0000ec00ff027b82 */ /* 0x016e620000000a00 */
[----:B0-----:R-:W-:Y:S01]  /*1af0*/  IMAD R5, R9, 0x400, R28 ;  /* 0x0000040009057824 */ /* 0x001fe200078e021c */
[----:B------:R-:W-:-:S03]  /*1b00*/  IADD3 R28, PT, PT, R28, 0x80, RZ ;  /* 0x000000801c1c7810 */ /* 0x000fc60007ffe0ff */
[----:B-1----:R-:W-:-:S05]  /*1b10*/  IMAD.WIDE.U32 R2, R5, 0x8, R2 ;  /* 0x0000000805027825 */ /* 0x002fca00078e0002 */
[----:B------:R2:W-:Y:S02]  /*1b20*/  STG.E.64 desc[UR8][R2.64], R22 ;  /* 0x0000001602007986 */ /* 0x0005e4000c101b08 */
.L_x_3978:
        /* <DEDUP_REMOVED lines=8> */
.L_x_3979:
[----:B------:R-:W-:Y:S05]  /*1bb0*/  BSYNC.RELIABLE B1 ;  /* 0x0000000000017941 */ /* 0x000fea0003800100 */
.L_x_3974:
[----:B------:R-:W-:-:S13]  /*1bc0*/  ISETP.GE.U32.AND P0, PT, R28, UR6, PT ;  /* 0x000000061c007c0c */ /* 0x000fda000bf06070 */
[----:B-1234-:R-:W1:Y:S01]  /*1bd0*/  @!P0 LDC.64 R2, c[0x0][0x3b0] ;  /* 0x0000ec00ff028b82 */ /* 0x01ee620000000a00 */
[----:B0-----:R-:W-:Y:S01]  /*1be0*/  @!P0 IMAD R5, R9, 0x400, R28 ;  /* 0x0000040009058824 */ /* 0x001fe200078e021c */
[----:B------:R-:W-:-:S03]  /*1bf0*/  @!P0 IADD3 R28, PT, PT, R28, 0x80, RZ ;  /* 0x000000801c1c8810 */ /* 0x000fc60007ffe0ff */
[----:B-1----:R-:W-:-:S05]  /*1c00*/  @!P0 IMAD.WIDE.U32 R2, R5, 0x8, R2 ;  /* 0x0000000805028825 */ /* 0x002fca00078e0002 */
[----:B------:R3:W-:Y:S02]  /*1c10*/  @!P0 STG.E.64 desc[UR8][R2.64], R14 ;  /* 0x0000000e02008986 */ /* 0x0007e4000c101b08 */
.L_x_3980:
[----:B------:R-:W-:Y:S05]  /*1c20*/  BSYNC.RECONVERGENT B0 ;  /* 0x0000000000007941 */ /* 0x000fea0003800200 */
.L_x_3973:
        /* <DEDUP_REMOVED lines=8> */
.L_x_3940:
        /* <DEDUP_REMOVED lines=40> */
[----:B------:R-:W-:Y:S05]  /*1f30*/  CALL.REL.NOINC `($__internal_6_$__cuda_sm20_div_rn_f64_full) ;  /* 0x0000000c00d07944 */ /* 0x000fea0003c00000 */
.L_x_3984:
[----:B------:R-:W-:Y:S05]  /*1f40*/  BSYNC.RECONVERGENT B2 ;  /* 0x0000000000027941 */ /* 0x000fea0003800200 */
.L_x_3983:
[----:B------:R-:W-:-:S08]  /*1f50*/  DADD R2, R2, 0.5 ;  /* 0x3fe0000002027429 */ /* 0x000fd00000000000 */
[----:B------:R-:W-:-:S11]  /*1f60*/  DMUL R4, R28, R2 ;  /* 0x000000021c047228 */ /* 0x000fd60000000000 */
.L_x_3982:
[----:B------:R-:W-:Y:S05]  /*1f70*/  BSYNC.RECONVERGENT B1 ;  /* 0x0000000000017941 */ /* 0x000fea0003800200 */
.L_x_3981:
        /* <DEDUP_REMOVED lines=28> */
[----:B------:R-:W-:Y:S05]  /*2140*/  CALL.REL.NOINC `($__internal_6_$__cuda_sm20_div_rn_f64_full) ;  /* 0x0000000c004c7944 */ /* 0x000fea0003c00000 */
.L_x_3988:
[----:B------:R-:W-:Y:S05]  /*2150*/  BSYNC.RECONVERGENT B2 ;  /* 0x0000000000027941 */ /* 0x000fea0003800200 */
.L_x_3987:
[----:B------:R-:W-:-:S08]  /*2160*/  DADD R2, R2, 0.5 ;  /* 0x3fe0000002027429 */ /* 0x000fd00000000000 */
[----:B------:R-:W-:-:S11]  /*2170*/  DMUL R6, R30, R2 ;  /* 0x000000021e067228 */ /* 0x000fd60000000000 */
.L_x_3986:
[----:B------:R-:W-:Y:S05]  /*2180*/  BSYNC.RECONVERGENT B1 ;  /* 0x0000000000017941 */ /* 0x000fea0003800200 */
.L_x_3985:
        /* <DEDUP_REMOVED lines=29> */
.L_x_3992:
[----:B------:R-:W-:Y:S05]  /*2360*/  BSYNC.RECONVERGENT B2 ;  /* 0x0000000000027941 */ /* 0x000fea0003800200 */
.L_x_3991:
[----:B------:R-:W-:-:S08]  /*2370*/  DADD R2, R2, 0.5 ;  /* 0x3fe0000002027429 */ /* 0x000fd00000000000 */
[----:B------:R-:W-:-:S11]  /*2380*/  DMUL R28, R24, R2 ;  /* 0x00000002181c7228 */ /* 0x000fd60000000000 */
.L_x_3990:
[----:B------:R-:W-:Y:S05]  /*2390*/  BSYNC.RECONVERGENT B1 ;  /* 0x0000000000017941 */ /* 0x000fea0003800200 */
.L_x_3989:
        /* <DEDUP_REMOVED lines=29> */
.L_x_3996:
[----:B------:R-:W-:Y:S05]  /*2570*/  BSYNC.RECONVERGENT B2 ;  /* 0x0000000000027941 */ /* 0x000fea0003800200 */
.L_x_3995:
[----:B------:R-:W-:-:S08]  /*2580*/  DADD R2, R2, 0.5 ;  /* 0x3fe0000002027429 */ /* 0x000fd00000000000 */
[----:B------:R-:W-:-:S11]  /*2590*/  DMUL R30, R26, R2 ;  /* 0x000000021a1e7228 */ /* 0x000fd60000000000 */
.L_x_3994:
[----:B------:R-:W-:Y:S05]  /*25a0*/  BSYNC.RECONVERGENT B1 ;  /* 0x0000000000017941 */ /* 0x000fea0003800200 */
.L_x_3993:
        /* <DEDUP_REMOVED lines=29> */
.L_x_4000:
[----:B------:R-:W-:Y:S05]  /*2780*/  BSYNC.RECONVERGENT B2 ;  /* 0x0000000000027941 */ /* 0x000fea0003800200 */
.L_x_3999:
[----:B------:R-:W-:-:S08]  /*2790*/  DADD R2, R2, 0.5 ;  /* 0x3fe0000002027429 */ /* 0x000fd00000000000 */
[----:B------:R-:W-:-:S11]  /*27a0*/  DMUL R24, R20, R2 ;  /* 0x0000000214187228 */ /* 0x000fd60000000000 */
.L_x_3998:
[----:B------:R-:W-:Y:S05]  /*27b0*/  BSYNC.RECONVERGENT B1 ;  /* 0x0000000000017941 */ /* 0x000fea0003800200 */
.L_x_3997:
        /* <DEDUP_REMOVED lines=29> */
.L_x_4004:
[----:B------:R-:W-:Y:S05]  /*2990*/  BSYNC.RECONVERGENT B2 ;  /* 0x0000000000027941 */ /* 0x000fea0003800200 */
.L_x_4003:
[----:B------:R-:W-:-:S08]  /*29a0*/  DADD R2, R2, 0.5 ;  /* 0x3fe0000002027429 */ /* 0x000fd00000000000 */
[----:B------:R-:W-:-:S11]  /*29b0*/  DMUL R26, R22, R2 ;  /* 0x00000002161a7228 */ /* 0x000fd60000000000 */
.L_x_4002:
[----:B------:R-:W-:Y:S05]  /*29c0*/  BSYNC.RECONVERGENT B1 ;  /* 0x0000000000017941 */ /* 0x000fea0003800200 */
.L_x_4001:
        /* <DEDUP_REMOVED lines=29> */
.L_x_4008:
[----:B------:R-:W-:Y:S05]  /*2ba0*/  BSYNC.RECONVERGENT B2 ;  /* 0x0000000000027941 */ /* 0x000fea0003800200 */
.L_x_4007:
[----:B------:R-:W-:-:S08]  /*2bb0*/  DADD R2, R2, 0.5 ;  /* 0x3fe0000002027429 */ /* 0x000fd00000000000 */
[----:B------:R-:W-:-:S11]  /*2bc0*/  DMUL R12, R16, R2 ;  /* 0x00000002100c7228 */ /* 0x000fd60000000000 */
.L_x_4006:
[----:B------:R-:W-:Y:S05]  /*2bd0*/  BSYNC.RECONVERGENT B1 ;  /* 0x0000000000017941 */ /* 0x000fea0003800200 */
.L_x_4005:
        /* <DEDUP_REMOVED lines=29> */
.L_x_4012:
[----:B------:R-:W-:Y:S05]  /*2db0*/  BSYNC.RECONVERGENT B2 ;  /* 0x0000000000027941 */ /* 0x000fea0003800200 */
.L_x_4011:
[----:B------:R-:W-:-:S08]  /*2dc0*/  DADD R2, R2, 0.5 ;  /* 0x3fe0000002027429 */ /* 0x000fd00000000000 */
[----:B------:R-:W-:-:S11]  /*2dd0*/  DMUL R14, R18, R2 ;  /* 0x00000002120e7228 */ /* 0x000fd60000000000 */
.L_x_4010:
[----:B------:R-:W-:Y:S05]  /*2de0*/  BSYNC.RECONVERGENT B1 ;  /* 0x0000000000017941 */ /* 0x000fea0003800200 */
.L_x_4009:
        /* <DEDUP_REMOVED lines=9> */
        .weak           $__internal_6_$__cuda_sm20_div_rn_f64_full
        .type           $__internal_6_$__cuda_sm20_div_rn_f64_full,@function
        .size           $__internal_6_$__cuda_sm20_div_rn_f64_full,(.L_x_6635 - $__internal_6_$__cuda_sm20_div_rn_f64_full)
$__internal_6_$__cuda_sm20_div_rn_f64_full:
        /* <DEDUP_REMOVED lines=73> */
.L_x_4014:
        /* <DEDUP_REMOVED lines=17> */
.L_x_4017:
[----:B------:R-:W-:-:S05]  /*3420*/  LOP3.LUT R2, R37, 0x80000, RZ, 0xfc, !PT ;  /* 0x0008000025027812 */ /* 0x000fca00078efcff */
[----:B------:R-:W-:Y:S01]  /*3430*/  IMAD.MOV.U32 R3, RZ, RZ, R2 ;  /* 0x000000ffff037224 */ /* 0x000fe200078e0002 */
[----:B------:R-:W-:Y:S01]  /*3440*/  MOV R2, R36 ;  /* 0x0000002400027202 */ /* 0x000fe20000000f00 */
[----:B------:R-:W-:Y:S06]  /*3450*/  BRA `(.L_x_4015) ;  /* 0x00000000000c7947 */ /* 0x000fec0003800000 */
.L_x_4016:
[----:B------:R-:W-:-:S05]  /*3460*/  LOP3.LUT R2, R43, 0x80000, RZ, 0xfc, !PT ;  /* 0x000800002b027812 */ /* 0x000fca00078efcff */
[----:B------:R-:W-:Y:S02]  /*3470*/  IMAD.MOV.U32 R3, RZ, RZ, R2 ;  /* 0x000000ffff037224 */ /* 0x000fe400078e0002 */
[----:B------:R-:W-:-:S07]  /*3480*/  IMAD.MOV.U32 R2, RZ, RZ, R42 ;  /* 0x000000ffff027224 */ /* 0x000fce00078e002a */
.L_x_4015:
[----:B------:R-:W-:Y:S05]  /*3490*/  BSYNC.RECONVERGENT B0 ;  /* 0x0000000000007941 */ /* 0x000fea0003800200 */
.L_x_4013:
[----:B------:R-:W-:Y:S01]  /*34a0*/  MOV R36, R0 ;  /* 0x0000000000247202 */ /* 0x000fe20000000f00 */
[----:B------:R-:W-:-:S04]  /*34b0*/  IMAD.MOV.U32 R37, RZ, RZ, 0x0 ;  /* 0x00000000ff257424 */ /* 0x000fc800078e00ff */
[----:B------:R-:W-:Y:S05]  /*34c0*/  RET.REL.NODEC R36 `(_ZN2at6native29vectorized_elementwise_kernelILi8EZZZNS0_66_GLOBAL__N__a0cfb035_28_ActivationHardswishKernel_cu_9e10b42f_293225hardswish_backward_kernelERNS_14TensorIteratorEENKUlvE_clEvENKUlvE_clEvEUlddE_St5arrayIPcLm3EEEEviT0_T1_) ;  /* 0xffffffc824cc7950 */ /* 0x000fea0003c3ffff */
.L_x_4018:
        /* <DEDUP_REMOVED lines=11> */
.L_x_6635:


//--------------------- .text._ZN2at6native18elementwise_kernelILi128ELi4EZNS0_15gpu_kernel_implIZZZNS0_66_GLOBAL__N__a0cfb035_28_ActivationHardswishKernel_cu_9e10b42f_293216hardswish_kernelERNS_14TensorIteratorEENKUlvE_clEvENKUlvE2_clEvEUlN3c108BFloat16EE_EEvRNS_18TensorIteratorBaseERKT_EUliE_EEviT1_ --------------------------
	.section	.text._ZN2at6native18elementwise_kernelILi128ELi4EZNS0_15gpu_kernel_implIZZZNS0_66_GLOBAL__N__a0cfb035_28_ActivationHardswishKernel_cu_9e10b42f_293216hardswish_kernelERNS_14TensorIteratorEENKUlvE_clEvENKUlvE2_clEvEUlN3c108BFloat16EE_EEvRNS_18TensorIteratorBaseERKT_EUliE_EEviT1_,"ax",@progbits
	.align	128
        .global         _ZN2at6native18elementwise_kernelILi128ELi4EZNS0_15gpu_kernel_implIZZZNS0_66_GLOBAL__N__a0cfb035_28_ActivationHardswishKernel_cu_9e10b42f_293216hardswish_kernelERNS_14TensorIteratorEENKUlvE_clEvENKUlvE2_clEvEUlN3c108BFloat16EE_EEvRNS_18TensorIteratorBaseERKT_EUliE_EEviT1_
        .type           _ZN2at6native18elementwise_kernelILi128ELi4EZNS0_15gpu_kernel_implIZZZNS0_66_GLOBAL__N__a0cfb035_28_ActivationHardswishKernel_cu_9e10b42f_293216hardswish_kernelERNS_14TensorIteratorEENKUlvE_clEvENKUlvE2_clEvEUlN3c108BFloat16EE_EEvRNS_18TensorIteratorBaseERKT_EUliE_EEviT1_,@function
        .size           _ZN2at6native18elementwise_kernelILi128ELi4EZNS0_15gpu_kernel_implIZZZNS0_66_GLOBAL__N__a0cfb035_28_ActivationHardswishKernel_cu_9e10b42f_293216hardswish_kernelERNS_14TensorIteratorEENKUlvE_clEvENKUlvE2_clEvEUlN3c108BFloat16EE_EEvRNS_18TensorIteratorBaseERKT_EUliE_EEviT1_,(.L_x_6664 - _ZN2at6native18elementwise_kernelILi128ELi4EZNS0_15gpu_kernel_implIZZZNS0_66_GLOBAL__N__a0cfb035_28_ActivationHardswishKernel_cu_9e10b42f_293216hardswish_kernelERNS_14TensorIteratorEENKUlvE_clEvENKUlvE2_clEvEUlN3c108BFloat16EE_EEvRNS_18TensorIteratorBaseERKT_EUliE_EEviT1_)
        .other          _ZN2at6native18elementwise_kernelILi128ELi4EZNS0_15gpu_kernel_implIZZZNS0_66_GLOBAL__N__a0cfb035_28_ActivationHardswishKernel_cu_9e10b42f_293216hardswish_kernelERNS_14TensorIteratorEENKUlvE_clEvENKUlvE2_clEvEUlN3c108BFloat16EE_EEvRNS_18TensorIteratorBaseERKT_EUliE_EEviT1_,@"STO_CUDA_ENTRY STV_DEFAULT"
_ZN2at6native18elementwise_kernelILi128ELi4EZNS0_15gpu_kernel_implIZZZNS0_66_GLOBAL__N__a0cfb035_28_ActivationHardswishKernel_cu_9e10b42f_293216hardswish_kernelERNS_14TensorIteratorEENKUlvE_clEvENKUlvE2_clEvEUlN3c108BFloat16EE_EEvRNS_18TensorIteratorBaseERKT_EUliE_EEviT1_:
.text._ZN2at6native18elementwise_kernelILi128ELi4EZNS0_15gpu_kernel_implIZZZNS0_66_GLOBAL__N__a0cfb035_28_ActivationHardswishKernel_cu_9e10b42f_293216hardswish_kernelERNS_14TensorIteratorEENKUlvE_clEvENKUlvE2_clEvEUlN3c108BFloat16EE_EEvRNS_18TensorIteratorBaseERKT_EUliE_EEviT1_:
[----:B------:R-:W0:Y:S01]  /*0000*/  LDC R1, c[0x0][0x37c] ;  /* 0x0000df00ff017b82 */ /* 0x000e220000000800 */
[----:B------:R-:W1:Y:S07]  /*0010*/  S2R R17, SR_TID.X ;  /* 0x0000000000117919 */ /* 0x000e6e0000002100 */
[----:B------:R-:W2:Y:S01]  /*0020*/  S2UR UR4, SR_CTAID.X ;  /* 0x00000000000479c3 */ /* 0x000ea20000002500 */
[----:B------:R-:W3:Y:S01]  /*0030*/  LDCU UR39, c[0x0][0x388] ;  /* 0x00007100ff2777ac */ /* 0x000ee20008000800 */
[----:B------:R-:W-:Y:S01]  /*0040*/  BSSY.RECONVERGENT B6, `(.L_x_4019) ;  /* 0x0000330000067945 */ /* 0x000fe20003800200 */
[----:B------:R-:W4:Y:S01]  /*0050*/  LDCU UR5, c[0x0][0x380] ;  /* 0x00007000ff0577ac */ /* 0x000f220008000800 */
[----:B------:R-:W0:Y:S01]  /*0060*/  LDCU.64 UR36, c[0x0][0x358] ;  /* 0x00006b00ff2477ac */ /* 0x000e220008000a00 */
[----:B------:R-:W0:Y:S01]  /*0070*/  LDCU.U8 UR41, c[0x0][0x5a8] ;  /* 0x0000b500ff2977ac */ /* 0x000e220008000000 */
[----:B------:R-:W0:Y:S01]  /*0080*/  LDCU.U8 UR42, c[0x0][0x5a9] ;  /* 0x0000b520ff2a77ac */ /* 0x000e220008000000 */
[----:B---3--:R-:W-:-:S02]  /*0090*/  UIADD3 UR40, UPT, UPT, UR39, -0x1, URZ ;  /* 0xffffffff27287890 */ /* 0x008fc4000fffe0ff */
[----:B--2---:R-:W-:Y:S02]  /*00a0*/  USHF.L.U32 UR4, UR4, 0x9, URZ ;  /* 0x0000000904047899 */ /* 0x004fe400080006ff */
[----:B------:R-:W-:-:S04]  /*00b0*/  UISETP.LT.U32.AND UP0, UPT, UR40, 0x18, UPT ;  /* 0x000000182800788c */ /* 0x000fc8000bf01070 */
[----:B------:R-:W-:Y:S01]  /*00c0*/  USEL UR38, UR40, 0x18, UP0 ;  /* 0x0000001828267887 */ /* 0x000fe20008000000 */
[----:B-1----:R-:W-:-:S03]  /*00d0*/  LOP3.LUT R17, R17, UR4, RZ, 0xfc, !PT ;  /* 0x0000000411117c12 */ /* 0x002fc6000f8efcff */
[----:B------:R-:W-:Y:S01]  /*00e0*/  UIADD3 UR38, UPT, UPT, UR38, 0x1, URZ ;  /* 0x0000000126267890 */ /* 0x000fe2000fffe0ff */
[----:B----4-:R-:W-:-:S13]  /*00f0*/  ISETP.GE.AND P0, PT, R17, UR5, PT ;  /* 0x0000000511007c0c */ /* 0x010fda000bf06270 */
[----:B0-----:R-:W-:Y:S05]  /*0100*/  @P0 BRA `(.L_x_4020) ;  /* 0x00000030008c0947 */ /* 0x001fea0003800000 */
[----:B------:R-:W-:Y:S01]  /*0110*/  UISETP.NE.AND UP0, UPT, UR39, URZ, UPT ;  /* 0x000000ff2700728c */ /* 0x000fe2000bf05270 */
[----:B------:R-:W-:Y:S02]  /*0120*/  IMAD.MOV.U32 R0, RZ, RZ, RZ ;  /* 0x000000ffff007224 */ /* 0x000fe400078e00ff */
[----:B------:R-:W-:-:S06]  /*0130*/  IMAD.MOV.U32 R16, RZ, RZ, RZ ;  /* 0x000000ffff107224 */ /* 0x000fcc00078e00ff */
[----:B------:R-:W-:Y:S05]  /*0140*/  BRA.U !UP0, `(.L_x_4021) ;  /* 0x0000001108a87547 */ /* 0x000fea000b800000 */
[----:B------:R-:W0:Y:S01]  /*0150*/  LDCU.64 UR4, c[0x0][0x390] ;  /* 0x00007200ff0477ac */ /* 0x000e220008000a00 */
[----:B------:R-:W-:Y:S01]  /*0160*/  IMAD.MOV.U32 R16, RZ, RZ, RZ ;  /* 0x000000ffff107224 */ /* 0x000fe200078e00ff */
[----:B------:R-:W1:Y:S01]  /*0170*/  LDCU UR6, c[0x0][0x38c] ;  /* 0x00007180ff0677ac */ /* 0x000e620008000800 */
[----:B------:R-:W2:Y:S01]  /*0180*/  LDCU.64 UR8, c[0x0][0x4b8] ;  /* 0x00009700ff0877ac */ /* 0x000ea20008000a00 */
[----:B------:R-:W-:Y:S01]  /*0190*/  UISETP.NE.AND UP0, UPT, UR40, URZ, UPT ;  /* 0x000000ff2800728c */ /* 0x000fe2000bf05270 */
[----:B0-----:R-:W-:-:S05]  /*01a0*/  IMAD.HI.U32 R2, R17, UR4, R16 ;  /* 0x0000000411027c27 */ /* 0x001fca000f8e0010 */
[----:B------:R-:W-:-:S04]  /*01b0*/  SHF.R.U32.HI R3, RZ, UR5, R2 ;  /* 0x00000005ff037c19 */ /* 0x000fc80008011602 */
[----:B------:R-:W-:-:S05]  /*01c0*/  IADD3 R0, PT, PT, -R3, RZ, RZ ;  /* 0x000000ff03007210 */ /* 0x000fca0007ffe1ff */
[----:B-1----:R-:W-:-:S04]  /*01d0*/  IMAD R0, R0, UR6, R17 ;  /* 0x0000000600007c24 */ /* 0x002fc8000f8e0211 */
[C---:B--2---:R-:W-:Y:S02]  /*01e0*/  IMAD R16, R0.reuse, UR8, RZ ;  /* 0x0000000800107c24 */ /* 0x044fe4000f8e02ff */
[----:B------:R-:W-:Y:S01]  /*01f0*/  IMAD R0, R0, UR9, RZ ;  /* 0x0000000900007c24 */ /* 0x000fe2000f8e02ff */
[----:B------:R-:W-:Y:S06]  /*0200*/  BRA.U !UP0, `(.L_x_4021) ;  /* 0x0000001108787547 */ /* 0x000fec000b800000 */
[----:B------:R-:W0:Y:S01]  /*0210*/  LDCU.64 UR6, c[0x0][0x398] ;  /* 0x00007300ff0677ac */ /* 0x000e220008000a00 */
[----:B------:R-:W-:Y:S01]  /*0220*/  IMAD.MOV.U32 R2, RZ, RZ, RZ ;  /* 0x000000ffff027224 */ /* 0x000fe200078e00ff */
[----:B------:R-:W1:Y:S01]  /*0230*/  LDCU UR4, c[0x0][0x3a0] ;  /* 0x00007400ff0477ac */ /* 0x000e620008000800 */
[----:B------:R-:W2:Y:S01]  /*0240*/  LDCU.64 UR8, c[0x0][0x4c0] ;  /* 0x00009800ff0877ac */ /* 0x000ea20008000a00 */
[----:B------:R-:W-:Y:S01]  /*0250*/  UISETP.NE.AND UP0, UPT, UR38, 0x2, UPT ;  /* 0x000000022600788c */ /* 0x000fe2000bf05270 */
[----:B0-----:R-:W-:-:S05]  /*0260*/  IMAD.HI.U32 R4, R3, UR7, R2 ;  /* 0x0000000703047c27 */ /* 0x001fca000f8e0002 */
[----:B-1----:R-:W-:-:S05]  /*0270*/  SHF.R.U32.HI R5, RZ, UR4, R4 ;  /* 0x00000004ff057c19 */ /* 0x002fca0008011604 */
[----:B------:R-:W-:-:S04]  /*0280*/  IMAD.MOV R2, RZ, RZ, -R5 ;  /* 0x000000ffff027224 */ /* 0x000fc800078e0a05 */
[----:B------:R-:W-:-:S04]  /*0290*/  IMAD R3, R2, UR6, R3 ;  /* 0x0000000602037c24 */ /* 0x000fc8000f8e0203 */
[C---:B--2---:R-:W-:Y:S02]  /*02a0*/  IMAD R16, R3.reuse, UR8, R16 ;  /* 0x0000000803107c24 */ /* 0x044fe4000f8e0210 */
[----:B------:R-:W-:Y:S01]  /*02b0*/  IMAD R0, R3, UR9, R0 ;  /* 0x0000000903007c24 */ /* 0x000fe2000f8e0200 */
[----:B------:R-:W-:Y:S06]  /*02c0*/  BRA.U !UP0, `(.L_x_4021) ;  /* 0x0000001108487547 */ /* 0x000fec000b800000 */
[----:B------:R-:W0:Y:S01]  /*02d0*/  LDCU.64 UR4, c[0x0][0x3a8] ;  /* 0x00007500ff0477ac */ /* 0x000e220008000a00 */
[----:B------:R-:W-:Y:S01]  /*02e0*/  IMAD.MOV.U32 R4, RZ, RZ, RZ ;  /* 0x000000ffff047224 */ /* 0x000fe200078e00ff */
[----:B------:R-:W1:Y:S01]  /*02f0*/  LDCU UR6, c[0x0][0x3a4] ;  /* 0x00007480ff0677ac */ /* 0x000e620008000800 */
[----:B------:R-:W2:Y:S01]  /*0300*/  LDCU.64 UR8, c[0x0][0x4c8] ;  /* 0x00009900ff0877ac */ /* 0x000ea20008000a00 */
[----:B------:R-:W-:Y:S01]  /*0310*/  UISETP.NE.AND UP0, UPT, UR38, 0x3, UPT ;  /* 0x000000032600788c */ /* 0x000fe2000bf05270 */
[----:B0-----:R-:W-:-:S05]  /*0320*/  IMAD.HI.U32 R2, R5, UR4, R4 ;  /* 0x0000000405027c27 */ /* 0x001fca000f8e0004 */
[----:B------:R-:W-:-:S04]  /*0330*/  SHF.R.U32.HI R3, RZ, UR5, R2 ;  /* 0x00000005ff037c19 */ /* 0x000fc80008011602 */
[----:B------:R-:W-:-:S05]  /*0340*/  IADD3 R4, PT, PT, -R3, RZ, RZ ;  /* 0x000000ff03047210 */ /* 0x000fca0007ffe1ff */
[----:B-1----:R-:W-:-:S04]  /*0350*/  IMAD R5, R4, UR6, R5 ;  /* 0x0000000604057c24 */ /* 0x002fc8000f8e0205 */
        /* <DEDUP_REMOVED lines=258> */
[----:B------:R-:W2:Y:S02]  /*1380*/  LDCU.64 UR8, c[0x0][0x578] ;  /* 0x0000af00ff0877ac */ /* 0x000ea40008000a00 */
[----:B0-----:R-:W-:-:S05]  /*1390*/  IMAD.HI.U32 R2, R5, UR4, R4 ;  /* 0x0000000405027c27 */ /* 0x001fca000f8e0004 */
[----:B------:R-:W-:-:S04]  /*13a0*/  SHF.R.U32.HI R2, RZ, UR5, R2 ;  /* 0x00000005ff027c19 */ /* 0x000fc80008011602 */
[----:B------:R-:W-:-:S05]  /*13b0*/  IADD3 R3, PT, PT, -R2, RZ, RZ ;  /* 0x000000ff02037210 */ /* 0x000fca0007ffe1ff */
[----:B-1----:R-:W-:-:S04]  /*13c0*/  IMAD R5, R3, UR6, R5 ;  /* 0x0000000603057c24 */ /* 0x002fc8000f8e0205 */
[C---:B--2---:R-:W-:Y:S02]  /*13d0*/  IMAD R16, R5.reuse, UR8, R16 ;  /* 0x0000000805107c24 */ /* 0x044fe4000f8e0210 */
[----:B------:R-:W-:-:S07]  /*13e0*/  IMAD R0, R5, UR9, R0 ;  /* 0x0000000905007c24 */ /* 0x000fce000f8e0200 */
.L_x_4021:
        /* <DEDUP_REMOVED lines=18> */
.L_x_4025:
[----:B------:R-:W2:Y:S02]  /*1510*/  LDG.E.U8 R2, desc[UR36][R2.64] ;  /* 0x0000002402027981 */ /* 0x000ea4000c1e1100 */
[----:B--2---:R-:W-:-:S04]  /*1520*/  I2FP.F32.U32 R0, R2 ;  /* 0x0000000200007245 */ /* 0x004fc80000201000 */
[----:B------:R-:W-:Y:S01]  /*1530*/  F2FP.BF16.F32.PACK_AB R0, RZ, R0 ;  /* 0x00000000ff00723e */ /* 0x000fe200000010ff */
[----:B------:R-:W-:Y:S06]  /*1540*/  BRA `(.L_x_4027) ;  /* 0x0000000c00847947 */ /* 0x000fec0003800000 */
.L_x_4024:
        /* <DEDUP_REMOVED lines=10> */
.L_x_4029:
[----:B------:R-:W2:Y:S02]  /*15f0*/  LDG.E R2, desc[UR36][R2.64] ;  /* 0x0000002402027981 */ /* 0x000ea4000c1e1900 */
[----:B--2---:R-:W-:-:S04]  /*1600*/  I2FP.F32.S32 R0, R2 ;  /* 0x0000000200007245 */ /* 0x004fc80000201400 */
[----:B------:R-:W-:Y:S01]  /*1610*/  F2FP.BF16.F32.PACK_AB R0, RZ, R0 ;  /* 0x00000000ff00723e */ /* 0x000fe200000010ff */
[----:B------:R-:W-:Y:S06]  /*1620*/  BRA `(.L_x_4027) ;  /* 0x0000000c004c7947 */ /* 0x000fec0003800000 */
.L_x_4028:
[----:B------:R-:W2:Y:S02]  /*1630*/  LDG.E.U16 R2, desc[UR36][R2.64] ;  /* 0x0000002402027981 */ /* 0x000ea4000c1e1500 */
[----:B--2---:R-:W0:Y:S02]  /*1640*/  I2F.S16 R0, R2 ;  /* 0x0000000200007306 */ /* 0x004e240000101400 */
[----:B0-----:R-:W-:Y:S01]  /*1650*/  F2FP.BF16.F32.PACK_AB R0, RZ, R0 ;  /* 0x00000000ff00723e */ /* 0x001fe200000010ff */
[----:B------:R-:W-:Y:S06]  /*1660*/  BRA `(.L_x_4027) ;  /* 0x0000000c003c7947 */ /* 0x000fec0003800000 */
.L_x_4023:
        /* <DEDUP_REMOVED lines=9> */
.L_x_4031:
[----:B------:R-:W2:Y:S02]  /*1700*/  LDG.E.U16 R0, desc[UR36][R2.64] ;  /* 0x0000002402007981 */ /* 0x000ea4000c1e1500 */
[----:B--2---:R-:W-:-:S05]  /*1710*/  HADD2.F32 R0, -RZ, R0.H0_H0 ;  /* 0x20000000ff007230 */ /* 0x004fca0000004100 */
[----:B------:R-:W-:Y:S01]  /*1720*/  F2FP.BF16.F32.PACK_AB R0, RZ, R0 ;  /* 0x00000000ff00723e */ /* 0x000fe200000010ff */
[----:B------:R-:W-:Y:S06]  /*1730*/  BRA `(.L_x_4027) ;  /* 0x0000000c00087947 */ /* 0x000fec0003800000 */
.L_x_4030:
        /* <DEDUP_REMOVED lines=9> */
.L_x_4033:
[----:B------:R-:W2:Y:S02]  /*17d0*/  LDG.E.U16 R2, desc[UR36][R2.64] ;  /* 0x0000002402027981 */ /* 0x000ea4000c1e1500 */
[----:B--2---:R-:W-:-:S05]  /*17e0*/  HADD2.F32 R0, -RZ, R2.H0_H0 ;  /* 0x20000002ff007230 */ /* 0x004fca0000004100 */
[----:B------:R-:W-:Y:S01]  /*17f0*/  F2FP.BF16.F32.PACK_AB R0, RZ, R0 ;  /* 0x00000000ff00723e */ /* 0x000fe200000010ff */
[----:B------:R-:W-:Y:S06]  /*1800*/  BRA `(.L_x_4027) ;  /* 0x0000000800d47947 */ /* 0x000fec0003800000 */
.L_x_4032:
        /* <DEDUP_REMOVED lines=8> */
.L_x_4022:
        /* <DEDUP_REMOVED lines=13> */
.L_x_4036:
        /* <DEDUP_REMOVED lines=8> */
.L_x_4035:
        /* <DEDUP_REMOVED lines=24> */
[----:B------:R-:W-:-:S04]  /*1b60*/  F2FP.BF16.F32.PACK_AB R5, RZ, R5 ;  /* 0x00000005ff05723e */ /* 0x000fc800000010ff */
[----:B------:R-:W-:Y:S01]  /*1b70*/  PRMT R0, R5, 0x7610, R0 ;  /* 0x0000761005007816 */ /* 0x000fe20000000000 */
[----:B------:R-:W-:Y:S06]  /*1b80*/  BRA `(.L_x_4027) ;  /* 0x0000000400f47947 */ /* 0x000fec0003800000 */
.L_x_4038:
        /* <DEDUP_REMOVED lines=13> */
.L_x_4037:
[----:B------:R0:W5:Y:S01]  /*1c60*/  LDG.E.U16 R0, desc[UR36][R2.64] ;  /* 0x0000002402007981 */ /* 0x000162000c1e1500 */
[----:B------:R-:W-:Y:S05]  /*1c70*/  BRA `(.L_x_4027) ;  /* 0x0000000400b87947 */ /* 0x000fea0003800000 */
.L_x_4034:
        /* <DEDUP_REMOVED lines=12> */
.L_x_4041:
        /* <DEDUP_REMOVED lines=21> */
.L_x_4045:
[----:B------:R-:W-:Y:S05]  /*1e90*/  BSYNC.RECONVERGENT B1 ;  /* 0x0000000000017941 */ /* 0x000fea0003800200 */
.L_x_4044:
[----:B------:R-:W-:Y:S01]  /*1ea0*/  IMAD.SHL.U32 R0, R0, 0x100000, RZ ;  /* 0x0010000000007824 */ /* 0x000fe200078e00ff */
[----:B------:R-:W-:-:S04]  /*1eb0*/  LEA R2, R2, 0x3b800000, 0x17 ;  /* 0x3b80000002027811 */ /* 0x000fc800078eb8ff */
[----:B------:R-:W-:-:S07]  /*1ec0*/  LOP3.LUT R0, R2, R0, R7, 0xfe, !PT ;  /* 0x0000000002007212 */ /* 0x000fce00078efe07 */
.L_x_4043:
[----:B------:R-:W-:Y:S05]  /*1ed0*/  BSYNC.RECONVERGENT B0 ;  /* 0x0000000000007941 */ /* 0x000fea0003800200 */
.L_x_4042:
[----:B------:R-:W-:Y:S01]  /*1ee0*/  F2FP.BF16.F32.PACK_AB R0, RZ, R0 ;  /* 0x00000000ff00723e */ /* 0x000fe200000010ff */
[----:B------:R-:W-:Y:S06]  /*1ef0*/  BRA `(.L_x_4027) ;  /* 0x0000000400187947 */ /* 0x000fec0003800000 */
.L_x_4040:
        /* <DEDUP_REMOVED lines=21> */
.L_x_4049:
[----:B------:R-:W-:Y:S05]  /*2050*/  BSYNC.RECONVERGENT B1 ;  /* 0x0000000000017941 */ /* 0x000fea0003800200 */
.L_x_4048:
[----:B------:R-:W-:Y:S02]  /*2060*/  SHF.L.U32 R0, R0, 0x15, RZ ;  /* 0x0000001500007819 */ /* 0x000fe400000006ff */
[----:B------:R-:W-:-:S04]  /*2070*/  LEA R2, R2, 0x37800000, 0x17 ;  /* 0x3780000002027811 */ /* 0x000fc800078eb8ff */
[----:B------:R-:W-:-:S07]  /*2080*/  LOP3.LUT R0, R2, R0, R7, 0xfe, !PT ;  /* 0x0000000002007212 */ /* 0x000fce00078efe07 */
.L_x_4047:
[----:B------:R-:W-:Y:S05]  /*2090*/  BSYNC.RECONVERGENT B0 ;  /* 0x0000000000007941 */ /* 0x000fea0003800200 */
.L_x_4046:
[----:B------:R-:W-:Y:S01]  /*20a0*/  F2FP.BF16.F32.PACK_AB R0, RZ, R0 ;  /* 0x00000000ff00723e */ /* 0x000fe200000010ff */
[----:B------:R-:W-:Y:S06]  /*20b0*/  BRA `(.L_x_4027) ;  /* 0x0000000000a87947 */ /* 0x000fec0003800000 */
.L_x_4039:
[----:B------:R-:W-:-:S09]  /*20c0*/  UISETP.NE.AND UP0, UPT, UR4, 0x1c, UPT ;  /* 0x0000001c0400788c */ /* 0x000fd2000bf05270 */
[----:B------:R-:W-:Y:S05]  /*20d0*/  BRA.U !UP0, `(.L_x_4050) ;  /* 0x0000000108947547 */ /* 0x000fea000b800000 */
[----:B------:R-:W-:-:S09]  /*20e0*/  UISETP.NE.AND UP0, UPT, UR4, 0x1d, UPT ;  /* 0x0000001d0400788c */ /* 0x000fd2000bf05270 */
[----:B------:R-:W-:Y:S05]  /*20f0*/  BRA.U !UP0, `(.L_x_4051) ;  /* 0x00000001087c7547 */ /* 0x000fea000b800000 */
[----:B------:R-:W-:-:S09]  /*2100*/  UISETP.NE.AND UP0, UPT, UR4, 0x2c, UPT ;  /* 0x0000002c0400788c */ /* 0x000fd2000bf05270 */
[----:B------:R-:W-:Y:S05]  /*2110*/  BRA.U !UP0, `(.L_x_4052) ;  /* 0x0000000108487547 */ /* 0x000fea000b800000 */
.L_x_4026:
        /* <DEDUP_REMOVED lines=16> */
.L_x_4053:
[----:B------:R-:W-:Y:S01]  /*2220*/  PRMT R0, RZ, 0x7610, R0 ;  /* 0x00007610ff007816 */ /* 0x000fe20000000000 */
[----:B------:R-:W-:Y:S06]  /*2230*/  BRA `(.L_x_4027) ;  /* 0x0000000000487947 */ /* 0x000fec0003800000 */
.L_x_4052:
        /* <DEDUP_REMOVED lines=8> */
.L_x_4055:
[----:B------:R-:W-:Y:S05]  /*22c0*/  BSYNC.RECONVERGENT B0 ;  /* 0x0000000000007941 */ /* 0x000fea0003800200 */
.L_x_4054:
[----:B------:R-:W-:Y:S01]  /*22d0*/  F2FP.BF16.F32.PACK_AB R0, RZ, R0 ;  /* 0x00000000ff00723e */ /* 0x000fe200000010ff */
[----:B------:R-:W-:Y:S06]  /*22e0*/  BRA `(.L_x_4027) ;  /* 0x00000000001c7947 */ /* 0x000fec0003800000 */
.L_x_4051:
[----:B------:R-:W2:Y:S02]  /*22f0*/  LDG.E.64 R2, desc[UR36][R2.64] ;  /* 0x0000002402027981 */ /* 0x000ea4000c1e1b00 */
[----:B--2---:R-:W0:Y:S02]  /*2300*/  I2F.U64 R0, R2 ;  /* 0x0000000200007312 */ /* 0x004e240000301000 */
[----:B0-----:R-:W-:Y:S01]  /*2310*/  F2FP.BF16.F32.PACK_AB R0, RZ, R0 ;  /* 0x00000000ff00723e */ /* 0x001fe200000010ff */
[----:B------:R-:W-:Y:S06]  /*2320*/  BRA `(.L_x_4027) ;  /* 0x00000000000c7947 */ /* 0x000fec0003800000 */
.L_x_4050:
[----:B------:R-:W2:Y:S02]  /*2330*/  LDG.E R2, desc[UR36][R2.64] ;  /* 0x0000002402027981 */ /* 0x000ea4000c1e1900 */
[----:B--2---:R-:W-:-:S04]  /*2340*/  I2FP.F32.U32 R0, R2 ;  /* 0x0000000200007245 */ /* 0x004fc80000201000 */
[----:B------:R-:W-:-:S07]  /*2350*/  F2FP.BF16.F32.PACK_AB R0, RZ, R0 ;  /* 0x00000000ff00723e */ /* 0x000fce00000010ff */
.L_x_4027:
[----:B------:R-:W1:Y:S01]  /*2360*/  LDCU UR4, c[0x0][0x590] ;  /* 0x0000b200ff0477ac */ /* 0x000e620008000800 */
[----:B-----5:R-:W-:Y:S01]  /*2370*/  IMAD.U32 R0, R0, 0x10000, RZ ;  /* 0x0001000000007824 */ /* 0x020fe200078e00ff */
[----:B------:R-:W2:Y:S03]  /*2380*/  LDCU UR5, c[0x0][0x59c] ;  /* 0x0000b380ff0577ac */ /* 0x000ea60008000800 */
[----:B0-----:R-:W-:Y:S01]  /*2390*/  FADD.FTZ R2, R0, 3 ;  /* 0x4040000000027421 */ /* 0x001fe20000010000 */
[----:B------:R-:W0:Y:S04]  /*23a0*/  LDCU.64 UR6, c[0x0][0x580] ;  /* 0x0000b000ff0677ac */ /* 0x000e280008000a00 */
[----:B-1----:R-:W-:-:S04]  /*23b0*/  FSETP.GEU.FTZ.AND P0, PT, R2, UR4, PT ;  /* 0x0000000402007c0b */ /* 0x002fc8000bf1e000 */
[----:B------:R-:W-:Y:S01]  /*23c0*/  FSEL R2, R2, UR4, P0 ;  /* 0x0000000402027c08 */ /* 0x000fe20008000000 */
[----:B------:R-:W-:-:S03]  /*23d0*/  UPRMT UR4, UR41, 0x9910, URZ ;  /* 0x0000991029047896 */ /* 0x000fc600080000ff */
[----:B--2---:R-:W-:Y:S01]  /*23e0*/  FSETP.GT.FTZ.AND P0, PT, R2, UR5, PT ;  /* 0x0000000502007c0b */ /* 0x004fe2000bf14000 */
[----:B------:R-:W-:-:S03]  /*23f0*/  UISETP.GT.AND UP0, UPT, UR4, 0x9, UPT ;  /* 0x000000090400788c */ /* 0x000fc6000bf04270 */
[----:B------:R-:W-:Y:S02]  /*2400*/  FSEL R3, R2, UR5, !P0 ;  /* 0x0000000502037c08 */ /* 0x000fe4000c000000 */
[----:B0-----:R-:W-:-:S03]  /*2410*/  IADD3 R2, P0, PT, R16, UR6, RZ ;  /* 0x0000000610027c10 */ /* 0x001fc6000ff1e0ff */
[----:B------:R-:W-:-:S04]  /*2420*/  FMUL.FTZ R3, R0, R3 ;  /* 0x0000000300037220 */ /* 0x000fc80000410000 */
[----:B------:R-:W-:Y:S01]  /*2430*/  FMUL.FTZ R0, R3, 0.16666667163372039795 ;  /* 0x3e2aaaab03007820 */ /* 0x000fe20000410000 */
[----:B------:R-:W-:-:S03]  /*2440*/  IMAD.X R3, RZ, RZ, UR7, P0 ;  /* 0x00000007ff037e24 */ /* 0x000fc600080e06ff */
[----:B------:R0:W1:Y:S01]  /*2450*/  F2F.BF16.F32 R5, R0 ;  /* 0x0000000000057304 */ /* 0x0000620000202000 */
        /* <DEDUP_REMOVED lines=9> */
[----:B01----:R-:W-:-:S04]  /*24f0*/  IMAD.U32 R0, R5, 0x10000, RZ ;  /* 0x0001000005007824 */ /* 0x003fc800078e00ff */
[----:B------:R-:W0:Y:S02]  /*2500*/  F2I.FTZ.TRUNC.NTZ R5, R0 ;  /* 0x0000000000057305 */ /* 0x000e24000021f100 */
[----:B0-----:R0:W-:Y:S01]  /*2510*/  STG.E.U8 desc[UR36][R2.64], R5 ;  /* 0x0000000502007986 */ /* 0x0011e2000c101124 */
[----:B------:R-:W-:Y:S05]  /*2520*/  BRA `(.L_x_4061) ;  /* 0x0000000c00807947 */ /* 0x000fea0003800000 */
.L_x_4059:
[----:B-1----:R-:W-:-:S06]  /*2530*/  SHF.L.U32 R5, R5, 0x10, RZ ;  /* 0x0000001005057819 */ /* 0x002fcc00000006ff */
[----:B------:R-:W1:Y:S02]  /*2540*/  F2I.S64.TRUNC R4, R5 ;  /* 0x0000000500047311 */ /* 0x000e64000020d900 */
[----:B-1----:R4:W-:Y:S01]  /*2550*/  STG.E.U8 desc[UR36][R2.64], R4 ;  /* 0x0000000402007986 */ /* 0x0029e2000c101124 */
[----:B------:R-:W-:Y:S05]  /*2560*/  BRA `(.L_x_4061) ;  /* 0x0000000c00707947 */ /* 0x000fea0003800000 */
.L_x_4058:
[----:B------:R-:W-:-:S09]  /*2570*/  UISETP.NE.AND UP0, UPT, UR4, 0x2, UPT ;  /* 0x000000020400788c */ /* 0x000fd2000bf05270 */
[----:B------:R-:W-:Y:S05]  /*2580*/  BRA.U !UP0, `(.L_x_4062) ;  /* 0x0000000108307547 */ /* 0x000fea000b800000 */
[----:B------:R-:W-:-:S09]  /*2590*/  UISETP.NE.AND UP0, UPT, UR4, 0x3, UPT ;  /* 0x000000030400788c */ /* 0x000fd2000bf05270 */
[----:B------:R-:W-:Y:S05]  /*25a0*/  BRA.U !UP0, `(.L_x_4063) ;  /* 0x0000000108187547 */ /* 0x000fea000b800000 */
[----:B------:R-:W-:-:S09]  /*25b0*/  UISETP.NE.AND UP0, UPT, UR4, 0x4, UPT ;  /* 0x000000040400788c */ /* 0x000fd2000bf05270 */
[----:B------:R-:W-:Y:S05]  /*25c0*/  BRA.U UP0, `(.L_x_4060) ;  /* 0x0000000900b87547 */ /* 0x000fea000b800000 */
[----:B-1----:R-:W-:-:S06]  /*25d0*/  IMAD.U32 R5, R5, 0x10000, RZ ;  /* 0x0001000005057824 */ /* 0x002fcc00078e00ff */
[----:B------:R-:W1:Y:S02]  /*25e0*/  F2I.S64.TRUNC R4, R5 ;  /* 0x0000000500047311 */ /* 0x000e64000020d900 */
[----:B-1----:R1:W-:Y:S01]  /*25f0*/  STG.E.64 desc[UR36][R2.64], R4 ;  /* 0x0000000402007986 */ /* 0x0023e2000c101b24 */
[----:B------:R-:W-:Y:S05]  /*2600*/  BRA `(.L_x_4061) ;  /* 0x0000000c00487947 */ /* 0x000fea0003800000 */
.L_x_4063:
[----:B-1----:R-:W-:-:S06]  /*2610*/  IMAD.U32 R5, R5, 0x10000, RZ ;  /* 0x0001000005057824 */ /* 0x002fcc00078e00ff */
[----:B------:R-:W1:Y:S02]  /*2620*/  F2I.FTZ.TRUNC.NTZ R5, R5 ;  /* 0x0000000500057305 */ /* 0x000e64000021f100 */
[----:B-1----:R2:W-:Y:S01]  /*2630*/  STG.E desc[UR36][R2.64], R5 ;  /* 0x0000000502007986 */ /* 0x0025e2000c101924 */
[----:B------:R-:W-:Y:S05]  /*2640*/  BRA `(.L_x_4061) ;  /* 0x0000000c00387947 */ /* 0x000fea0003800000 */
.L_x_4062:
[----:B-1----:R-:W-:-:S06]  /*2650*/  IMAD.U32 R5, R5, 0x10000, RZ ;  /* 0x0001000005057824 */ /* 0x002fcc00078e00ff */
[----:B------:R-:W1:Y:S02]  /*2660*/  F2I.FTZ.TRUNC.NTZ R5, R5 ;  /* 0x0000000500057305 */ /* 0x000e64000021f100 */
[----:B-1----:R3:W-:Y:S01]  /*2670*/  STG.E.U16 desc[UR36][R2.64], R5 ;  /* 0x0000000502007986 */ /* 0x0027e2000c101524 */
[----:B------:R-:W-:Y:S05]  /*2680*/  BRA `(.L_x_4061) ;  /* 0x0000000c00287947 */ /* 0x000fea0003800000 */
.L_x_4057:
[----:B------:R-:W-:-:S09]  /*2690*/  UISETP.GT.AND UP0, UPT, UR4, 0x6, UPT ;  /* 0x000000060400788c */ /* 0x000fd2000bf04270 */
[----:B------:R-:W-:Y:S05]  /*26a0*/  BRA.U UP0, `(.L_x_4064) ;  /* 0x00000001002c7547 */ /* 0x000fea000b800000 */
[----:B------:R-:W-:-:S09]  /*26b0*/  UISETP.NE.AND UP0, UPT, UR4, 0x5, UPT ;  /* 0x000000050400788c */ /* 0x000fd2000bf05270 */
[----:B------:R-:W-:Y:S05]  /*26c0*/  BRA.U !UP0, `(.L_x_4065) ;  /* 0x0000000108147547 */ /* 0x000fea000b800000 */
[----:B------:R-:W-:-:S09]  /*26d0*/  UISETP.NE.AND UP0, UPT, UR4, 0x6, UPT ;  /* 0x000000060400788c */ /* 0x000fd2000bf05270 */
[----:B------:R-:W-:Y:S05]  /*26e0*/  BRA.U UP0, `(.L_x_4060) ;  /* 0x0000000900707547 */ /* 0x000fea000b800000 */
[----:B-1----:R-:W-:-:S05]  /*26f0*/  SHF.L.U32 R5, R5, 0x10, RZ ;  /* 0x0000001005057819 */ /* 0x002fca00000006ff */
[----:B------:R1:W-:Y:S01]  /*2700*/  STG.E desc[UR36][R2.64], R5 ;  /* 0x0000000502007986 */ /* 0x0003e2000c101924 */
[----:B------:R-:W-:Y:S05]  /*2710*/  BRA `(.L_x_4061) ;  /* 0x0000000c00047947 */ /* 0x000fea0003800000 */
.L_x_4065:
[----:B01----:R-:W-:-:S05]  /*2720*/  IMAD.U32 R0, R5, 0x10000, RZ ;  /* 0x0001000005007824 */ /* 0x003fca00078e00ff */
[----:B------:R-:W-:-:S05]  /*2730*/  F2FP.F16.F32.PACK_AB R0, RZ, R0 ;  /* 0x00000000ff00723e */ /* 0x000fca00000000ff */
[----:B------:R0:W-:Y:S01]  /*2740*/  STG.E.U16 desc[UR36][R2.64], R0 ;  /* 0x0000000002007986 */ /* 0x0001e2000c101524 */
[----:B------:R-:W-:Y:S05]  /*2750*/  BRA `(.L_x_4061) ;  /* 0x0000000800f47947 */ /* 0x000fea0003800000 */
.L_x_4064:
[----:B------:R-:W-:-:S09]  /*2760*/  UISETP.NE.AND UP0, UPT, UR4, 0x7, UPT ;  /* 0x000000070400788c */ /* 0x000fd2000bf05270 */
[----:B------:R-:W-:Y:S05]  /*2770*/  BRA.U !UP0, `(.L_x_4066) ;  /* 0x0000000108347547 */ /* 0x000fea000b800000 */
[----:B------:R-:W-:-:S09]  /*2780*/  UISETP.NE.AND UP0, UPT, UR4, 0x8, UPT ;  /* 0x000000080400788c */ /* 0x000fd2000bf05270 */
[----:B------:R-:W-:Y:S05]  /*2790*/  BRA.U !UP0, `(.L_x_4067) ;  /* 0x0000000108187547 */ /* 0x000fea000b800000 */
[----:B------:R-:W-:-:S09]  /*27a0*/  UISETP.NE.AND UP0, UPT, UR4, 0x9, UPT ;  /* 0x000000090400788c */ /* 0x000fd2000bf05270 */
[----:B------:R-:W-:Y:S05]  /*27b0*/  BRA.U UP0, `(.L_x_4060) ;  /* 0x00000009003c7547 */ /* 0x000fea000b800000 */
[----:B-1----:R-:W-:Y:S02]  /*27c0*/  IMAD.U32 R4, R5, 0x10000, RZ ;  /* 0x0001000005047824 */ /* 0x002fe400078e00ff */
[----:B------:R-:W-:-:S05]  /*27d0*/  IMAD.MOV.U32 R5, RZ, RZ, RZ ;  /* 0x000000ffff057224 */ /* 0x000fca00078e00ff */
[----:B------:R1:W-:Y:S01]  /*27e0*/  STG.E.64 desc[UR36][R2.64], R4 ;  /* 0x0000000402007986 */ /* 0x0003e2000c101b24 */
[----:B------:R-:W-:Y:S05]  /*27f0*/  BRA `(.L_x_4061) ;  /* 0x0000000800cc7947 */ /* 0x000fea0003800000 */
.L_x_4067:
[----:B-1----:R-:W-:-:S04]  /*2800*/  SHF.L.U32 R5, R5, 0x10, RZ ;  /* 0x0000001005057819 */ /* 0x002fc800000006ff */
[----:B------:R-:W-:-:S04]  /*2810*/  F2FP.F16.F32.PACK_AB R5, RZ, R5 ;  /* 0x00000005ff05723e */ /* 0x000fc800000000ff */
[----:B------:R-:W-:-:S05]  /*2820*/  PRMT R5, R5, 0x5410, RZ ;  /* 0x0000541005057816 */ /* 0x000fca00000000ff */
[----:B------:R1:W-:Y:S01]  /*2830*/  STG.E desc[UR36][R2.64], R5 ;  /* 0x0000000502007986 */ /* 0x0003e2000c101924 */
[----:B------:R-:W-:Y:S05]  /*2840*/  BRA `(.L_x_4061) ;  /* 0x0000000800b87947 */ /* 0x000fea0003800000 */
.L_x_4066:
[----:B-1----:R-:W-:-:S04]  /*2850*/  IMAD.U32 R4, R5, 0x10000, RZ ;  /* 0x0001000005047824 */ /* 0x002fc800078e00ff */
[----:B------:R-:W-:-:S06]  /*2860*/  FMUL.FTZ R4, R4, 1 ;  /* 0x3f80000004047820 */ /* 0x000fcc0000410000 */
[----:B------:R-:W1:Y:S02]  /*2870*/  F2F.F64.F32 R4, R4 ;  /* 0x0000000400047310 */ /* 0x000e640000201800 */
[----:B-1----:R1:W-:Y:S01]  /*2880*/  STG.E.64 desc[UR36][R2.64], R4 ;  /* 0x0000000402007986 */ /* 0x0023e2000c101b24 */
[----:B------:R-:W-:Y:S05]  /*2890*/  BRA `(.L_x_4061) ;  /* 0x0000000800a47947 */ /* 0x000fea0003800000 */
.L_x_4056:
        /* <DEDUP_REMOVED lines=8> */
[----:B-1----:R-:W-:-:S05]  /*2920*/  IMAD.U32 R5, R5, 0x10000, RZ ;  /* 0x0001000005057824 */ /* 0x002fca00078e00ff */
[----:B------:R-:W-:-:S04]  /*2930*/  FSETP.NEU.FTZ.AND P0, PT, R5, RZ, PT ;  /* 0x000000ff0500720b */ /* 0x000fc80003f1d000 */
[----:B------:R-:W-:-:S05]  /*2940*/  SEL R5, RZ, 0x1, !P0 ;  /* 0x00000001ff057807 */ /* 0x000fca0004000000 */
[----:B------:R1:W-:Y:S01]  /*2950*/  STG.E.U8 desc[UR36][R2.64], R5 ;  /* 0x0000000502007986 */ /* 0x0003e2000c101124 */
[----:B------:R-:W-:Y:S05]  /*2960*/  BRA `(.L_x_4061) ;  /* 0x0000000800707947 */ /* 0x000fea0003800000 */
.L_x_4070:
[----:B-1----:R-:W-:Y:S01]  /*2970*/  IMAD.U32 R5, R5, 0x10000, RZ ;  /* 0x0001000005057824 */ /* 0x002fe200078e00ff */
[----:B------:R-:W-:-:S03]  /*2980*/  CS2R R6, SRZ ;  /* 0x0000000000067805 */ /* 0x000fc6000001ff00 */
[----:B------:R-:W-:-:S06]  /*2990*/  FMUL.FTZ R5, R5, 1 ;  /* 0x3f80000005057820 */ /* 0x000fcc0000410000 */
[----:B------:R-:W1:Y:S02]  /*29a0*/  F2F.F64.F32 R4, R5 ;  /* 0x0000000500047310 */ /* 0x000e640000201800 */
[----:B-1----:R1:W-:Y:S01]  /*29b0*/  STG.E.128 desc[UR36][R2.64], R4 ;  /* 0x0000000402007986 */ /* 0x0023e2000c101d24 */
[----:B------:R-:W-:Y:S05]  /*29c0*/  BRA `(.L_x_4061) ;  /* 0x0000000800587947 */ /* 0x000fea0003800000 */
.L_x_4069:
[----:B------:R-:W-:-:S09]  /*29d0*/  UISETP.NE.AND UP0, UPT, UR4, 0xf, UPT ;  /* 0x0000000f0400788c */ /* 0x000fd2000bf05270 */
[----:B------:R-:W-:Y:S05]  /*29e0*/  BRA.U !UP0, `(.L_x_4071) ;  /* 0x0000000108a07547 */ /* 0x000fea000b800000 */
[----:B------:R-:W-:-:S09]  /*29f0*/  UISETP.NE.AND UP0, UPT, UR4, 0x17, UPT ;  /* 0x000000170400788c */ /* 0x000fd2000bf05270 */
[----:B------:R-:W-:Y:S05]  /*2a00*/  BRA.U !UP0, `(.L_x_4072) ;  /* 0x00000001084c7547 */ /* 0x000fea000b800000 */
[----:B------:R-:W-:-:S09]  /*2a10*/  UISETP.NE.AND UP0, UPT, UR4, 0x18, UPT ;  /* 0x000000180400788c */ /* 0x000fd2000bf05270 */
[----:B------:R-:W-:Y:S05]  /*2a20*/  BRA.U UP0, `(.L_x_4060) ;  /* 0x0000000500a07547 */ /* 0x000fea000b800000 */
[----:B-1----:R-:W-:Y:S01]  /*2a30*/  SHF.L.U32 R7, R5, 0x10, RZ ;  /* 0x0000001005077819 */ /* 0x002fe200000006ff */
[----:B------:R-:W-:Y:S01]  /*2a40*/  BSSY.RECONVERGENT B0, `(.L_x_4073) ;  /* 0x000000c000007945 */ /* 0x000fe20003800200 */
[----:B0-----:R-:W-:Y:S02]  /*2a50*/  IMAD.MOV.U32 R0, RZ, RZ, 0x7f ;  /* 0x0000007fff007424 */ /* 0x001fe400078e00ff */
        /* <DEDUP_REMOVED lines=10> */
.L_x_4074:
[----:B------:R-:W-:Y:S05]  /*2b00*/  BSYNC.RECONVERGENT B0 ;  /* 0x0000000000007941 */ /* 0x000fea0003800200 */
.L_x_4073:
[----:B------:R-:W-:-:S05]  /*2b10*/  LOP3.LUT R5, R0, 0x80, R5, 0xf8, !PT ;  /* 0x0000008000057812 */ /* 0x000fca00078ef805 */
[----:B------:R0:W-:Y:S01]  /*2b20*/  STG.E.U8 desc[UR36][R2.64], R5 ;  /* 0x0000000502007986 */ /* 0x0001e2000c101124 */
[----:B------:R-:W-:Y:S05]  /*2b30*/  BRA `(.L_x_4061) ;  /* 0x0000000400fc7947 */ /* 0x000fea0003800000 */
.L_x_4072:
[----:B-1----:R-:W-:Y:S01]  /*2b40*/  IMAD.U32 R7, R5, 0x10000, RZ ;  /* 0x0001000005077824 */ /* 0x002fe200078e00ff */
[----:B------:R-:W-:Y:S04]  /*2b50*/  BSSY.RECONVERGENT B0, `(.L_x_4075) ;  /* 0x000000e000007945 */ /* 0x000fe80003800200 */
[----:B------:R-:W-:Y:S02]  /*2b60*/  LOP3.LUT R6, R7, 0x7fffffff, RZ, 0xc0, !PT ;  /* 0x7fffffff07067812 */ /* 0x000fe400078ec0ff */
[----:B------:R-:W-:Y:S02]  /*2b70*/  SHF.R.U32.HI R5, RZ, 0x18, R7 ;  /* 0x00000018ff057819 */ /* 0x000fe40000011607 */
[----:B------:R-:W-:-:S13]  /*2b80*/  ISETP.GE.U32.AND P1, PT, R6, 0x47800000, PT ;  /* 0x478000000600780c */ /* 0x000fda0003f26070 */
[----:B0-----:R-:W-:Y:S01]  /*2b90*/  @P1 IMAD.MOV.U32 R0, RZ, RZ, 0x7f ;  /* 0x0000007fff001424 */ /* 0x001fe200078e00ff */
        /* <DEDUP_REMOVED lines=9> */
.L_x_4076:
[----:B------:R-:W-:Y:S05]  /*2c30*/  BSYNC.RECONVERGENT B0 ;  /* 0x0000000000007941 */ /* 0x000fea0003800200 */
.L_x_4075:
[----:B------:R-:W-:-:S05]  /*2c40*/  LOP3.LUT R5, R0, 0x80, R5, 0xf8, !PT ;  /* 0x0000008000057812 */ /* 0x000fca00078ef805 */
[----:B------:R0:W-:Y:S01]  /*2c50*/  STG.E.U8 desc[UR36][R2.64], R5 ;  /* 0x0000000502007986 */ /* 0x0001e2000c101124 */
[----:B------:R-:W-:Y:S05]  /*2c60*/  BRA `(.L_x_4061) ;  /* 0x0000000400b07947 */ /* 0x000fea0003800000 */
.L_x_4071:
[----:B-1----:R1:W-:Y:S01]  /*2c70*/  STG.E.U16 desc[UR36][R2.64], R5 ;  /* 0x0000000502007986 */ /* 0x0023e2000c101524 */
[----:B------:R-:W-:Y:S05]  /*2c80*/  BRA `(.L_x_4061) ;  /* 0x0000000400a87947 */ /* 0x000fea0003800000 */
.L_x_4068:
        /* <DEDUP_REMOVED lines=8> */
[----:B-1----:R-:W-:-:S06]  /*2d10*/  SHF.L.U32 R5, R5, 0x10, RZ ;  /* 0x0000001005057819 */ /* 0x002fcc00000006ff */
[----:B------:R-:W1:Y:S02]  /*2d20*/  F2I.FTZ.U32.TRUNC.NTZ R5, R5 ;  /* 0x0000000500057305 */ /* 0x000e64000021f000 */
[----:B-1----:R1:W-:Y:S01]  /*2d30*/  STG.E.U16 desc[UR36][R2.64], R5 ;  /* 0x0000000502007986 */ /* 0x0023e2000c101524 */
[----:B------:R-:W-:Y:S05]  /*2d40*/  BRA `(.L_x_4061) ;  /* 0x0000000400787947 */ /* 0x000fea0003800000 */
.L_x_4079:
[----:B-1----:R-:W-:Y:S01]  /*2d50*/  IMAD.U32 R5, R5, 0x10000, RZ ;  /* 0x0001000005057824 */ /* 0x002fe200078e00ff */
[----:B------:R-:W-:Y:S01]  /*2d60*/  BSSY.RECONVERGENT B0, `(.L_x_4080) ;  /* 0x0000014000007945 */ /* 0x000fe20003800200 */
[----:B0-----:R-:W-:-:S03]  /*2d70*/  IMAD.MOV.U32 R0, RZ, RZ, 0x80 ;  /* 0x00000080ff007424 */ /* 0x001fc600078e00ff */
        /* <DEDUP_REMOVED lines=10> */
.L_x_4082:
[----:B------:R-:W-:-:S04]  /*2e20*/  SHF.R.U32.HI R0, RZ, 0x14, R5 ;  /* 0x00000014ff007819 */ /* 0x000fc80000011605 */
[----:B------:R-:W-:-:S04]  /*2e30*/  LOP3.LUT R0, R0, 0x1, RZ, 0xc0, !PT ;  /* 0x0000000100007812 */ /* 0x000fc800078ec0ff */
[----:B------:R-:W-:-:S04]  /*2e40*/  IADD3 R0, PT, PT, R5, 0x487ffff, R0 ;  /* 0x0487ffff05007810 */ /* 0x000fc80007ffe000 */
[----:B------:R-:W-:-:S04]  /*2e50*/  SHF.R.U32.HI R0, RZ, 0x14, R0 ;  /* 0x00000014ff007819 */ /* 0x000fc80000011600 */
[----:B------:R-:W-:-:S07]  /*2e60*/  LOP3.LUT R4, R0, 0xff, RZ, 0xc0, !PT ;  /* 0x000000ff00047812 */ /* 0x000fce00078ec0ff */
.L_x_4083:
[----:B------:R-:W-:-:S04]  /*2e70*/  SHF.R.U32.HI R5, RZ, 0x18, R5 ;  /* 0x00000018ff057819 */ /* 0x000fc80000011605 */
[----:B------:R-:W-:-:S04]  /*2e80*/  LOP3.LUT R4, R4, 0x80, R5, 0xf8, !PT ;  /* 0x0000008004047812 */ /* 0x000fc800078ef805 */
[----:B------:R-:W-:-:S07]  /*2e90*/  PRMT R0, R4, 0x7610, R0 ;  /* 0x0000761004007816 */ /* 0x000fce0000000000 */
.L_x_4081:
[----:B------:R-:W-:Y:S05]  /*2ea0*/  BSYNC.RECONVERGENT B0 ;  /* 0x0000000000007941 */ /* 0x000fea0003800200 */
.L_x_4080:
[----:B------:R0:W-:Y:S01]  /*2eb0*/  STG.E.U8 desc[UR36][R2.64], R0 ;  /* 0x0000000002007986 */ /* 0x0001e2000c101124 */
[----:B------:R-:W-:Y:S05]  /*2ec0*/  BRA `(.L_x_4061) ;  /* 0x0000000400187947 */ /* 0x000fea0003800000 */
.L_x_4078:
[----:B-1----:R-:W-:Y:S01]  /*2ed0*/  IMAD.U32 R5, R5, 0x10000, RZ ;  /* 0x0001000005057824 */ /* 0x002fe200078e00ff */
[----:B------:R-:W-:Y:S01]  /*2ee0*/  BSSY.RECONVERGENT B0, `(.L_x_4084) ;  /* 0x0000014000007945 */ /* 0x000fe20003800200 */
[----:B0-----:R-:W-:-:S03]  /*2ef0*/  MOV R0, 0x80 ;  /* 0x0000008000007802 */ /* 0x001fc60000000f00 */
        /* <DEDUP_REMOVED lines=10> */
.L_x_4086:
[----:B------:R-:W-:-:S04]  /*2fa0*/  SHF.R.U32.HI R0, RZ, 0x15, R5 ;  /* 0x00000015ff007819 */ /* 0x000fc80000011605 */
[----:B------:R-:W-:-:S04]  /*2fb0*/  LOP3.LUT R0, R0, 0x1, RZ, 0xc0, !PT ;  /* 0x0000000100007812 */ /* 0x000fc800078ec0ff */
[----:B------:R-:W-:-:S04]  /*2fc0*/  IADD3 R0, PT, PT, R5, 0x88fffff, R0 ;  /* 0x088fffff05007810 */ /* 0x000fc80007ffe000 */
[----:B------:R-:W-:-:S04]  /*2fd0*/  SHF.R.U32.HI R0, RZ, 0x15, R0 ;  /* 0x00000015ff007819 */ /* 0x000fc80000011600 */
[----:B------:R-:W-:-:S07]  /*2fe0*/  LOP3.LUT R4, R0, 0xff, RZ, 0xc0, !PT ;  /* 0x000000ff00047812 */ /* 0x000fce00078ec0ff */
.L_x_4087:
[----:B------:R-:W-:-:S04]  /*2ff0*/  SHF.R.U32.HI R5, RZ, 0x18, R5 ;  /* 0x00000018ff057819 */ /* 0x000fc80000011605 */
[----:B------:R-:W-:-:S04]  /*3000*/  LOP3.LUT R4, R4, 0x80, R5, 0xf8, !PT ;  /* 0x0000008004047812 */ /* 0x000fc800078ef805 */
[----:B------:R-:W-:-:S07]  /*3010*/  PRMT R0, R4, 0x7610, R0 ;  /* 0x0000761004007816 */ /* 0x000fce0000000000 */
.L_x_4085:
[----:B------:R-:W-:Y:S05]  /*3020*/  BSYNC.RECONVERGENT B0 ;  /* 0x0000000000007941 */ /* 0x000fea0003800200 */
.L_x_4084:
[----:B------:R0:W-:Y:S01]  /*3030*/  STG.E.U8 desc[UR36][R2.64], R0 ;  /* 0x0000000002007986 */ /* 0x0001e2000c101124 */
[----:B------:R-:W-:Y:S05]  /*3040*/  BRA `(.L_x_4061) ;  /* 0x0000000000b87947 */ /* 0x000fea0003800000 */
.L_x_4077:
[----:B------:R-:W-:-:S09]  /*3050*/  UISETP.NE.AND UP0, UPT, UR4, 0x1c, UPT ;  /* 0x0000001c0400788c */ /* 0x000fd2000bf05270 */
[----:B------:R-:W-:Y:S05]  /*3060*/  BRA.U !UP0, `(.L_x_4088) ;  /* 0x0000000108a47547 */ /* 0x000fea000b800000 */
[----:B------:R-:W-:-:S09]  /*3070*/  UISETP.NE.AND UP0, UPT, UR4, 0x1d, UPT ;  /* 0x0000001d0400788c */ /* 0x000fd2000bf05270 */
[----:B------:R-:W-:Y:S05]  /*3080*/  BRA.U !UP0, `(.L_x_4089) ;  /* 0x00000001088c7547 */ /* 0x000fea000b800000 */
[----:B------:R-:W-:-:S09]  /*3090*/  UISETP.NE.AND UP0, UPT, UR4, 0x2c, UPT ;  /* 0x0000002c0400788c */ /* 0x000fd2000bf05270 */
[----:B------:R-:W-:Y:S05]  /*30a0*/  BRA.U !UP0, `(.L_x_4090) ;  /* 0x0000000108447547 */ /* 0x000fea000b800000 */
.L_x_4060:
[----:B0-----:R-:W-:Y:S01]  /*30b0*/  MOV R0, 0x0 ;  /* 0x0000000000007802 */ /* 0x001fe20000000f00 */
[----:B------:R-:W0:Y:S01]  /*30c0*/  LDCU.64 UR6, c[0x4][0x128] ;  /* 0x01002500ff0677ac */ /* 0x000e220008000a00 */
[----:B------:R-:W-:Y:S02]  /*30d0*/  HFMA2 R12, -RZ, RZ, 0, 5.9604644775390625e-08 ;  /* 0x00000001ff0c7431 */ /* 0x000fe400000001ff */
[----:B------:R-:W-:Y:S01]  /*30e0*/  IMAD.MOV.U32 R8, RZ, RZ, 0x65 ;  /* 0x00000065ff087424 */ /* 0x000fe200078e00ff */
[----:B------:R2:W3:Y:S01]  /*30f0*/  LDC.64 R2, c[0x4][R0] ;  /* 0x0100000000027b82 */ /* 0x0004e20000000a00 */
[----:B------:R-:W4:Y:S01]  /*3100*/  LDCU.64 UR8, c[0x4][0x130] ;  /* 0x01002600ff0877ac */ /* 0x000f220008000a00 */
[----:B------:R-:W-:Y:S01]  /*3110*/  IMAD.MOV.U32 R13, RZ, RZ, RZ ;  /* 0x000000ffff0d7224 */ /* 0x000fe200078e00ff */
[----:B------:R-:W5:Y:S01]  /*3120*/  LDCU.64 UR4, c[0x4][0x40] ;  /* 0x01000800ff0477ac */ /* 0x000f620008000a00 */
[----:B0-----:R-:W-:Y:S02]  /*3130*/  IMAD.U32 R4, RZ, RZ, UR6 ;  /* 0x00000006ff047e24 */ /* 0x001fe4000f8e00ff */
[----:B-1----:R-:W-:-:S02]  /*3140*/  IMAD.U32 R5, RZ, RZ, UR7 ;  /* 0x00000007ff057e24 */ /* 0x002fc4000f8e00ff */
[----:B----4-:R-:W-:Y:S01]  /*3150*/  IMAD.U32 R6, RZ, RZ, UR8 ;  /* 0x00000008ff067e24 */ /* 0x010fe2000f8e00ff */
[----:B------:R-:W-:Y:S01]  /*3160*/  MOV R7, UR9 ;  /* 0x0000000900077c02 */ /* 0x000fe20008000f00 */
[----:B-----5:R-:W-:Y:S02]  /*3170*/  IMAD.U32 R10, RZ, RZ, UR4 ;  /* 0x00000004ff0a7e24 */ /* 0x020fe4000f8e00ff */
[----:B--2---:R-:W-:-:S07]  /*3180*/  IMAD.U32 R11, RZ, RZ, UR5 ;  /* 0x00000005ff0b7e24 */ /* 0x004fce000f8e00ff */
[----:B------:R-:W-:-:S07]  /*3190*/  LEPC R20, `(.L_x_4091) ;  /* 0x000000001014794e */ /* 0x000fce0000000000 */
[----:B---3--:R-:W-:Y:S05]  /*31a0*/  CALL.ABS.NOINC R2 ;  /* 0x0000000002007343 */ /* 0x008fea0003c00000 */
.L_x_4091:
[----:B------:R-:W-:Y:S05]  /*31b0*/  BRA `(.L_x_4061) ;  /* 0x00000000005c7947 */ /* 0x000fea0003800000 */
.L_x_4090:
[----:B-1----:R-:W-:-:S05]  /*31c0*/  IMAD.U32 R5, R5, 0x10000, RZ ;  /* 0x0001000005057824 */ /* 0x002fca00078e00ff */
[----:B------:R-:W-:-:S04]  /*31d0*/  SHF.R.U32.HI R6, RZ, 0x17, R5 ;  /* 0x00000017ff067819 */ /* 0x000fc80000011605 */
[----:B------:R-:W-:-:S04]  /*31e0*/  LOP3.LUT R4, R6, 0xff, RZ, 0xc0, !PT ;  /* 0x000000ff06047812 */ /* 0x000fc800078ec0ff */
[----:B------:R-:W-:-:S13]  /*31f0*/  ISETP.NE.AND P1, PT, R4, 0xff, PT ;  /* 0x000000ff0400780c */ /* 0x000fda0003f25270 */
[--C-:B0-----:R-:W-:Y:S02]  /*3200*/  @P1 SHF.R.U32.HI R0, RZ, 0x16, R5.reuse ;  /* 0x00000016ff001819 */ /* 0x101fe40000011605 */
        /* <DEDUP_REMOVED lines=11> */
.L_x_4089:
[----:B-1----:R-:W-:-:S06]  /*32c0*/  IMAD.U32 R5, R5, 0x10000, RZ ;  /* 0x0001000005057824 */ /* 0x002fcc00078e00ff */
[----:B------:R-:W1:Y:S02]  /*32d0*/  F2I.U64.TRUNC R4, R5 ;  /* 0x0000000500047311 */ /* 0x000e64000020d800 */
[----:B-1----:R1:W-:Y:S01]  /*32e0*/  STG.E.64 desc[UR36][R2.64], R4 ;  /* 0x0000000402007986 */ /* 0x0023e2000c101b24 */
[----:B------:R-:W-:Y:S05]  /*32f0*/  BRA `(.L_x_4061) ;  /* 0x00000000000c7947 */ /* 0x000fea0003800000 */
.L_x_4088:
[----:B-1----:R-:W-:-:S06]  /*3300*/  SHF.L.U32 R5, R5, 0x10, RZ ;  /* 0x0000001005057819 */ /* 0x002fcc00000006ff */
[----:B------:R-:W1:Y:S02]  /*3310*/  F2I.FTZ.U32.TRUNC.NTZ R5, R5 ;  /* 0x0000000500057305 */ /* 0x000e64000021f000 */
[----:B-1----:R1:W-:Y:S02]  /*3320*/  STG.E desc[UR36][R2.64], R5 ;  /* 0x0000000502007986 */ /* 0x0023e4000c101924 */
.L_x_4061:
[----:B------:R-:W-:-:S07]  /*3330*/  VIADD R17, R17, 0x80 ;  /* 0x0000008011117836 */ /* 0x000fce0000000000 */
.L_x_4020:
[----:B------:R-:W-:Y:S05]  /*3340*/  BSYNC.RECONVERGENT B6 ;  /* 0x0000000000067941 */ /* 0x000fea0003800200 */
.L_x_4019:
[----:B------:R-:W5:Y:S01]  /*3350*/  LDCU UR4, c[0x0][0x380] ;  /* 0x00007000ff0477ac */ /* 0x000f620008000800 */
[----:B------:R-:W-:Y:S01]  /*3360*/  BSSY.RECONVERGENT B6, `(.L_x_4092) ;  /* 0x0000326000067945 */ /* 0x000fe20003800200 */
[----:B-----5:R-:W-:-:S13]  /*3370*/  ISETP.GE.AND P0, PT, R17, UR4, PT ;  /* 0x0000000411007c0c */ /* 0x020fda000bf06270 */
[----:B------:R-:W-:Y:S05]  /*3380*/  @P0 BRA `(.L_x_4093) ;  /* 0x00000030008c0947 */ /* 0x000fea0003800000 */
[----:B------:R-:W5:Y:S01]  /*3390*/  LDCU UR4, c[0x0][0x388] ;  /* 0x00007100ff0477ac */ /* 0x000f620008000800 */
        /* <DEDUP_REMOVED lines=9> */
[----:B-1234-:R-:W-:-:S05]  /*3430*/  IMAD.HI.U32 R2, R17, UR4, R16 ;  /* 0x0000000411027c27 */ /* 0x01efca000f8e0010 */
[----:B------:R-:W-:-:S05]  /*3440*/  SHF.R.U32.HI R3, RZ, UR5, R2 ;  /* 0x00000005ff037c19 */ /* 0x000fca0008011602 */
[----:B------:R-:W-:-:S04]  /*3450*/  IMAD.MOV R0, RZ, RZ, -R3 ;  /* 0x000000ffff007224 */ /* 0x000fc800078e0a03 */
[----:B0-----:R-:W-:-:S04]  /*3460*/  IMAD R0, R0, UR6, R17 ;  /* 0x0000000600007c24 */ /* 0x001fc8000f8e0211 */
[C---:B-----5:R-:W-:Y:S02]  /*3470*/  IMAD R16, R0.reuse, UR8, RZ ;  /* 0x0000000800107c24 */ /* 0x060fe4000f8e02ff */
        /* <DEDUP_REMOVED lines=15> */
[----:B------:R-:W-:Y:S01]  /*3570*/  MOV R4, RZ ;  /* 0x000000ff00047202 */ /* 0x000fe20000000f00 */
[----:B------:R-:W1:Y:S01]  /*3580*/  LDCU UR6, c[0x0][0x3a4] ;  /* 0x00007480ff0677ac */ /* 0x000e620008000800 */
[----:B------:R-:W2:Y:S01]  /*3590*/  LDCU.64 UR8, c[0x0][0x4c8] ;  /* 0x00009900ff0877ac */ /* 0x000ea20008000a00 */
[----:B------:R-:W-:Y:S02]  /*35a0*/  UISETP.NE.AND UP0, UPT, UR38, 0x3, UPT ;  /* 0x000000032600788c */ /* 0x000fe4000bf05270 */
[----:B0-----:R-:W-:-:S05]  /*35b0*/  IMAD.HI.U32 R2, R5, UR4, R4 ;  /* 0x0000000405027c27 */ /* 0x001fca000f8e0004 */
[----:B------:R-:W-:-:S05]  /*35c0*/  SHF.R.U32.HI R3, RZ, UR5, R2 ;  /* 0x00000005ff037c19 */ /* 0x000fca0008011602 */
[----:B------:R-:W-:-:S04]  /*35d0*/  IMAD.MOV R4, RZ, RZ, -R3 ;  /* 0x000000ffff047224 */ /* 0x000fc800078e0a03 */
        /* <DEDUP_REMOVED lines=17> */
[----:B------:R-:W-:Y:S01]  /*36f0*/  HFMA2 R4, -RZ, RZ, 0, 0 ;  /* 0x00000000ff047431 */ /* 0x000fe200000001ff */
        /* <DEDUP_REMOVED lines=241> */
[----:B------:R-:W2:Y:S03]  /*4610*/  LDCU.64 UR8, c[0x0][0x578] ;  /* 0x0000af00ff0877ac */ /* 0x000ea60008000a00 */
[----:B0-----:R-:W-:-:S05]  /*4620*/  IMAD.HI.U32 R2, R5, UR4, R4 ;  /* 0x0000000405027c27 */ /* 0x001fca000f8e0004 */
[----:B------:R-:W-:-:S05]  /*4630*/  SHF.R.U32.HI R2, RZ, UR5, R2 ;  /* 0x00000005ff027c19 */ /* 0x000fca0008011602 */
[----:B------:R-:W-:-:S04]  /*4640*/  IMAD.MOV R3, RZ, RZ, -R2 ;  /* 0x000000ffff037224 */ /* 0x000fc800078e0a02 */
[----:B-1----:R-:W-:-:S04]  /*4650*/  IMAD R5, R3, UR6, R5 ;  /* 0x0000000603057c24 */ /* 0x002fc8000f8e0205 */
[C---:B--2---:R-:W-:Y:S02]  /*4660*/  IMAD R16, R5.reuse, UR8, R16 ;  /* 0x0000000805107c24 */ /* 0x044fe4000f8e0210 */
[----:B------:R-:W-:-:S07]  /*4670*/  IMAD R0, R5, UR9, R0 ;  /* 0x0000000905007c24 */ /* 0x000fce000f8e0200 */
.L_x_4094:
        /* <DEDUP_REMOVED lines=18> */
.L_x_4098:
[----:B------:R-:W2:Y:S02]  /*47a0*/  LDG.E.U8 R2, desc[UR36][R2.64] ;  /* 0x0000002402027981 */ /* 0x000ea4000c1e1100 */
[----:B--2---:R-:W-:-:S04]  /*47b0*/  I2FP.F32.U32 R0, R2 ;  /* 0x0000000200007245 */ /* 0x004fc80000201000 */
[----:B------:R-:W-:Y:S01]  /*47c0*/  F2FP.BF16.F32.PACK_AB R0, RZ, R0 ;  /* 0x00000000ff00723e */ /* 0x000fe200000010ff */
[----:B------:R-:W-:Y:S06]  /*47d0*/  BRA `(.L_x_4100) ;  /* 0x0000000c00847947 */ /* 0x000fec0003800000 */
.L_x_4097:
        /* <DEDUP_REMOVED lines=10> */
.L_x_4102:
[----:B------:R-:W2:Y:S02]  /*4880*/  LDG.E R2, desc[UR36][R2.64] ;  /* 0x0000002402027981 */ /* 0x000ea4000c1e1900 */
[----:B--2---:R-:W-:-:S04]  /*4890*/  I2FP.F32.S32 R0, R2 ;  /* 0x0000000200007245 */ /* 0x004fc80000201400 */
[----:B------:R-:W-:Y:S01]  /*48a0*/  F2FP.BF16.F32.PACK_AB R0, RZ, R0 ;  /* 0x00000000ff00723e */ /* 0x000fe200000010ff */
[----:B------:R-:W-:Y:S06]  /*48b0*/  BRA `(.L_x_4100) ;  /* 0x0000000c004c7947 */ /* 0x000fec0003800000 */
.L_x_4101:
[----:B------:R-:W2:Y:S02]  /*48c0*/  LDG.E.U16 R2, desc[UR36][R2.64] ;  /* 0x0000002402027981 */ /* 0x000ea4000c1e1500 */
[----:B--2---:R-:W0:Y:S02]  /*48d0*/  I2F.S16 R0, R2 ;  /* 0x0000000200007306 */ /* 0x004e240000101400 */
[----:B0-----:R-:W-:Y:S01]  /*48e0*/  F2FP.BF16.F32.PACK_AB R0, RZ, R0 ;  /* 0x00000000ff00723e */ /* 0x001fe200000010ff */
[----:B------:R-:W-:Y:S06]  /*48f0*/  BRA `(.L_x_4100) ;  /* 0x0000000c003c7947 */ /* 0x000fec0003800000 */
.L_x_4096:
        /* <DEDUP_REMOVED lines=9> */
.L_x_4104:
[----:B------:R-:W2:Y:S02]  /*4990*/  LDG.E.U16 R0, desc[UR36][R2.64] ;  /* 0x0000002402007981 */ /* 0x000ea4000c1e1500 */
[----:B--2---:R-:W-:-:S05]  /*49a0*/  HADD2.F32 R0, -RZ, R0.H0_H0 ;  /* 0x20000000ff007230 */ /* 0x004fca0000004100 */
[----:B------:R-:W-:Y:S01]  /*49b0*/  F2FP.BF16.F32.PACK_AB R0, RZ, R0 ;  /* 0x00000000ff00723e */ /* 0x000fe200000010ff */
[----:B------:R-:W-:Y:S06]  /*49c0*/  BRA `(.L_x_4100) ;  /* 0x0000000c00087947 */ /* 0x000fec0003800000 */
.L_x_4103:
        /* <DEDUP_REMOVED lines=9> */
.L_x_4106:
[----:B------:R-:W2:Y:S02]  /*4a60*/  LDG.E.U16 R2, desc[UR36][R2.64] ;  /* 0x0000002402027981 */ /* 0x000ea4000c1e1500 */
[----:B--2---:R-:W-:-:S05]  /*4a70*/  HADD2.F32 R0, -RZ, R2.H0_H0 ;  /* 0x20000002ff007230 */ /* 0x004fca0000004100 */
[----:B------:R-:W-:Y:S01]  /*4a80*/  F2FP.BF16.F32.PACK_AB R0, RZ, R0 ;  /* 0x00000000ff00723e */ /* 0x000fe200000010ff */
[----:B------:R-:W-:Y:S06]  /*4a90*/  BRA `(.L_x_4100) ;  /* 0x0000000800d47947 */ /* 0x000fec0003800000 */
.L_x_4105:
        /* <DEDUP_REMOVED lines=8> */
.L_x_4095:
        /* <DEDUP_REMOVED lines=13> */
.L_x_4109:
        /* <DEDUP_REMOVED lines=8> */
.L_x_4108:
        /* <DEDUP_REMOVED lines=27> */
.L_x_4111:
        /* <DEDUP_REMOVED lines=13> */
.L_x_4110:
[----:B------:R0:W5:Y:S01]  /*4ef0*/  LDG.E.U16 R0, desc[UR36][R2.64] ;  /* 0x0000002402007981 */ /* 0x000162000c1e1500 */
[----:B------:R-:W-:Y:S05]  /*4f00*/  BRA `(.L_x_4100) ;  /* 0x0000000400b87947 */ /* 0x000fea0003800000 */
.L_x_4107:
        /* <DEDUP_REMOVED lines=12> */
.L_x_4114:
        /* <DEDUP_REMOVED lines=21> */
.L_x_4118:
[----:B------:R-:W-:Y:S05]  /*5120*/  BSYNC.RECONVERGENT B1 ;  /* 0x0000000000017941 */ /* 0x000fea0003800200 */
.L_x_4117:
[----:B------:R-:W-:Y:S01]  /*5130*/  IMAD.SHL.U32 R0, R0, 0x100000, RZ ;  /* 0x0010000000007824 */ /* 0x000fe200078e00ff */
[----:B------:R-:W-:-:S04]  /*5140*/  LEA R2, R2, 0x3b800000, 0x17 ;  /* 0x3b80000002027811 */ /* 0x000fc800078eb8ff */
[----:B------:R-:W-:-:S07]  /*5150*/  LOP3.LUT R0, R2, R0, R7, 0xfe, !PT ;  /* 0x0000000002007212 */ /* 0x000fce00078efe07 */
.L_x_4116:
[----:B------:R-:W-:Y:S05]  /*5160*/  BSYNC.RECONVERGENT B0 ;  /* 0x0000000000007941 */ /* 0x000fea0003800200 */
.L_x_4115:
[----:B------:R-:W-:Y:S01]  /*5170*/  F2FP.BF16.F32.PACK_AB R0, RZ, R0 ;  /* 0x00000000ff00723e */ /* 0x000fe200000010ff */
[----:B------:R-:W-:Y:S06]  /*5180*/  BRA `(.L_x_4100) ;  /* 0x0000000400187947 */ /* 0x000fec0003800000 */
.L_x_4113:
        /* <DEDUP_REMOVED lines=21> */
.L_x_4122:
[----:B------:R-:W-:Y:S05]  /*52e0*/  BSYNC.RECONVERGENT B1 ;  /* 0x0000000000017941 */ /* 0x000fea0003800200 */
.L_x_4121:
[----:B------:R-:W-:Y:S01]  /*52f0*/  IMAD.SHL.U32 R0, R0, 0x200000, RZ ;  /* 0x0020000000007824 */ /* 0x000fe200078e00ff */
[----:B------:R-:W-:-:S04]  /*5300*/  LEA R2, R2, 0x37800000, 0x17 ;  /* 0x3780000002027811 */ /* 0x000fc800078eb8ff */
[----:B------:R-:W-:-:S07]  /*5310*/  LOP3.LUT R0, R2, R0, R7, 0xfe, !PT ;  /* 0x0000000002007212 */ /* 0x000fce00078efe07 */
.L_x_4120:
[----:B------:R-:W-:Y:S05]  /*5320*/  BSYNC.RECONVERGENT B0 ;  /* 0x0000000000007941 */ /* 0x000fea0003800200 */
.L_x_4119:
[----:B------:R-:W-:Y:S01]  /*5330*/  F2FP.BF16.F32.PACK_AB R0, RZ, R0 ;  /* 0x00000000ff00723e */ /* 0x000fe200000010ff */
[----:B------:R-:W-:Y:S06]  /*5340*/  BRA `(.L_x_4100) ;  /* 0x0000000000a87947 */ /* 0x000fec0003800000 */
.L_x_4112:
        /* <DEDUP_REMOVED lines=14> */
.L_x_4126:
[----:B------:R-:W-:Y:S05]  /*5430*/  BSYNC.RECONVERGENT B0 ;  /* 0x0000000000007941 */ /* 0x000fea0003800200 */
.L_x_4125:
[----:B------:R-:W-:Y:S01]  /*5440*/  F2FP.BF16.F32.PACK_AB R0, RZ, R0 ;  /* 0x00000000ff00723e */ /* 0x000fe200000010ff */
[----:B------:R-:W-:Y:S06]  /*5450*/  BRA `(.L_x_4100) ;  /* 0x0000000000647947 */ /* 0x000fec0003800000 */
.L_x_4099:
        /* <DEDUP_REMOVED lines=10> */
[----:B-1----:R-:W-:-:S02]  /*5500*/  IMAD.U32 R6, RZ, RZ, UR6 ;  /* 0x00000006ff067e24 */ /* 0x002fc4000f8e00ff */
[----:B------:R-:W-:Y:S01]  /*5510*/  IMAD.U32 R7, RZ, RZ, UR7 ;  /* 0x00000007ff077e24 */ /* 0x000fe2000f8e00ff */
[----:B---3--:R-:W-:Y:S01]  /*5520*/  MOV R10, UR8 ;  /* 0x00000008000a7c02 */ /* 0x008fe20008000f00 */
[----:B------:R-:W-:-:S07]  /*5530*/  IMAD.U32 R11, RZ, RZ, UR9 ;  /* 0x00000009ff0b7e24 */ /* 0x000fce000f8e00ff */
[----:B------:R-:W-:-:S07]  /*5540*/  LEPC R20, `(.L_x_4127) ;  /* 0x000000001014794e */ /* 0x000fce0000000000 */
[----:B--2---:R-:W-:Y:S05]  /*5550*/  CALL.ABS.NOINC R2 ;  /* 0x0000000002007343 */ /* 0x004fea0003c00000 */
.L_x_4127:
[----:B------:R-:W-:Y:S01]  /*5560*/  PRMT R0, RZ, 0x7610, R0 ;  /* 0x00007610ff007816 */ /* 0x000fe20000000000 */
[----:B------:R-:W-:Y:S06]  /*5570*/  BRA `(.L_x_4100) ;  /* 0x00000000001c7947 */ /* 0x000fec0003800000 */
.L_x_4124:
[----:B------:R-:W2:Y:S02]  /*5580*/  LDG.E.64 R2, desc[UR36][R2.64] ;  /* 0x0000002402027981 */ /* 0x000ea4000c1e1b00 */
[----:B--2---:R-:W0:Y:S02]  /*5590*/  I2F.U64 R0, R2 ;  /* 0x0000000200007312 */ /* 0x004e240000301000 */
[----:B0-----:R-:W-:Y:S01]  /*55a0*/  F2FP.BF16.F32.PACK_AB R0, RZ, R0 ;  /* 0x00000000ff00723e */ /* 0x001fe200000010ff */
[----:B------:R-:W-:Y:S06]  /*55b0*/  BRA `(.L_x_4100) ;  /* 0x00000000000c7947 */ /* 0x000fec0003800000 */
.L_x_4123:
[----:B------:R-:W2:Y:S02]  /*55c0*/  LDG.E R2, desc[UR36][R2.64] ;  /* 0x0000002402027981 */ /* 0x000ea4000c1e1900 */
[----:B--2---:R-:W-:-:S04]  /*55d0*/  I2FP.F32.U32 R0, R2 ;  /* 0x0000000200007245 */ /* 0x004fc80000201000 */
[----:B------:R-:W-:-:S07]  /*55e0*/  F2FP.BF16.F32.PACK_AB R0, RZ, R0 ;  /* 0x00000000ff00723e */ /* 0x000fce00000010ff */
.L_x_4100:
        /* <DEDUP_REMOVED lines=14> */
[----:B------:R-:W-:-:S03]  /*56d0*/  IADD3.X R3, PT, PT, RZ, UR7, RZ, P0, !PT ;  /* 0x00000007ff037c10 */ /* 0x000fc600087fe4ff */
        /* <DEDUP_REMOVED lines=14> */
.L_x_4131:
[----:B-1----:R-:W-:-:S06]  /*57c0*/  IMAD.U32 R5, R5, 0x10000, RZ ;  /* 0x0001000005057824 */ /* 0x002fcc00078e00ff */
[----:B------:R-:W1:Y:S02]  /*57d0*/  F2I.S64.TRUNC R4, R5 ;  /* 0x0000000500047311 */ /* 0x000e64000020d900 */
[----:B-1----:R1:W-:Y:S01]  /*57e0*/  STG.E.U8 desc[UR36][R2.64], R4 ;  /* 0x0000000402007986 */ /* 0x0023e2000c101124 */
[----:B------:R-:W-:Y:S05]  /*57f0*/  BRA `(.L_x_4133) ;  /* 0x0000000c006c7947 */ /* 0x000fea0003800000 */
.L_x_4130:
[----:B------:R-:W-:-:S09]  /*5800*/  UISETP.NE.AND UP0, UPT, UR4, 0x2, UPT ;  /* 0x000000020400788c */ /* 0x000fd2000bf05270 */
[----:B------:R-:W-:Y:S05]  /*5810*/  BRA.U !UP0, `(.L_x_4134) ;  /* 0x0000000108307547 */ /* 0x000fea000b800000 */
[----:B------:R-:W-:-:S09]  /*5820*/  UISETP.NE.AND UP0, UPT, UR4, 0x3, UPT ;  /* 0x000000030400788c */ /* 0x000fd2000bf05270 */
[----:B------:R-:W-:Y:S05]  /*5830*/  BRA.U !UP0, `(.L_x_4135) ;  /* 0x0000000108187547 */ /* 0x000fea000b800000 */
[----:B------:R-:W-:-:S09]  /*5840*/  UISETP.NE.AND UP0, UPT, UR4, 0x4, UPT ;  /* 0x000000040400788c */ /* 0x000fd2000bf05270 */
[----:B------:R-:W-:Y:S05]  /*5850*/  BRA.U UP0, `(.L_x_4132) ;  /* 0x0000000900787547 */ /* 0x000fea000b800000 */
[----:B-1----:R-:W-:-:S06]  /*5860*/  SHF.L.U32 R5, R5, 0x10, RZ ;  /* 0x0000001005057819 */ /* 0x002fcc00000006ff */
[----:B------:R-:W1:Y:S02]  /*5870*/  F2I.S64.TRUNC R4, R5 ;  /* 0x0000000500047311 */ /* 0x000e64000020d900 */
[----:B-1----:R1:W-:Y:S01]  /*5880*/  STG.E.64 desc[UR36][R2.64], R4 ;  /* 0x0000000402007986 */ /* 0x0023e2000c101b24 */
[----:B------:R-:W-:Y:S05]  /*5890*/  BRA `(.L_x_4133) ;  /* 0x0000000c00447947 */ /* 0x000fea0003800000 */
.L_x_4135:
[----:B-1----:R-:W-:-:S06]  /*58a0*/  IMAD.U32 R5, R5, 0x10000, RZ ;  /* 0x0001000005057824 */ /* 0x002fcc00078e00ff */
[----:B------:R-:W1:Y:S02]  /*58b0*/  F2I.FTZ.TRUNC.NTZ R5, R5 ;  /* 0x0000000500057305 */ /* 0x000e64000021f100 */
[----:B-1----:R1:W-:Y:S01]  /*58c0*/  STG.E desc[UR36][R2.64], R5 ;  /* 0x0000000502007986 */ /* 0x0023e2000c101924 */
[----:B------:R-:W-:Y:S05]  /*58d0*/  BRA `(.L_x_4133) ;  /* 0x0000000c00347947 */ /* 0x000fea0003800000 */
.L_x_4134:
[----:B-1----:R-:W-:-:S06]  /*58e0*/  IMAD.U32 R5, R5, 0x10000, RZ ;  /* 0x0001000005057824 */ /* 0x002fcc00078e00ff */
[----:B------:R-:W1:Y:S02]  /*58f0*/  F2I.FTZ.TRUNC.NTZ R5, R5 ;  /* 0x0000000500057305 */ /* 0x000e64000021f100 */
[----:B-1----:R1:W-:Y:S01]  /*5900*/  STG.E.U16 desc[UR36][R2.64], R5 ;  /* 0x0000000502007986 */ /* 0x0023e2000c101524 */
[----:B------:R-:W-:Y:S05]  /*5910*/  BRA `(.L_x_4133) ;  /* 0x0000000c00247947 */ /* 0x000fea0003800000 */
.L_x_4129:
        /* <DEDUP_REMOVED lines=9> */
.L_x_4137:
[----:B01----:R-:W-:-:S05]  /*59b0*/  IMAD.U32 R0, R5, 0x10000, RZ ;  /* 0x0001000005007824 */ /* 0x003fca00078e00ff */
[----:B------:R-:W-:-:S05]  /*59c0*/  F2FP.F16.F32.PACK_AB R0, RZ, R0 ;  /* 0x00000000ff00723e */ /* 0x000fca00000000ff */
[----:B------:R0:W-:Y:S01]  /*59d0*/  STG.E.U16 desc[UR36][R2.64], R0 ;  /* 0x0000000002007986 */ /* 0x0001e2000c101524 */
[----:B------:R-:W-:Y:S05]  /*59e0*/  BRA `(.L_x_4133) ;  /* 0x0000000800f07947 */ /* 0x000fea0003800000 */
.L_x_4136:
[----:B------:R-:W-:-:S09]  /*59f0*/  UISETP.NE.AND UP0, UPT, UR4, 0x7, UPT ;  /* 0x000000070400788c */ /* 0x000fd2000bf05270 */
[----:B------:R-:W-:Y:S05]  /*5a00*/  BRA.U !UP0, `(.L_x_4138) ;  /* 0x0000000108347547 */ /* 0x000fea000b800000 */
[----:B------:R-:W-:-:S09]  /*5a10*/  UISETP.NE.AND UP0, UPT, UR4, 0x8, UPT ;  /* 0x000000080400788c */ /* 0x000fd2000bf05270 */
[----:B------:R-:W-:Y:S05]  /*5a20*/  BRA.U !UP0, `(.L_x_4139) ;  /* 0x0000000108187547 */ /* 0x000fea000b800000 */
[----:B------:R-:W-:-:S09]  /*5a30*/  UISETP.NE.AND UP0, UPT, UR4, 0x9, UPT ;  /* 0x000000090400788c */ /* 0x000fd2000bf05270 */
[----:B------:R-:W-:Y:S05]  /*5a40*/  BRA.U UP0, `(.L_x_4132) ;  /* 0x0000000500fc7547 */ /* 0x000fea000b800000 */
[----:B-1----:R-:W-:Y:S01]  /*5a50*/  IMAD.U32 R4, R5, 0x10000, RZ ;  /* 0x0001000005047824 */ /* 0x002fe200078e00ff */
[----:B------:R-:W-:-:S05]  /*5a60*/  MOV R5, RZ ;  /* 0x000000ff00057202 */ /* 0x000fca0000000f00 */
[----:B------:R1:W-:Y:S01]  /*5a70*/  STG.E.64 desc[UR36][R2.64], R4 ;  /* 0x0000000402007986 */ /* 0x0003e2000c101b24 */
[----:B------:R-:W-:Y:S05]  /*5a80*/  BRA `(.L_x_4133) ;  /* 0x0000000800c87947 */ /* 0x000fea0003800000 */
.L_x_4139:
[----:B-1----:R-:W-:-:S05]  /*5a90*/  IMAD.U32 R5, R5, 0x10000, RZ ;  /* 0x0001000005057824 */ /* 0x002fca00078e00ff */
[----:B------:R-:W-:-:S04]  /*5aa0*/  F2FP.F16.F32.PACK_AB R5, RZ, R5 ;  /* 0x00000005ff05723e */ /* 0x000fc800000000ff */
[----:B------:R-:W-:-:S05]  /*5ab0*/  PRMT R5, R5, 0x5410, RZ ;  /* 0x0000541005057816 */ /* 0x000fca00000000ff */
[----:B------:R1:W-:Y:S01]  /*5ac0*/  STG.E desc[UR36][R2.64], R5 ;  /* 0x0000000502007986 */ /* 0x0003e2000c101924 */
[----:B------:R-:W-:Y:S05]  /*5ad0*/  BRA `(.L_x_4133) ;  /* 0x0000000800b47947 */ /* 0x000fea0003800000 */
.L_x_4138:
[----:B-1----:R-:W-:-:S04]  /*5ae0*/  IMAD.U32 R4, R5, 0x10000, RZ ;  /* 0x0001000005047824 */ /* 0x002fc800078e00ff */
[----:B------:R-:W-:-:S06]  /*5af0*/  FMUL.FTZ R4, R4, 1 ;  /* 0x3f80000004047820 */ /* 0x000fcc0000410000 */
[----:B------:R-:W1:Y:S02]  /*5b00*/  F2F.F64.F32 R4, R4 ;  /* 0x0000000400047310 */ /* 0x000e640000201800 */
[----:B-1----:R1:W-:Y:S01]  /*5b10*/  STG.E.64 desc[UR36][R2.64], R4 ;  /* 0x0000000402007986 */ /* 0x0023e2000c101b24 */
[----:B------:R-:W-:Y:S05]  /*5b20*/  BRA `(.L_x_4133) ;  /* 0x0000000800a07947 */ /* 0x000fea0003800000 */
.L_x_4128:
        /* <DEDUP_REMOVED lines=14> */
.L_x_4143:
[----:B-1----:R-:W-:Y:S01]  /*5c10*/  IMAD.U32 R5, R5, 0x10000, RZ ;  /* 0x0001000005057824 */ /* 0x002fe200078e00ff */
[----:B------:R-:W-:Y:S01]  /*5c20*/  BSSY.RECONVERGENT B0, `(.L_x_4144) ;  /* 0x0000013000007945 */ /* 0x000fe20003800200 */
[----:B0-----:R-:W-:-:S03]  /*5c30*/  IMAD.MOV.U32 R0, RZ, RZ, 0x80 ;  /* 0x00000080ff007424 */ /* 0x001fc600078e00ff */
        /* <DEDUP_REMOVED lines=15> */
.L_x_4146:
[----:B------:R-:W-:-:S04]  /*5d30*/  SHF.R.U32.HI R5, RZ, 0x18, R5 ;  /* 0x00000018ff057819 */ /* 0x000fc80000011605 */
[----:B------:R-:W-:-:S07]  /*5d40*/  LOP3.LUT R0, R0, 0x80, R5, 0xf8, !PT ;  /* 0x0000008000007812 */ /* 0x000fce00078ef805 */
.L_x_4145:
[----:B------:R-:W-:Y:S05]  /*5d50*/  BSYNC.RECONVERGENT B0 ;  /* 0x0000000000007941 */ /* 0x000fea0003800200 */
.L_x_4144:
[----:B------:R0:W-:Y:S01]  /*5d60*/  STG.E.U8 desc[UR36][R2.64], R0 ;  /* 0x0000000002007986 */ /* 0x0001e2000c101124 */
[----:B------:R-:W-:Y:S05]  /*5d70*/  BRA `(.L_x_4133) ;  /* 0x00000008000c7947 */ /* 0x000fea0003800000 */
.L_x_4142:
        /* <DEDUP_REMOVED lines=18> */
.L_x_4149:
[----:B------:R-:W-:-:S04]  /*5ea0*/  SHF.R.U32.HI R5, RZ, 0x18, R5 ;  /* 0x00000018ff057819 */ /* 0x000fc80000011605 */
[----:B------:R-:W-:-:S07]  /*5eb0*/  LOP3.LUT R0, R0, 0x80, R5, 0xf8, !PT ;  /* 0x0000008000007812 */ /* 0x000fce00078ef805 */
.L_x_4148:
[----:B------:R-:W-:Y:S05]  /*5ec0*/  BSYNC.RECONVERGENT B0 ;  /* 0x0000000000007941 */ /* 0x000fea0003800200 */
.L_x_4147:
[----:B------:R0:W-:Y:S01]  /*5ed0*/  STG.E.U8 desc[UR36][R2.64], R0 ;  /* 0x0000000002007986 */ /* 0x0001e2000c101124 */
[----:B------:R-:W-:Y:S05]  /*5ee0*/  BRA `(.L_x_4133) ;  /* 0x0000000400b07947 */ /* 0x000fea0003800000 */
.L_x_4141:
[----:B------:R-:W-:-:S09]  /*5ef0*/  UISETP.NE.AND UP0, UPT, UR4, 0x1c, UPT ;  /* 0x0000001c0400788c */ /* 0x000fd2000bf05270 */
[----:B------:R-:W-:Y:S05]  /*5f00*/  BRA.U !UP0, `(.L_x_4150) ;  /* 0x0000000108607547 */ /* 0x000fea000b800000 */
[----:B------:R-:W-:-:S09]  /*5f10*/  UISETP.NE.AND UP0, UPT, UR4, 0x1d, UPT ;  /* 0x0000001d0400788c */ /* 0x000fd2000bf05270 */
[----:B------:R-:W-:Y:S05]  /*5f20*/  BRA.U !UP0, `(.L_x_4151) ;  /* 0x0000000108487547 */ /* 0x000fea000b800000 */
[----:B------:R-:W-:-:S09]  /*5f30*/  UISETP.NE.AND UP0, UPT, UR4, 0x2c, UPT ;  /* 0x0000002c0400788c */ /* 0x000fd2000bf05270 */
[----:B------:R-:W-:Y:S05]  /*5f40*/  BRA.U UP0, `(.L_x_4132) ;  /* 0x0000000100bc7547 */ /* 0x000fea000b800000 */
        /* <DEDUP_REMOVED lines=16> */
.L_x_4151:
[----:B-1----:R-:W-:-:S06]  /*6050*/  SHF.L.U32 R5, R5, 0x10, RZ ;  /* 0x0000001005057819 */ /* 0x002fcc00000006ff */
[----:B------:R-:W1:Y:S02]  /*6060*/  F2I.U64.TRUNC R4, R5 ;  /* 0x0000000500047311 */ /* 0x000e64000020d800 */
[----:B-1----:R1:W-:Y:S01]  /*6070*/  STG.E.64 desc[UR36][R2.64], R4 ;  /* 0x0000000402007986 */ /* 0x0023e2000c101b24 */
[----:B------:R-:W-:Y:S05]  /*6080*/  BRA `(.L_x_4133) ;  /* 0x0000000400487947 */ /* 0x000fea0003800000 */
.L_x_4150:
[----:B-1----:R-:W-:-:S06]  /*6090*/  IMAD.U32 R5, R5, 0x10000, RZ ;  /* 0x0001000005057824 */ /* 0x002fcc00078e00ff */
[----:B------:R-:W1:Y:S02]  /*60a0*/  F2I.FTZ.U32.TRUNC.NTZ R5, R5 ;  /* 0x0000000500057305 */ /* 0x000e64000021f000 */
[----:B-1----:R1:W-:Y:S01]  /*60b0*/  STG.E desc[UR36][R2.64], R5 ;  /* 0x0000000502007986 */ /* 0x0023e2000c101924 */
[----:B------:R-:W-:Y:S05]  /*60c0*/  BRA `(.L_x_4133) ;  /* 0x0000000400387947 */ /* 0x000fea0003800000 */
.L_x_4140:
        /* <DEDUP_REMOVED lines=11> */
.L_x_4153:
[----:B-1----:R-:W-:Y:S02]  /*6180*/  SHF.L.U32 R5, R5, 0x10, RZ ;  /* 0x0000001005057819 */ /* 0x002fe400000006ff */
[----:B------:R-:W-:-:S03]  /*6190*/  CS2R R6, SRZ ;  /* 0x0000000000067805 */ /* 0x000fc6000001ff00 */
[----:B------:R-:W-:-:S06]  /*61a0*/  FMUL.FTZ R5, R5, 1 ;  /* 0x3f80000005057820 */ /* 0x000fcc0000410000 */
[----:B------:R-:W1:Y:S02]  /*61b0*/  F2F.F64.F32 R4, R5 ;  /* 0x0000000500047310 */ /* 0x000e640000201800 */
[----:B-1----:R1:W-:Y:S01]  /*61c0*/  STG.E.128 desc[UR36][R2.64], R4 ;  /* 0x0000000402007986 */ /* 0x0023e2000c101d24 */
[----:B------:R-:W-:Y:S05]  /*61d0*/  BRA `(.L_x_4133) ;  /* 0x0000000000f47947 */ /* 0x000fea0003800000 */
.L_x_4152:
[----:B------:R-:W-:-:S09]  /*61e0*/  UISETP.NE.AND UP0, UPT, UR4, 0xf, UPT ;  /* 0x0000000f0400788c */ /* 0x000fd2000bf05270 */
[----:B------:R-:W-:Y:S05]  /*61f0*/  BRA.U !UP0, `(.L_x_4154) ;  /* 0x0000000108e87547 */ /* 0x000fea000b800000 */
[----:B------:R-:W-:-:S09]  /*6200*/  UISETP.NE.AND UP0, UPT, UR4, 0x17, UPT ;  /* 0x000000170400788c */ /* 0x000fd2000bf05270 */
[----:B------:R-:W-:Y:S05]  /*6210*/  BRA.U !UP0, `(.L_x_4155) ;  /* 0x0000000108907547 */ /* 0x000fea000b800000 */
[----:B------:R-:W-:-:S09]  /*6220*/  UISETP.NE.AND UP0, UPT, UR4, 0x18, UPT ;  /* 0x000000180400788c */ /* 0x000fd2000bf05270 */
[----:B------:R-:W-:Y:S05]  /*6230*/  BRA.U !UP0, `(.L_x_4156) ;  /* 0x0000000108447547 */ /* 0x000fea000b800000 */
.L_x_4132:
[----:B0-----:R-:W-:Y:S01]  /*6240*/  MOV R0, 0x0 ;  /* 0x0000000000007802 */ /* 0x001fe20000000f00 */
[----:B------:R-:W0:Y:S01]  /*6250*/  LDCU.64 UR4, c[0x4][0x128] ;  /* 0x01002500ff0477ac */ /* 0x000e220008000a00 */
[----:B------:R-:W-:Y:S02]  /*6260*/  HFMA2 R13, -RZ, RZ, 0, 0 ;  /* 0x00000000ff0d7431 */ /* 0x000fe400000001ff */
[----:B------:R-:W-:Y:S01]  /*6270*/  IMAD.MOV.U32 R8, RZ, RZ, 0x65 ;  /* 0x00000065ff087424 */ /* 0x000fe200078e00ff */
[----:B------:R2:W3:Y:S01]  /*6280*/  LDC.64 R2, c[0x4][R0] ;  /* 0x0100000000027b82 */ /* 0x0004e20000000a00 */
[----:B------:R-:W4:Y:S01]  /*6290*/  LDCU.64 UR6, c[0x4][0x130] ;  /* 0x01002600ff0677ac */ /* 0x000f220008000a00 */
[----:B------:R-:W-:Y:S01]  /*62a0*/  IMAD.MOV.U32 R12, RZ, RZ, 0x1 ;  /* 0x00000001ff0c7424 */ /* 0x000fe200078e00ff */
[----:B------:R-:W5:Y:S01]  /*62b0*/  LDCU.64 UR8, c[0x4][0x40] ;  /* 0x01000800ff0877ac */ /* 0x000f620008000a00 */
[----:B0-----:R-:W-:Y:S02]  /*62c0*/  IMAD.U32 R4, RZ, RZ, UR4 ;  /* 0x00000004ff047e24 */ /* 0x001fe4000f8e00ff */
[----:B-1----:R-:W-:Y:S01]  /*62d0*/  IMAD.U32 R5, RZ, RZ, UR5 ;  /* 0x00000005ff057e24 */ /* 0x002fe2000f8e00ff */
[----:B----4-:R-:W-:Y:S01]  /*62e0*/  MOV R6, UR6 ;  /* 0x0000000600067c02 */ /* 0x010fe20008000f00 */
[----:B------:R-:W-:-:S02]  /*62f0*/  IMAD.U32 R7, RZ, RZ, UR7 ;  /* 0x00000007ff077e24 */ /* 0x000fc4000f8e00ff */
[----:B-----5:R-:W-:Y:S01]  /*6300*/  IMAD.U32 R10, RZ, RZ, UR8 ;  /* 0x00000008ff0a7e24 */ /* 0x020fe2000f8e00ff */
[----:B--2---:R-:W-:-:S07]  /*6310*/  MOV R11, UR9 ;  /* 0x00000009000b7c02 */ /* 0x004fce0008000f00 */
[----:B------:R-:W-:-:S07]  /*6320*/  LEPC R20, `(.L_x_4157) ;  /* 0x000000001014794e */ /* 0x000fce0000000000 */
[----:B---3--:R-:W-:Y:S05]  /*6330*/  CALL.ABS.NOINC R2 ;  /* 0x0000000002007343 */ /* 0x008fea0003c00000 */
.L_x_4157:
[----:B------:R-:W-:Y:S05]  /*6340*/  BRA `(.L_x_4133) ;  /* 0x0000000000987947 */ /* 0x000fea0003800000 */
.L_x_4156:
[----:B-1----:R-:W-:Y:S01]  /*6350*/  IMAD.U32 R7, R5, 0x10000, RZ ;  /* 0x0001000005077824 */ /* 0x002fe200078e00ff */
[----:B------:R-:W-:Y:S01]  /*6360*/  BSSY.RECONVERGENT B0, `(.L_x_4158) ;  /* 0x000000c000007945 */ /* 0x000fe20003800200 */
[----:B0-----:R-:W-:-:S03]  /*6370*/  IMAD.MOV.U32 R0, RZ, RZ, 0x7f ;  /* 0x0000007fff007424 */ /* 0x001fc600078e00ff */
        /* <DEDUP_REMOVED lines=10> */
.L_x_4159:
[----:B------:R-:W-:Y:S05]  /*6420*/  BSYNC.RECONVERGENT B0 ;  /* 0x0000000000007941 */ /* 0x000fea0003800200 */
.L_x_4158:
[----:B------:R-:W-:-:S05]  /*6430*/  LOP3.LUT R5, R0, 0x80, R5, 0xf8, !PT ;  /* 0x0000008000057812 */ /* 0x000fca00078ef805 */
[----:B------:R3:W-:Y:S01]  /*6440*/  STG.E.U8 desc[UR36][R2.64], R5 ;  /* 0x0000000502007986 */ /* 0x0007e2000c101124 */
[----:B------:R-:W-:Y:S05]  /*6450*/  BRA `(.L_x_4133) ;  /* 0x0000000000547947 */ /* 0x000fea0003800000 */
.L_x_4155:
[----:B-1----:R-:W-:Y:S01]  /*6460*/  SHF.L.U32 R5, R5, 0x10, RZ ;  /* 0x0000001005057819 */ /* 0x002fe200000006ff */
[----:B------:R-:W-:Y:S03]  /*6470*/  BSSY.RECONVERGENT B0, `(.L_x_4160) ;  /* 0x000000e000007945 */ /* 0x000fe60003800200 */
[----:B------:R-:W-:-:S04]  /*6480*/  LOP3.LUT R4, R5, 0x7fffffff, RZ, 0xc0, !PT ;  /* 0x7fffffff05047812 */ /* 0x000fc800078ec0ff */
[----:B------:R-:W-:-:S13]  /*6490*/  ISETP.GT.U32.AND P0, PT, R4, 0x477fffff, PT ;  /* 0x477fffff0400780c */ /* 0x000fda0003f04070 */
[----:B------:R-:W-:Y:S05]  /*64a0*/  @P0 BRA `(.L_x_4161) ;  /* 0x00000000001c0947 */ /* 0x000fea0003800000 */
[----:B------:R-:W-:-:S13]  /*64b0*/  ISETP.GE.U32.AND P0, PT, R4, 0x38800000, PT ;  /* 0x388000000400780c */ /* 0x000fda0003f06070 */
[----:B0-----:R-:W-:-:S04]  /*64c0*/  @P0 SHF.R.U32.HI R0, RZ, 0x15, R5 ;  /* 0x00000015ff000819 */ /* 0x001fc80000011605 */
[----:B------:R-:W-:-:S04]  /*64d0*/  @P0 LOP3.LUT R0, R0, 0x1, RZ, 0xc0, !PT ;  /* 0x0000000100000812 */ /* 0x000fc800078ec0ff */
[----:B------:R-:W-:-:S04]  /*64e0*/  @P0 IADD3 R0, PT, PT, R5, 0x80fffff, R0 ;  /* 0x080fffff05000810 */ /* 0x000fc80007ffe000 */
[----:B------:R-:W-:Y:S01]  /*64f0*/  @P0 SHF.R.U32.HI R0, RZ, 0x15, R0 ;  /* 0x00000015ff000819 */ /* 0x000fe20000011600 */
[----:B------:R-:W-:Y:S01]  /*6500*/  @!P0 FADD.FTZ R0, R4, 128 ;  /* 0x4300000004008421 */ /* 0x000fe20000010000 */
[----:B------:R-:W-:Y:S06]  /*6510*/  BRA `(.L_x_4162) ;  /* 0x00000000000c7947 */ /* 0x000fec0003800000 */
.L_x_4161:
[----:B0-----:R-:W-:Y:S01]  /*6520*/  IMAD.MOV.U32 R0, RZ, RZ, 0x7f ;  /* 0x0000007fff007424 */ /* 0x001fe200078e00ff */
[----:B------:R-:W-:-:S04]  /*6530*/  ISETP.GT.U32.AND P0, PT, R4, 0x7f800000, PT ;  /* 0x7f8000000400780c */ /* 0x000fc80003f04070 */
[----:B------:R-:W-:-:S09]  /*6540*/  SEL R0, R0, 0x7c, P0 ;  /* 0x0000007c00007807 */ /* 0x000fd20000000000 */
.L_x_4162:
[----:B------:R-:W-:Y:S05]  /*6550*/  BSYNC.RECONVERGENT B0 ;  /* 0x0000000000007941 */ /* 0x000fea0003800200 */
.L_x_4160:
[----:B------:R-:W-:-:S04]  /*6560*/  SHF.R.U32.HI R5, RZ, 0x18, R5 ;  /* 0x00000018ff057819 */ /* 0x000fc80000011605 */
[----:B------:R-:W-:-:S05]  /*6570*/  LOP3.LUT R5, R0, 0x80, R5, 0xf8, !PT ;  /* 0x0000008000057812 */ /* 0x000fca00078ef805 */
[----:B------:R2:W-:Y:S01]  /*6580*/  STG.E.U8 desc[UR36][R2.64], R5 ;  /* 0x0000000502007986 */ /* 0x0005e2000c101124 */
[----:B------:R-:W-:Y:S05]  /*6590*/  BRA `(.L_x_4133) ;  /* 0x0000000000047947 */ /* 0x000fea0003800000 */
.L_x_4154:
[----:B-1----:R1:W-:Y:S02]  /*65a0*/  STG.E.U16 desc[UR36][R2.64], R5 ;  /* 0x0000000502007986 */ /* 0x0023e4000c101524 */
.L_x_4133:
[----:B------:R-:W-:-:S07]  /*65b0*/  VIADD R17, R17, 0x80 ;  /* 0x0000008011117836 */ /* 0x000fce0000000000 */
.L_x_4093:
[----:B------:R-:W-:Y:S05]  /*65c0*/  BSYNC.RECONVERGENT B6 ;  /* 0x0000000000067941 */ /* 0x000fea0003800200 */
.L_x_4092:
[----:B------:R-:W5:Y:S01]  /*65d0*/  LDCU UR4, c[0x0][0x380] ;  /* 0x00007000ff0477ac */ /* 0x000f620008000800 */
[----:B------:R-:W-:Y:S01]  /*65e0*/  BSSY.RECONVERGENT B6, `(.L_x_4163) ;  /* 0x0000326000067945 */ /* 0x000fe20003800200 */
[----:B-----5:R-:W-:-:S13]  /*65f0*/  ISETP.GE.AND P0, PT, R17, UR4, PT ;  /* 0x0000000411007c0c */ /* 0x020fda000bf06270 */
[----:B------:R-:W-:Y:S05]  /*6600*/  @P0 BRA `(.L_x_4164) ;  /* 0x00000030008c0947 */ /* 0x000fea0003800000 */
[----:B------:R-:W5:Y:S01]  /*6610*/  LDCU UR4, c[0x0][0x388] ;  /* 0x00007100ff0477ac */ /* 0x000f620008000800 */
[----:B0-----:R-:W-:Y:S01]  /*6620*/  MOV R0, RZ ;  /* 0x000000ff00007202 */ /* 0x001fe20000000f00 */
        /* <DEDUP_REMOVED lines=8> */
[----:B-1234-:R-:W-:-:S05]  /*66b0*/  IMAD.HI.U32 R2, R17, UR4, R16 ;  /* 0x0000000411027c27 */ /* 0x01efca000f8e0010 */
[----:B------:R-:W-:-:S04]  /*66c0*/  SHF.R.U32.HI R3, RZ, UR5, R2 ;  /* 0x00000005ff037c19 */ /* 0x000fc80008011602 */
[----:B------:R-:W-:-:S05]  /*66d0*/  IADD3 R0, PT, PT, -R3, RZ, RZ ;  /* 0x000000ff03007210 */ /* 0x000fca0007ffe1ff */
        /* <DEDUP_REMOVED lines=34> */
[----:B-1----:R-:W-:-:S04]  /*6900*/  SHF.R.U32.HI R5, RZ, UR4, R4 ;  /* 0x00000004ff057c19 */ /* 0x002fc80008011604 */
[----:B------:R-:W-:-:S05]  /*6910*/  IADD3 R2, PT, PT, -R5, RZ, RZ ;  /* 0x000000ff05027210 */ /* 0x000fca0007ffe1ff */
        /* <DEDUP_REMOVED lines=254> */
.L_x_4165:
        /* <DEDUP_REMOVED lines=18> */
.L_x_4169:
[----:B------:R-:W2:Y:S02]  /*7a20*/  LDG.E.U8 R2, desc[UR36][R2.64] ;  /* 0x0000002402027981 */ /* 0x000ea4000c1e1100 */
[----:B--2---:R-:W-:-:S04]  /*7a30*/  I2FP.F32.U32 R0, R2 ;  /* 0x0000000200007245 */ /* 0x004fc80000201000 */
[----:B------:R-:W-:Y:S01]  /*7a40*/  F2FP.BF16.F32.PACK_AB R0, RZ, R0 ;  /* 0x00000000ff00723e */ /* 0x000fe200000010ff */
[----:B------:R-:W-:Y:S06]  /*7a50*/  BRA `(.L_x_4171) ;  /* 0x0000000c00847947 */ /* 0x000fec0003800000 */
.L_x_4168:
        /* <DEDUP_REMOVED lines=10> */
.L_x_4173:
[----:B------:R-:W2:Y:S02]  /*7b00*/  LDG.E R2, desc[UR36][R2.64] ;  /* 0x0000002402027981 */ /* 0x000ea4000c1e1900 */
[----:B--2---:R-:W-:-:S04]  /*7b10*/  I2FP.F32.S32 R0, R2 ;  /* 0x0000000200007245 */ /* 0x004fc80000201400 */
[----:B------:R-:W-:Y:S01]  /*7b20*/  F2FP.BF16.F32.PACK_AB R0, RZ, R0 ;  /* 0x00000000ff00723e */ /* 0x000fe200000010ff */
[----:B------:R-:W-:Y:S06]  /*7b30*/  BRA `(.L_x_4171) ;  /* 0x0000000c004c7947 */ /* 0x000fec0003800000 */
.L_x_4172:
[----:B------:R-:W2:Y:S02]  /*7b40*/  LDG.E.U16 R2, desc[UR36][R2.64] ;  /* 0x0000002402027981 */ /* 0x000ea4000c1e1500 */
[----:B--2---:R-:W0:Y:S02]  /*7b50*/  I2F.S16 R0, R2 ;  /* 0x0000000200007306 */ /* 0x004e240000101400 */
[----:B0-----:R-:W-:Y:S01]  /*7b60*/  F2FP.BF16.F32.PACK_AB R0, RZ, R0 ;  /* 0x00000000ff00723e */ /* 0x001fe200000010ff */
[----:B------:R-:W-:Y:S06]  /*7b70*/  BRA `(.L_x_4171) ;  /* 0x0000000c003c7947 */ /* 0x000fec0003800000 */
.L_x_4167:
        /* <DEDUP_REMOVED lines=9> */
.L_x_4175:
[----:B------:R-:W2:Y:S02]  /*7c10*/  LDG.E.U16 R0, desc[UR36][R2.64] ;  /* 0x0000002402007981 */ /* 0x000ea4000c1e1500 */
[----:B--2---:R-:W-:-:S05]  /*7c20*/  HADD2.F32 R0, -RZ, R0.H0_H0 ;  /* 0x20000000ff007230 */ /* 0x004fca0000004100 */
[----:B------:R-:W-:Y:S01]  /*7c30*/  F2FP.BF16.F32.PACK_AB R0, RZ, R0 ;  /* 0x00000000ff00723e */ /* 0x000fe200000010ff */
[----:B------:R-:W-:Y:S06]  /*7c40*/  BRA `(.L_x_4171) ;  /* 0x0000000c00087947 */ /* 0x000fec0003800000 */
.L_x_4174:
        /* <DEDUP_REMOVED lines=9> */
.L_x_4177:
[----:B------:R-:W2:Y:S02]  /*7ce0*/  LDG.E.U16 R2, desc[UR36][R2.64] ;  /* 0x0000002402027981 */ /* 0x000ea4000c1e1500 */
[----:B--2---:R-:W-:-:S05]  /*7cf0*/  HADD2.F32 R0, -RZ, R2.H0_H0 ;  /* 0x20000002ff007230 */ /* 0x004fca0000004100 */
[----:B------:R-:W-:Y:S01]  /*7d00*/  F2FP.BF16.F32.PACK_AB R0, RZ, R0 ;  /* 0x00000000ff00723e */ /* 0x000fe200000010ff */
[----:B------:R-:W-:Y:S06]  /*7d10*/  BRA `(.L_x_4171) ;  /* 0x0000000800d47947 */ /* 0x000fec0003800000 */
.L_x_4176:
        /* <DEDUP_REMOVED lines=8> */
.L_x_4166:
        /* <DEDUP_REMOVED lines=13> */
.L_x_4180:
        /* <DEDUP_REMOVED lines=8> */
.L_x_4179:
        /* <DEDUP_REMOVED lines=27> */
.L_x_4182:
        /* <DEDUP_REMOVED lines=13> */
.L_x_4181:
[----:B------:R0:W5:Y:S01]  /*8170*/  LDG.E.U16 R0, desc[UR36][R2.64] ;  /* 0x0000002402007981 */ /* 0x000162000c1e1500 */
[----:B------:R-:W-:Y:S05]  /*8180*/  BRA `(.L_x_4171) ;  /* 0x0000000400b87947 */ /* 0x000fea0003800000 */
.L_x_4178:
        /* <DEDUP_REMOVED lines=12> */
.L_x_4185:
        /* <DEDUP_REMOVED lines=21> */
.L_x_4189:
[----:B------:R-:W-:Y:S05]  /*83a0*/  BSYNC.RECONVERGENT B1 ;  /* 0x0000000000017941 */ /* 0x000fea0003800200 */
.L_x_4188:
[----:B------:R-:W-:Y:S02]  /*83b0*/  SHF.L.U32 R0, R0, 0x14, RZ ;  /* 0x0000001400007819 */ /* 0x000fe400000006ff */
[----:B------:R-:W-:-:S04]  /*83c0*/  LEA R2, R2, 0x3b800000, 0x17 ;  /* 0x3b80000002027811 */ /* 0x000fc800078eb8ff */
[----:B------:R-:W-:-:S07]  /*83d0*/  LOP3.LUT R0, R2, R0, R7, 0xfe, !PT ;  /* 0x0000000002007212 */ /* 0x000fce00078efe07 */
.L_x_4187:
[----:B------:R-:W-:Y:S05]  /*83e0*/  BSYNC.RECONVERGENT B0 ;  /* 0x0000000000007941 */ /* 0x000fea0003800200 */
.L_x_4186:
[----:B------:R-:W-:Y:S01]  /*83f0*/  F2FP.BF16.F32.PACK_AB R0, RZ, R0 ;  /* 0x00000000ff00723e */ /* 0x000fe200000010ff */
[----:B------:R-:W-:Y:S06]  /*8400*/  BRA `(.L_x_4171) ;  /* 0x0000000400187947 */ /* 0x000fec0003800000 */
.L_x_4184:
        /* <DEDUP_REMOVED lines=21> */
.L_x_4193:
[----:B------:R-:W-:Y:S05]  /*8560*/  BSYNC.RECONVERGENT B1 ;  /* 0x0000000000017941 */ /* 0x000fea0003800200 */
.L_x_4192:
[----:B------:R-:W-:Y:S01]  /*8570*/  IMAD.SHL.U32 R0, R0, 0x200000, RZ ;  /* 0x0020000000007824 */ /* 0x000fe200078e00ff */
[----:B------:R-:W-:-:S04]  /*8580*/  LEA R2, R2, 0x37800000, 0x17 ;  /* 0x3780000002027811 */ /* 0x000fc800078eb8ff */
[----:B------:R-:W-:-:S07]  /*8590*/  LOP3.LUT R0, R2, R0, R7, 0xfe, !PT ;  /* 0x0000000002007212 */ /* 0x000fce00078efe07 */
.L_x_4191:
[----:B------:R-:W-:Y:S05]  /*85a0*/  BSYNC.RECONVERGENT B0 ;  /* 0x0000000000007941 */ /* 0x000fea0003800200 */
.L_x_4190:
[----:B------:R-:W-:Y:S01]  /*85b0*/  F2FP.BF16.F32.PACK_AB R0, RZ, R0 ;  /* 0x00000000ff00723e */ /* 0x000fe200000010ff */
[----:B------:R-:W-:Y:S06]  /*85c0*/  BRA `(.L_x_4171) ;  /* 0x0000000000a87947 */ /* 0x000fec0003800000 */
.L_x_4183:
        /* <DEDUP_REMOVED lines=14> */
.L_x_4197:
[----:B------:R-:W-:Y:S05]  /*86b0*/  BSYNC.RECONVERGENT B0 ;  /* 0x0000000000007941 */ /* 0x000fea0003800200 */
.L_x_4196:
[----:B------:R-:W-:Y:S01]  /*86c0*/  F2FP.BF16.F32.PACK_AB R0, RZ, R0 ;  /* 0x00000000ff00723e */ /* 0x000fe200000010ff */
[----:B------:R-:W-:Y:S06]  /*86d0*/  BRA `(.L_x_4171) ;  /* 0x0000000000647947 */ /* 0x000fec0003800000 */
.L_x_4170:
        /* <DEDUP_REMOVED lines=16> */
.L_x_4198:
[----:B------:R-:W-:Y:S01]  /*87e0*/  PRMT R0, RZ, 0x7610, R0 ;  /* 0x00007610ff007816 */ /* 0x000fe20000000000 */
[----:B------:R-:W-:Y:S06]  /*87f0*/  BRA `(.L_x_4171) ;  /* 0x00000000001c7947 */ /* 0x000fec0003800000 */
.L_x_4195:
[----:B------:R-:W2:Y:S02]  /*8800*/  LDG.E.64 R2, desc[UR36][R2.64] ;  /* 0x0000002402027981 */ /* 0x000ea4000c1e1b00 */
[----:B--2---:R-:W0:Y:S02]  /*8810*/  I2F.U64 R0, R2 ;  /* 0x0000000200007312 */ /* 0x004e240000301000 */
[----:B0-----:R-:W-:Y:S01]  /*8820*/  F2FP.BF16.F32.PACK_AB R0, RZ, R0 ;  /* 0x00000000ff00723e */ /* 0x001fe200000010ff */
[----:B------:R-:W-:Y:S06]  /*8830*/  BRA `(.L_x_4171) ;  /* 0x00000000000c7947 */ /* 0x000fec0003800000 */
.L_x_4194:
[----:B------:R-:W2:Y:S02]  /*8840*/  LDG.E R2, desc[UR36][R2.64] ;  /* 0x0000002402027981 */ /* 0x000ea4000c1e1900 */
[----:B--2---:R-:W-:-:S04]  /*8850*/  I2FP.F32.U32 R0, R2 ;  /* 0x0000000200007245 */ /* 0x004fc80000201000 */
[----:B------:R-:W-:-:S07]  /*8860*/  F2FP.BF16.F32.PACK_AB R0, RZ, R0 ;  /* 0x00000000ff00723e */ /* 0x000fce00000010ff */
.L_x_4171:
[----:B------:R-:W1:Y:S01]  /*8870*/  LDCU UR4, c[0x0][0x590] ;  /* 0x0000b200ff0477ac */ /* 0x000e620008000800 */
[----:B-----5:R-:W-:Y:S01]  /*8880*/  SHF.L.U32 R0, R0, 0x10, RZ ;  /* 0x0000001000007819 */ /* 0x020fe200000006ff */
[----:B------:R-:W2:Y:S04]  /*8890*/  LDCU UR5, c[0x0][0x59c] ;  /* 0x0000b380ff0577ac */ /* 0x000ea80008000800 */
        /* <DEDUP_REMOVED lines=26> */
.L_x_4202:
[----:B-1----:R-:W-:-:S06]  /*8a40*/  SHF.L.U32 R5, R5, 0x10, RZ ;  /* 0x0000001005057819 */ /* 0x002fcc00000006ff */
[----:B------:R-:W1:Y:S02]  /*8a50*/  F2I.S64.TRUNC R4, R5 ;  /* 0x0000000500047311 */ /* 0x000e64000020d900 */
[----:B-1----:R1:W-:Y:S01]  /*8a60*/  STG.E.U8 desc[UR36][R2.64], R4 ;  /* 0x0000000402007986 */ /* 0x0023e2000c101124 */
[----:B------:R-:W-:Y:S05]  /*8a70*/  BRA `(.L_x_4204) ;  /* 0x0000000c006c7947 */ /* 0x000fea0003800000 */
.L_x_4201:
        /* <DEDUP_REMOVED lines=10> */
.L_x_4206:
[----:B-1----:R-:W-:-:S06]  /*8b20*/  IMAD.U32 R5, R5, 0x10000, RZ ;  /* 0x0001000005057824 */ /* 0x002fcc00078e00ff */
[----:B------:R-:W1:Y:S02]  /*8b30*/  F2I.FTZ.TRUNC.NTZ R5, R5 ;  /* 0x0000000500057305 */ /* 0x000e64000021f100 */
[----:B-1----:R3:W-:Y:S01]  /*8b40*/  STG.E desc[UR36][R2.64], R5 ;  /* 0x0000000502007986 */ /* 0x0027e2000c101924 */
[----:B------:R-:W-:Y:S05]  /*8b50*/  BRA `(.L_x_4204) ;  /* 0x0000000c00347947 */ /* 0x000fea0003800000 */
.L_x_4205:
[----:B-1----:R-:W-:-:S06]  /*8b60*/  SHF.L.U32 R5, R5, 0x10, RZ ;  /* 0x0000001005057819 */ /* 0x002fcc00000006ff */
[----:B------:R-:W1:Y:S02]  /*8b70*/  F2I.FTZ.TRUNC.NTZ R5, R5 ;  /* 0x0000000500057305 */ /* 0x000e64000021f100 */
[----:B-1----:R1:W-:Y:S01]  /*8b80*/  STG.E.U16 desc[UR36][R2.64], R5 ;  /* 0x0000000502007986 */ /* 0x0023e2000c101524 */
[----:B------:R-:W-:Y:S05]  /*8b90*/  BRA `(.L_x_4204) ;  /* 0x0000000c00247947 */ /* 0x000fea0003800000 */
.L_x_4200:
[----:B------:R-:W-:-:S09]  /*8ba0*/  UISETP.GT.AND UP0, UPT, UR4, 0x6, UPT ;  /* 0x000000060400788c */ /* 0x000fd2000bf04270 */
[----:B------:R-:W-:Y:S05]  /*8bb0*/  BRA.U UP0, `(.L_x_4207) ;  /* 0x00000001002c7547 */ /* 0x000fea000b800000 */
[----:B------:R-:W-:-:S09]  /*8bc0*/  UISETP.NE.AND UP0, UPT, UR4, 0x5, UPT ;  /* 0x000000050400788c */ /* 0x000fd2000bf05270 */
[----:B------:R-:W-:Y:S05]  /*8bd0*/  BRA.U !UP0, `(.L_x_4208) ;  /* 0x0000000108147547 */ /* 0x000fea000b800000 */
[----:B------:R-:W-:-:S09]  /*8be0*/  UISETP.NE.AND UP0, UPT, UR4, 0x6, UPT ;  /* 0x000000060400788c */ /* 0x000fd2000bf05270 */
[----:B------:R-:W-:Y:S05]  /*8bf0*/  BRA.U UP0, `(.L_x_4203) ;  /* 0x0000000900307547 */ /* 0x000fea000b800000 */
[----:B-1----:R-:W-:-:S05]  /*8c00*/  IMAD.U32 R5, R5, 0x10000, RZ ;  /* 0x0001000005057824 */ /* 0x002fca00078e00ff */
[----:B------:R1:W-:Y:S01]  /*8c10*/  STG.E desc[UR36][R2.64], R5 ;  /* 0x0000000502007986 */ /* 0x0003e2000c101924 */
[----:B------:R-:W-:Y:S05]  /*8c20*/  BRA `(.L_x_4204) ;  /* 0x0000000c00007947 */ /* 0x000fea0003800000 */
.L_x_4208:
[----:B01----:R-:W-:-:S05]  /*8c30*/  IMAD.U32 R0, R5, 0x10000, RZ ;  /* 0x0001000005007824 */ /* 0x003fca00078e00ff */
[----:B------:R-:W-:-:S05]  /*8c40*/  F2FP.F16.F32.PACK_AB R0, RZ, R0 ;  /* 0x00000000ff00723e */ /* 0x000fca00000000ff */
[----:B------:R0:W-:Y:S01]  /*8c50*/  STG.E.U16 desc[UR36][R2.64], R0 ;  /* 0x0000000002007986 */ /* 0x0001e2000c101524 */
[----:B------:R-:W-:Y:S05]  /*8c60*/  BRA `(.L_x_4204) ;  /* 0x0000000800f07947 */ /* 0x000fea0003800000 */
.L_x_4207:
[----:B------:R-:W-:-:S09]  /*8c70*/  UISETP.NE.AND UP0, UPT, UR4, 0x7, UPT ;  /* 0x000000070400788c */ /* 0x000fd2000bf05270 */
[----:B------:R-:W-:Y:S05]  /*8c80*/  BRA.U !UP0, `(.L_x_4209) ;  /* 0x0000000108347547 */ /* 0x000fea000b800000 */
[----:B------:R-:W-:-:S09]  /*8c90*/  UISETP.NE.AND UP0, UPT, UR4, 0x8, UPT ;  /* 0x000000080400788c */ /* 0x000fd2000bf05270 */
[----:B------:R-:W-:Y:S05]  /*8ca0*/  BRA.U !UP0, `(.L_x_4210) ;  /* 0x0000000108187547 */ /* 0x000fea000b800000 */
[----:B------:R-:W-:-:S09]  /*8cb0*/  UISETP.NE.AND UP0, UPT, UR4, 0x9, UPT ;  /* 0x000000090400788c */ /* 0x000fd2000bf05270 */
[----:B------:R-:W-:Y:S05]  /*8cc0*/  BRA.U UP0, `(.L_x_4203) ;  /* 0x0000000500fc7547 */ /* 0x000fea000b800000 */
[----:B-1----:R-:W-:Y:S01]  /*8cd0*/  SHF.L.U32 R4, R5, 0x10, RZ ;  /* 0x0000001005047819 */ /* 0x002fe200000006ff */
[----:B------:R-:W-:-:S05]  /*8ce0*/  IMAD.MOV.U32 R5, RZ, RZ, RZ ;  /* 0x000000ffff057224 */ /* 0x000fca00078e00ff */
[----:B------:R1:W-:Y:S01]  /*8cf0*/  STG.E.64 desc[UR36][R2.64], R4 ;  /* 0x0000000402007986 */ /* 0x0003e2000c101b24 */
[----:B------:R-:W-:Y:S05]  /*8d00*/  BRA `(.L_x_4204) ;  /* 0x0000000800c87947 */ /* 0x000fea0003800000 */
.L_x_4210:
[----:B-1----:R-:W-:-:S05]  /*8d10*/  IMAD.U32 R5, R5, 0x10000, RZ ;  /* 0x0001000005057824 */ /* 0x002fca00078e00ff */
[----:B------:R-:W-:-:S04]  /*8d20*/  F2FP.F16.F32.PACK_AB R5, RZ, R5 ;  /* 0x00000005ff05723e */ /* 0x000fc800000000ff */
[----:B------:R-:W-:-:S05]  /*8d30*/  PRMT R5, R5, 0x5410, RZ ;  /* 0x0000541005057816 */ /* 0x000fca00000000ff */
[----:B------:R1:W-:Y:S01]  /*8d40*/  STG.E desc[UR36][R2.64], R5 ;  /* 0x0000000502007986 */ /* 0x0003e2000c101924 */
[----:B------:R-:W-:Y:S05]  /*8d50*/  BRA `(.L_x_4204) ;  /* 0x0000000800b47947 */ /* 0x000fea0003800000 */
.L_x_4209:
[----:B-1----:R-:W-:-:S05]  /*8d60*/  SHF.L.U32 R4, R5, 0x10, RZ ;  /* 0x0000001005047819 */ /* 0x002fca00000006ff */
[----:B------:R-:W-:-:S06]  /*8d70*/  FMUL.FTZ R4, R4, 1 ;  /* 0x3f80000004047820 */ /* 0x000fcc0000410000 */
[----:B------:R-:W1:Y:S02]  /*8d80*/  F2F.F64.F32 R4, R4 ;  /* 0x0000000400047310 */ /* 0x000e640000201800 */
[----:B-1----:R1:W-:Y:S01]  /*8d90*/  STG.E.64 desc[UR36][R2.64], R4 ;  /* 0x0000000402007986 */ /* 0x0023e2000c101b24 */
[----:B------:R-:W-:Y:S05]  /*8da0*/  BRA `(.L_x_4204) ;  /* 0x0000000800a07947 */ /* 0x000fea0003800000 */
.L_x_4199:
        /* <DEDUP_REMOVED lines=10> */
[----:B-1----:R-:W-:-:S06]  /*8e50*/  IMAD.U32 R5, R5, 0x10000, RZ ;  /* 0x0001000005057824 */ /* 0x002fcc00078e00ff */
[----:B------:R-:W1:Y:S02]  /*8e60*/  F2I.FTZ.U32.TRUNC.NTZ R5, R5 ;  /* 0x0000000500057305 */ /* 0x000e64000021f000 */
[----:B-1----:R1:W-:Y:S01]  /*8e70*/  STG.E.U16 desc[UR36][R2.64], R5 ;  /* 0x0000000502007986 */ /* 0x0023e2000c101524 */
[----:B------:R-:W-:Y:S05]  /*8e80*/  BRA `(.L_x_4204) ;  /* 0x0000000800687947 */ /* 0x000fea0003800000 */
.L_x_4214:
[----:B-1----:R-:W-:Y:S01]  /*8e90*/  IMAD.U32 R5, R5, 0x10000, RZ ;  /* 0x0001000005057824 */ /* 0x002fe200078e00ff */
[----:B------:R-:W-:Y:S01]  /*8ea0*/  BSSY.RECONVERGENT B0, `(.L_x_4215) ;  /* 0x0000013000007945 */ /* 0x000fe20003800200 */
[----:B0-----:R-:W-:-:S03]  /*8eb0*/  MOV R0, 0x80 ;  /* 0x0000008000007802 */ /* 0x001fc60000000f00 */
        /* <DEDUP_REMOVED lines=15> */
.L_x_4217:
[----:B------:R-:W-:-:S04]  /*8fb0*/  SHF.R.U32.HI R5, RZ, 0x18, R5 ;  /* 0x00000018ff057819 */ /* 0x000fc80000011605 */
[----:B------:R-:W-:-:S07]  /*8fc0*/  LOP3.LUT R0, R0, 0x80, R5, 0xf8, !PT ;  /* 0x0000008000007812 */ /* 0x000fce00078ef805 */
.L_x_4216:
[----:B------:R-:W-:Y:S05]  /*8fd0*/  BSYNC.RECONVERGENT B0 ;  /* 0x0000000000007941 */ /* 0x000fea0003800200 */
.L_x_4215:
[----:B------:R0:W-:Y:S01]  /*8fe0*/  STG.E.U8 desc[UR36][R2.64], R0 ;  /* 0x0000000002007986 */ /* 0x0001e2000c101124 */
[----:B------:R-:W-:Y:S05]  /*8ff0*/  BRA `(.L_x_4204) ;  /* 0x00000008000c7947 */ /* 0x000fea0003800000 */
.L_x_4213:
[----:B-1----:R-:W-:Y:S01]  /*9000*/  IMAD.U32 R5, R5, 0x10000, RZ ;  /* 0x0001000005057824 */ /* 0x002fe200078e00ff */
[----:B------:R-:W-:Y:S01]  /*9010*/  BSSY.RECONVERGENT B0, `(.L_x_4218) ;  /* 0x0000013000007945 */ /* 0x000fe20003800200 */
[----:B0-----:R-:W-:-:S03]  /*9020*/  HFMA2 R0, -RZ, RZ, 0, 7.62939453125e-06 ;  /* 0x00000080ff007431 */ /* 0x001fc600000001ff */
        /* <DEDUP_REMOVED lines=15> */
.L_x_4220:
[----:B------:R-:W-:-:S04]  /*9120*/  SHF.R.U32.HI R5, RZ, 0x18, R5 ;  /* 0x00000018ff057819 */ /* 0x000fc80000011605 */
[----:B------:R-:W-:-:S07]  /*9130*/  LOP3.LUT R0, R0, 0x80, R5, 0xf8, !PT ;  /* 0x0000008000007812 */ /* 0x000fce00078ef805 */
.L_x_4219:
[----:B------:R-:W-:Y:S05]  /*9140*/  BSYNC.RECONVERGENT B0 ;  /* 0x0000000000007941 */ /* 0x000fea0003800200 */
.L_x_4218:
[----:B------:R0:W-:Y:S01]  /*9150*/  STG.E.U8 desc[UR36][R2.64], R0 ;  /* 0x0000000002007986 */ /* 0x0001e2000c101124 */
[----:B------:R-:W-:Y:S05]  /*9160*/  BRA `(.L_x_4204) ;  /* 0x0000000400b07947 */ /* 0x000fea0003800000 */
.L_x_4212:
        /* <DEDUP_REMOVED lines=22> */
.L_x_4222:
[----:B-1----:R-:W-:-:S06]  /*92d0*/  IMAD.U32 R5, R5, 0x10000, RZ ;  /* 0x0001000005057824 */ /* 0x002fcc00078e00ff */
[----:B------:R-:W1:Y:S02]  /*92e0*/  F2I.U64.TRUNC R4, R5 ;  /* 0x0000000500047311 */ /* 0x000e64000020d800 */
[----:B-1----:R1:W-:Y:S01]  /*92f0*/  STG.E.64 desc[UR36][R2.64], R4 ;  /* 0x0000000402007986 */ /* 0x0023e2000c101b24 */
[----:B------:R-:W-:Y:S05]  /*9300*/  BRA `(.L_x_4204) ;  /* 0x0000000400487947 */ /* 0x000fea0003800000 */
.L_x_4221:
[----:B-1----:R-:W-:-:S06]  /*9310*/  IMAD.U32 R5, R5, 0x10000, RZ ;  /* 0x0001000005057824 */ /* 0x002fcc00078e00ff */
[----:B------:R-:W1:Y:S02]  /*9320*/  F2I.FTZ.U32.TRUNC.NTZ R5, R5 ;  /* 0x0000000500057305 */ /* 0x000e64000021f000 */
[----:B-1----:R1:W-:Y:S01]  /*9330*/  STG.E desc[UR36][R2.64], R5 ;  /* 0x0000000502007986 */ /* 0x0023e2000c101924 */
[----:B------:R-:W-:Y:S05]  /*9340*/  BRA `(.L_x_4204) ;  /* 0x0000000400387947 */ /* 0x000fea0003800000 */
.L_x_4211:
[----:B------:R-:W-:-:S09]  /*9350*/  UISETP.GT.AND UP0, UPT, UR4, 0xe, UPT ;  /* 0x0000000e0400788c */ /* 0x000fd2000bf04270 */
[----:B------:R-:W-:Y:S05]  /*9360*/  BRA.U UP0, `(.L_x_4223) ;  /* 0x00000001003c7547 */ /* 0x000fea000b800000 */
[----:B------:R-:W-:-:S09]  /*9370*/  UISETP.NE.AND UP0, UPT, UR4, 0xa, UPT ;  /* 0x0000000a0400788c */ /* 0x000fd2000bf05270 */
[----:B------:R-:W-:Y:S05]  /*9380*/  BRA.U !UP0, `(.L_x_4224) ;  /* 0x00000001081c7547 */ /* 0x000fea000b800000 */
[----:B------:R-:W-:-:S09]  /*9390*/  UISETP.NE.AND UP0, UPT, UR4, 0xb, UPT ;  /* 0x0000000b0400788c */ /* 0x000fd2000bf05270 */
[----:B------:R-:W-:Y:S05]  /*93a0*/  BRA.U UP0, `(.L_x_4203) ;  /* 0x0000000100447547 */ /* 0x000fea000b800000 */
[----:B-1----:R-:W-:-:S04]  /*93b0*/  SHF.L.U32 R5, R5, 0x10, RZ ;  /* 0x0000001005057819 */ /* 0x002fc800000006ff */
[----:B------:R-:W-:-:S04]  /*93c0*/  FSETP.NEU.FTZ.AND P0, PT, R5, RZ, PT ;  /* 0x000000ff0500720b */ /* 0x000fc80003f1d000 */
[----:B------:R-:W-:-:S05]  /*93d0*/  SEL R5, RZ, 0x1, !P0 ;  /* 0x00000001ff057807 */ /* 0x000fca0004000000 */
[----:B------:R1:W-:Y:S01]  /*93e0*/  STG.E.U8 desc[UR36][R2.64], R5 ;  /* 0x0000000502007986 */ /* 0x0003e2000c101124 */
[----:B------:R-:W-:Y:S05]  /*93f0*/  BRA `(.L_x_4204) ;  /* 0x00000004000c7947 */ /* 0x000fea0003800000 */
.L_x_4224:
[----:B-1----:R-:W-:Y:S01]  /*9400*/  IMAD.U32 R5, R5, 0x10000, RZ ;  /* 0x0001000005057824 */ /* 0x002fe200078e00ff */
[----:B------:R-:W-:-:S03]  /*9410*/  CS2R R6, SRZ ;  /* 0x0000000000067805 */ /* 0x000fc6000001ff00 */
[----:B------:R-:W-:-:S06]  /*9420*/  FMUL.FTZ R5, R5, 1 ;  /* 0x3f80000005057820 */ /* 0x000fcc0000410000 */
[----:B------:R-:W1:Y:S02]  /*9430*/  F2F.F64.F32 R4, R5 ;  /* 0x0000000500047310 */ /* 0x000e640000201800 */
[----:B-1----:R1:W-:Y:S01]  /*9440*/  STG.E.128 desc[UR36][R2.64], R4 ;  /* 0x0000000402007986 */ /* 0x0023e2000c101d24 */
[----:B------:R-:W-:Y:S05]  /*9450*/  BRA `(.L_x_4204) ;  /* 0x0000000000f47947 */ /* 0x000fea0003800000 */
.L_x_4223:
[----:B------:R-:W-:-:S09]  /*9460*/  UISETP.NE.AND UP0, UPT, UR4, 0xf, UPT ;  /* 0x0000000f0400788c */ /* 0x000fd2000bf05270 */
[----:B------:R-:W-:Y:S05]  /*9470*/  BRA.U !UP0, `(.L_x_4225) ;  /* 0x0000000108e87547 */ /* 0x000fea000b800000 */
[----:B------:R-:W-:-:S09]  /*9480*/  UISETP.NE.AND UP0, UPT, UR4, 0x17, UPT ;  /* 0x000000170400788c */ /* 0x000fd2000bf05270 */
[----:B------:R-:W-:Y:S05]  /*9490*/  BRA.U !UP0, `(.L_x_4226) ;  /* 0x0000000108907547 */ /* 0x000fea000b800000 */
[----:B------:R-:W-:-:S09]  /*94a0*/  UISETP.NE.AND UP0, UPT, UR4, 0x18, UPT ;  /* 0x000000180400788c */ /* 0x000fd2000bf05270 */
[----:B------:R-:W-:Y:S05]  /*94b0*/  BRA.U !UP0, `(.L_x_4227) ;  /* 0x0000000108447547 */ /* 0x000fea000b800000 */
.L_x_4203:
        /* <DEDUP_REMOVED lines=8> */
[----:B0-----:R-:W-:Y:S01]  /*9540*/  IMAD.U32 R4, RZ, RZ, UR4 ;  /* 0x00000004ff047e24 */ /* 0x001fe2000f8e00ff */
[----:B-1----:R-:W-:Y:S01]  /*9550*/  MOV R5, UR5 ;  /* 0x0000000500057c02 */ /* 0x002fe20008000f00 */
[----:B----4-:R-:W-:-:S02]  /*9560*/  IMAD.U32 R6, RZ, RZ, UR6 ;  /* 0x00000006ff067e24 */ /* 0x010fc4000f8e00ff */
[----:B------:R-:W-:Y:S01]  /*9570*/  IMAD.U32 R7, RZ, RZ, UR7 ;  /* 0x00000007ff077e24 */ /* 0x000fe2000f8e00ff */
[----:B-----5:R-:W-:Y:S01]  /*9580*/  MOV R10, UR8 ;  /* 0x00000008000a7c02 */ /* 0x020fe20008000f00 */
[----:B--2---:R-:W-:-:S07]  /*9590*/  IMAD.U32 R11, RZ, RZ, UR9 ;  /* 0x00000009ff0b7e24 */ /* 0x004fce000f8e00ff */
[----:B------:R-:W-:-:S07]  /*95a0*/  LEPC R20, `(.L_x_4228) ;  /* 0x000000001014794e */ /* 0x000fce0000000000 */
[----:B---3--:R-:W-:Y:S05]  /*95b0*/  CALL.ABS.NOINC R2 ;  /* 0x0000000002007343 */ /* 0x008fea0003c00000 */
.L_x_4228:
[----:B------:R-:W-:Y:S05]  /*95c0*/  BRA `(.L_x_4204) ;  /* 0x0000000000987947 */ /* 0x000fea0003800000 */
.L_x_4227:
[----:B-1----:R-:W-:Y:S01]  /*95d0*/  IMAD.U32 R7, R5, 0x10000, RZ ;  /* 0x0001000005077824 */ /* 0x002fe200078e00ff */
[----:B------:R-:W-:Y:S01]  /*95e0*/  BSSY.RECONVERGENT B0, `(.L_x_4229) ;  /* 0x000000c000007945 */ /* 0x000fe20003800200 */
[----:B0-----:R-:W-:-:S03]  /*95f0*/  MOV R0, 0x7f ;  /* 0x0000007f00007802 */ /* 0x001fc60000000f00 */
        /* <DEDUP_REMOVED lines=10> */
.L_x_4230:
[----:B------:R-:W-:Y:S05]  /*96a0*/  BSYNC.RECONVERGENT B0 ;  /* 0x0000000000007941 */ /* 0x000fea0003800200 */
.L_x_4229:
[----:B------:R-:W-:-:S05]  /*96b0*/  LOP3.LUT R5, R0, 0x80, R5, 0xf8, !PT ;  /* 0x0000008000057812 */ /* 0x000fca00078ef805 */
[----:B------:R0:W-:Y:S01]  /*96c0*/  STG.E.U8 desc[UR36][R2.64], R5 ;  /* 0x0000000502007986 */ /* 0x0001e2000c101124 */
[----:B------:R-:W-:Y:S05]  /*96d0*/  BRA `(.L_x_4204) ;  /* 0x0000000000547947 */ /* 0x000fea0003800000 */
.L_x_4226:
[----:B-1----:R-:W-:Y:S01]  /*96e0*/  IMAD.U32 R5, R5, 0x10000, RZ ;  /* 0x0001000005057824 */ /* 0x002fe200078e00ff */
[----:B------:R-:W-:Y:S04]  /*96f0*/  BSSY.RECONVERGENT B0, `(.L_x_4231) ;  /* 0x000000e000007945 */ /* 0x000fe80003800200 */
        /* <DEDUP_REMOVED lines=10> */
.L_x_4232:
[----:B0-----:R-:W-:Y:S01]  /*97a0*/  IMAD.MOV.U32 R0, RZ, RZ, 0x7f ;  /* 0x0000007fff007424 */ /* 0x001fe200078e00ff */
[----:B------:R-:W-:-:S04]  /*97b0*/  ISETP.GT.U32.AND P0, PT, R4, 0x7f800000, PT ;  /* 0x7f8000000400780c */ /* 0x000fc80003f04070 */
[----:B------:R-:W-:-:S09]  /*97c0*/  SEL R0, R0, 0x7c, P0 ;  /* 0x0000007c00007807 */ /* 0x000fd20000000000 */
.L_x_4233:
[----:B------:R-:W-:Y:S05]  /*97d0*/  BSYNC.RECONVERGENT B0 ;  /* 0x0000000000007941 */ /* 0x000fea0003800200 */
.L_x_4231:
[----:B------:R-:W-:-:S04]  /*97e0*/  SHF.R.U32.HI R5, RZ, 0x18, R5 ;  /* 0x00000018ff057819 */ /* 0x000fc80000011605 */
[----:B------:R-:W-:-:S05]  /*97f0*/  LOP3.LUT R5, R0, 0x80, R5, 0xf8, !PT ;  /* 0x0000008000057812 */ /* 0x000fca00078ef805 */
[----:B------:R0:W-:Y:S01]  /*9800*/  STG.E.U8 desc[UR36][R2.64], R5 ;  /* 0x0000000502007986 */ /* 0x0001e2000c101124 */
[----:B------:R-:W-:Y:S05]  /*9810*/  BRA `(.L_x_4204) ;  /* 0x0000000000047947 */ /* 0x000fea0003800000 */
.L_x_4225:
[----:B-1----:R1:W-:Y:S02]  /*9820*/  STG.E.U16 desc[UR36][R2.64], R5 ;  /* 0x0000000502007986 */ /* 0x0023e4000c101524 */
.L_x_4204:
[----:B------:R-:W-:-:S07]  /*9830*/  IADD3 R17, PT, PT, R17, 0x80, RZ ;  /* 0x0000008011117810 */ /* 0x000fce0007ffe0ff */
.L_x_4164:
[----:B------:R-:W-:Y:S05]  /*9840*/  BSYNC.RECONVERGENT B6 ;  /* 0x0000000000067941 */ /* 0x000fea0003800200 */
.L_x_4163:
[----:B------:R-:W5:Y:S02]  /*9850*/  LDCU UR4, c[0x0][0x380] ;  /* 0x00007000ff0477ac */ /* 0x000f640008000800 */
[----:B-----5:R-:W-:-:S13]  /*9860*/  ISETP.GE.AND P0, PT, R17, UR4, PT ;  /* 0x0000000411007c0c */ /* 0x020fda000bf06270 */
[----:B------:R-:W-:Y:S05]  /*9870*/  @P0 EXIT ;  /* 0x000000000000094d */ /* 0x000fea0003800000 */
        /* <DEDUP_REMOVED lines=303> */
.L_x_4234:
[----:B------:R-:W0:Y:S01]  /*ab70*/  LDCU.128 UR8, c[0x0][0x580] ;  /* 0x0000b000ff0877ac */ /* 0x000e220008000c00 */
[----:B------:R-:W-:-:S04]  /*ab80*/  UPRMT UR4, UR42, 0x9910, URZ ;  /* 0x000099102a047896 */ /* 0x000fc800080000ff */
[----:B------:R-:W-:Y:S01]  /*ab90*/  UISETP.GT.AND UP0, UPT, UR4, 0x9, UPT ;  /* 0x000000090400788c */ /* 0x000fe2000bf04270 */
[----:B0-----:R-:W-:Y:S02]  /*aba0*/  IADD3 R16, P0, PT, R16, UR8, RZ ;  /* 0x0000000810107c10 */ /* 0x001fe4000ff1e0ff */
[----:B-1234-:R-:W-:-:S03]  /*abb0*/  IADD3 R2, P1, PT, R0, UR10, RZ ;  /* 0x0000000a00027c10 */ /* 0x01efc6000ff3e0ff */
        /* <DEDUP_REMOVED lines=15> */
.L_x_4238:
[----:B------:R-:W2:Y:S02]  /*acb0*/  LDG.E.U8 R2, desc[UR36][R2.64] ;  /* 0x0000002402027981 */ /* 0x000ea4000c1e1100 */
[----:B--2---:R-:W-:-:S04]  /*acc0*/  I2FP.F32.U32 R0, R2 ;  /* 0x0000000200007245 */ /* 0x004fc80000201000 */
[----:B------:R-:W-:Y:S01]  /*acd0*/  F2FP.BF16.F32.PACK_AB R0, RZ, R0 ;  /* 0x00000000ff00723e */ /* 0x000fe200000010ff */
[----:B------:R-:W-:Y:S06]  /*ace0*/  BRA `(.L_x_4240) ;  /* 0x0000000c00847947 */ /* 0x000fec0003800000 */
.L_x_4237:
        /* <DEDUP_REMOVED lines=10> */
.L_x_4242:
[----:B------:R-:W2:Y:S02]  /*ad90*/  LDG.E R2, desc[UR36][R2.64] ;  /* 0x0000002402027981 */ /* 0x000ea4000c1e1900 */
[----:B--2---:R-:W-:-:S04]  /*ada0*/  I2FP.F32.S32 R0, R2 ;  /* 0x0000000200007245 */ /* 0x004fc80000201400 */
[----:B------:R-:W-:Y:S01]  /*adb0*/  F2FP.BF16.F32.PACK_AB R0, RZ, R0 ;  /* 0x00000000ff00723e */ /* 0x000fe200000010ff */
[----:B------:R-:W-:Y:S06]  /*adc0*/  BRA `(.L_x_4240) ;  /* 0x0000000c004c7947 */ /* 0x000fec0003800000 */
.L_x_4241:
[----:B------:R-:W2:Y:S02]  /*add0*/  LDG.E.U16 R2, desc[UR36][R2.64] ;  /* 0x0000002402027981 */ /* 0x000ea4000c1e1500 */
[----:B--2---:R-:W0:Y:S02]  /*ade0*/  I2F.S16 R0, R2 ;  /* 0x0000000200007306 */ /* 0x004e240000101400 */
[----:B0-----:R-:W-:Y:S01]  /*adf0*/  F2FP.BF16.F32.PACK_AB R0, RZ, R0 ;  /* 0x00000000ff00723e */ /* 0x001fe200000010ff */
[----:B------:R-:W-:Y:S06]  /*ae00*/  BRA `(.L_x_4240) ;  /* 0x0000000c003c7947 */ /* 0x000fec0003800000 */
.L_x_4236:
        /* <DEDUP_REMOVED lines=9> */
.L_x_4244:
[----:B------:R-:W2:Y:S02]  /*aea0*/  LDG.E.U16 R0, desc[UR36][R2.64] ;  /* 0x0000002402007981 */ /* 0x000ea4000c1e1500 */
[----:B--2---:R-:W-:-:S05]  /*aeb0*/  HADD2.F32 R0, -RZ, R0.H0_H0 ;  /* 0x20000000ff007230 */ /* 0x004fca0000004100 */
[----:B------:R-:W-:Y:S01]  /*aec0*/  F2FP.BF16.F32.PACK_AB R0, RZ, R0 ;  /* 0x00000000ff00723e */ /* 0x000fe200000010ff */
[----:B------:R-:W-:Y:S06]  /*aed0*/  BRA `(.L_x_4240) ;  /* 0x0000000c00087947 */ /* 0x000fec0003800000 */
.L_x_4243:
        /* <DEDUP_REMOVED lines=9> */
.L_x_4246:
[----:B------:R-:W2:Y:S02]  /*af70*/  LDG.E.U16 R2, desc[UR36][R2.64] ;  /* 0x0000002402027981 */ /* 0x000ea4000c1e1500 */
[----:B--2---:R-:W-:-:S05]  /*af80*/  HADD2.F32 R0, -RZ, R2.H0_H0 ;  /* 0x20000002ff007230 */ /* 0x004fca0000004100 */
[----:B------:R-:W-:Y:S01]  /*af90*/  F2FP.BF16.F32.PACK_AB R0, RZ, R0 ;  /* 0x00000000ff00723e */ /* 0x000fe200000010ff */
[----:B------:R-:W-:Y:S06]  /*afa0*/  BRA `(.L_x_4240) ;  /* 0x0000000800d47947 */ /* 0x000fec0003800000 */
.L_x_4245:
        /* <DEDUP_REMOVED lines=8> */
.L_x_4235:
        /* <DEDUP_REMOVED lines=13> */
.L_x_4249:
        /* <DEDUP_REMOVED lines=8> */
.L_x_4248:
        /* <DEDUP_REMOVED lines=27> */
.L_x_4251:
        /* <DEDUP_REMOVED lines=13> */
.L_x_4250:
[----:B------:R0:W5:Y:S01]  /*b400*/  LDG.E.U16 R0, desc[UR36][R2.64] ;  /* 0x0000002402007981 */ /* 0x000162000c1e1500 */
[----:B------:R-:W-:Y:S05]  /*b410*/  BRA `(.L_x_4240) ;  /* 0x0000000400b87947 */ /* 0x000fea0003800000 */
.L_x_4247:
        /* <DEDUP_REMOVED lines=12> */
.L_x_4254:
        /* <DEDUP_REMOVED lines=21> */
.L_x_4258:
[----:B------:R-:W-:Y:S05]  /*b630*/  BSYNC.RECONVERGENT B1 ;  /* 0x0000000000017941 */ /* 0x000fea0003800200 */
.L_x_4257:
[----:B------:R-:W-:Y:S01]  /*b640*/  IMAD.SHL.U32 R0, R0, 0x100000, RZ ;  /* 0x0010000000007824 */ /* 0x000fe200078e00ff */
[----:B------:R-:W-:-:S04]  /*b650*/  LEA R2, R2, 0x3b800000, 0x17 ;  /* 0x3b80000002027811 */ /* 0x000fc800078eb8ff */
[----:B------:R-:W-:-:S07]  /*b660*/  LOP3.LUT R0, R2, R0, R7, 0xfe, !PT ;  /* 0x0000000002007212 */ /* 0x000fce00078efe07 */
.L_x_4256:
[----:B------:R-:W-:Y:S05]  /*b670*/  BSYNC.RECONVERGENT B0 ;  /* 0x0000000000007941 */ /* 0x000fea0003800200 */
.L_x_4255:
[----:B------:R-:W-:Y:S01]  /*b680*/  F2FP.BF16.F32.PACK_AB R0, RZ, R0 ;  /* 0x00000000ff00723e */ /* 0x000fe200000010ff */
[----:B------:R-:W-:Y:S06]  /*b690*/  BRA `(.L_x_4240) ;  /* 0x0000000400187947 */ /* 0x000fec0003800000 */
.L_x_4253:
        /* <DEDUP_REMOVED lines=21> */
.L_x_4262:
[----:B------:R-:W-:Y:S05]  /*b7f0*/  BSYNC.RECONVERGENT B1 ;  /* 0x0000000000017941 */ /* 0x000fea0003800200 */
.L_x_4261:
[----:B------:R-:W-:Y:S01]  /*b800*/  IMAD.SHL.U32 R0, R0, 0x200000, RZ ;  /* 0x0020000000007824 */ /* 0x000fe200078e00ff */
[----:B------:R-:W-:-:S04]  /*b810*/  LEA R2, R2, 0x37800000, 0x17 ;  /* 0x3780000002027811 */ /* 0x000fc800078eb8ff */
[----:B------:R-:W-:-:S07]  /*b820*/  LOP3.LUT R0, R2, R0, R7, 0xfe, !PT ;  /* 0x0000000002007212 */ /* 0x000fce00078efe07 */
.L_x_4260:
[----:B------:R-:W-:Y:S05]  /*b830*/  BSYNC.RECONVERGENT B0 ;  /* 0x0000000000007941 */ /* 0x000fea0003800200 */
.L_x_4259:
[----:B------:R-:W-:Y:S01]  /*b840*/  F2FP.BF16.F32.PACK_AB R0, RZ, R0 ;  /* 0x00000000ff00723e */ /* 0x000fe200000010ff */
[----:B------:R-:W-:Y:S06]  /*b850*/  BRA `(.L_x_4240) ;  /* 0x0000000000a87947 */ /* 0x000fec0003800000 */
.L_x_4252:
        /* <DEDUP_REMOVED lines=14> */
.L_x_4266:
[----:B------:R-:W-:Y:S05]  /*b940*/  BSYNC.RECONVERGENT B0 ;  /* 0x0000000000007941 */ /* 0x000fea0003800200 */
.L_x_4265:
[----:B------:R-:W-:Y:S01]  /*b950*/  F2FP.BF16.F32.PACK_AB R0, RZ, R0 ;  /* 0x00000000ff00723e */ /* 0x000fe200000010ff */
[----:B------:R-:W-:Y:S06]  /*b960*/  BRA `(.L_x_4240) ;  /* 0x0000000000647947 */ /* 0x000fec0003800000 */
.L_x_4239:
        /* <DEDUP_REMOVED lines=8> */
[----:B0-----:R-:W-:Y:S01]  /*b9f0*/  IMAD.U32 R4, RZ, RZ, UR4 ;  /* 0x00000004ff047e24 */ /* 0x001fe2000f8e00ff */
[----:B------:R-:W-:Y:S01]  /*ba00*/  MOV R5, UR5 ;  /* 0x0000000500057c02 */ /* 0x000fe20008000f00 */
[----:B---3--:R-:W-:-:S02]  /*ba10*/  IMAD.U32 R6, RZ, RZ, UR6 ;  /* 0x00000006ff067e24 */ /* 0x008fc4000f8e00ff */
[----:B------:R-:W-:Y:S01]  /*ba20*/  IMAD.U32 R7, RZ, RZ, UR7 ;  /* 0x00000007ff077e24 */ /* 0x000fe2000f8e00ff */
[----:B----4-:R-:W-:Y:S01]  /*ba30*/  MOV R10, UR8 ;  /* 0x00000008000a7c02 */ /* 0x010fe20008000f00 */
[----:B-1----:R-:W-:-:S07]  /*ba40*/  IMAD.U32 R11, RZ, RZ, UR9 ;  /* 0x00000009ff0b7e24 */ /* 0x002fce000f8e00ff */
[----:B------:R-:W-:-:S07]  /*ba50*/  LEPC R20, `(.L_x_4267) ;  /* 0x000000001014794e */ /* 0x000fce0000000000 */
[----:B--2---:R-:W-:Y:S05]  /*ba60*/  CALL.ABS.NOINC R2 ;  /* 0x0000000002007343 */ /* 0x004fea0003c00000 */
.L_x_4267:
[----:B------:R-:W-:Y:S01]  /*ba70*/  PRMT R0, RZ, 0x7610, R0 ;  /* 0x00007610ff007816 */ /* 0x000fe20000000000 */
[----:B------:R-:W-:Y:S06]  /*ba80*/  BRA `(.L_x_4240) ;  /* 0x00000000001c7947 */ /* 0x000fec0003800000 */
.L_x_4264:
[----:B------:R-:W2:Y:S02]  /*ba90*/  LDG.E.64 R2, desc[UR36][R2.64] ;  /* 0x0000002402027981 */ /* 0x000ea4000c1e1b00 */
[----:B--2---:R-:W0:Y:S02]  /*baa0*/  I2F.U64 R0, R2 ;  /* 0x0000000200007312 */ /* 0x004e240000301000 */
[----:B0-----:R-:W-:Y:S01]  /*bab0*/  F2FP.BF16.F32.PACK_AB R0, RZ, R0 ;  /* 0x00000000ff00723e */ /* 0x001fe200000010ff */
[----:B------:R-:W-:Y:S06]  /*bac0*/  BRA `(.L_x_4240) ;  /* 0x00000000000c7947 */ /* 0x000fec0003800000 */
.L_x_4263:
[----:B------:R-:W2:Y:S02]  /*bad0*/  LDG.E R2, desc[UR36][R2.64] ;  /* 0x0000002402027981 */ /* 0x000ea4000c1e1900 */
[----:B--2---:R-:W-:-:S04]  /*bae0*/  I2FP.F32.U32 R0, R2 ;  /* 0x0000000200007245 */ /* 0x004fc80000201000 */
[----:B------:R-:W-:-:S07]  /*baf0*/  F2FP.BF16.F32.PACK_AB R0, RZ, R0 ;  /* 0x00000000ff00723e */ /* 0x000fce00000010ff */
.L_x_4240:
[----:B------:R-:W1:Y:S01]  /*bb00*/  LDCU UR4, c[0x0][0x590] ;  /* 0x0000b200ff0477ac */ /* 0x000e620008000800 */
[----:B-----5:R-:W-:Y:S01]  /*bb10*/  IMAD.U32 R0, R0, 0x10000, RZ ;  /* 0x0001000000007824 */ /* 0x020fe200078e00ff */
[----:B------:R-:W2:Y:S03]  /*bb20*/  LDCU UR5, c[0x0][0x59c] ;  /* 0x0000b380ff0577ac */ /* 0x000ea60008000800 */
[----:B0-----:R-:W-:-:S05]  /*bb30*/  FADD.FTZ R2, R0, 3 ;  /* 0x4040000000027421 */ /* 0x001fca0000010000 */
[----:B-1----:R-:W-:-:S04]  /*bb40*/  FSETP.GEU.FTZ.AND P0, PT, R2, UR4, PT ;  /* 0x0000000402007c0b */ /* 0x002fc8000bf1e000 */
[----:B------:R-:W-:Y:S01]  /*bb50*/  FSEL R2, R2, UR4, P0 ;  /* 0x0000000402027c08 */ /* 0x000fe20008000000 */
[----:B------:R-:W-:-:S03]  /*bb60*/  UPRMT UR4, UR41, 0x9910, URZ ;  /* 0x0000991029047896 */ /* 0x000fc600080000ff */
[----:B--2---:R-:W-:Y:S01]  /*bb70*/  FSETP.GT.FTZ.AND P0, PT, R2, UR5, PT ;  /* 0x0000000502007c0b */ /* 0x004fe2000bf14000 */
[----:B------:R-:W-:-:S03]  /*bb80*/  UISETP.GT.AND UP0, UPT, UR4, 0x9, UPT ;  /* 0x000000090400788c */ /* 0x000fc6000bf04270 */
[----:B------:R-:W-:-:S05]  /*bb90*/  FSEL R3, R2, UR5, !P0 ;  /* 0x0000000502037c08 */ /* 0x000fca000c000000 */
[----:B------:R-:W-:-:S04]  /*bba0*/  FMUL.FTZ R3, R0, R3 ;  /* 0x0000000300037220 */ /* 0x000fc80000410000 */
[----:B------:R-:W-:-:S06]  /*bbb0*/  FMUL.FTZ R3, R3, 0.16666667163372039795 ;  /* 0x3e2aaaab03037820 */ /* 0x000fcc0000410000 */
[----:B------:R-:W0:Y:S01]  /*bbc0*/  F2F.BF16.F32 R3, R3 ;  /* 0x0000000300037304 */ /* 0x000e220000202000 */
        /* <DEDUP_REMOVED lines=9> */
[----:B0-----:R-:W-:-:S04]  /*bc60*/  SHF.L.U32 R0, R3, 0x10, RZ ;  /* 0x0000001003007819 */ /* 0x001fc800000006ff */
[----:B------:R-:W0:Y:S02]  /*bc70*/  F2I.FTZ.TRUNC.NTZ R3, R0 ;  /* 0x0000000000037305 */ /* 0x000e24000021f100 */
[----:B0-----:R-:W-:Y:S01]  /*bc80*/  STG.E.U8 desc[UR36][R16.64], R3 ;  /* 0x0000000310007986 */ /* 0x001fe2000c101124 */
[----:B------:R-:W-:Y:S05]  /*bc90*/  EXIT ;  /* 0x000000000000794d */ /* 0x000fea0003800000 */
.L_x_4271:
[----:B0-----:R-:W-:-:S06]  /*bca0*/  IMAD.U32 R3, R3, 0x10000, RZ ;  /* 0x0001000003037824 */ /* 0x001fcc00078e00ff */
[----:B------:R-:W0:Y:S02]  /*bcb0*/  F2I.S64.TRUNC R2, R3 ;  /* 0x0000000300027311 */ /* 0x000e24000020d900 */
[----:B0-----:R-:W-:Y:S01]  /*bcc0*/  STG.E.U8 desc[UR36][R16.64], R2 ;  /* 0x0000000210007986 */ /* 0x001fe2000c101124 */
[----:B------:R-:W-:Y:S05]  /*bcd0*/  EXIT ;  /* 0x000000000000794d */ /* 0x000fea0003800000 */
.L_x_4270:
[----:B------:R-:W-:-:S09]  /*bce0*/  UISETP.NE.AND UP0, UPT, UR4, 0x2, UPT ;  /* 0x000000020400788c */ /* 0x000fd2000bf05270 */
[----:B------:R-:W-:Y:S05]  /*bcf0*/  BRA.U !UP0, `(.L_x_4273) ;  /* 0x0000000108307547 */ /* 0x000fea000b800000 */
[----:B------:R-:W-:-:S09]  /*bd00*/  UISETP.NE.AND UP0, UPT, UR4, 0x3, UPT ;  /* 0x000000030400788c */ /* 0x000fd2000bf05270 */
[----:B------:R-:W-:Y:S05]  /*bd10*/  BRA.U !UP0, `(.L_x_4274) ;  /* 0x0000000108187547 */ /* 0x000fea000b800000 */
[----:B------:R-:W-:-:S09]  /*bd20*/  UISETP.NE.AND UP0, UPT, UR4, 0x4, UPT ;  /* 0x000000040400788c */ /* 0x000fd2000bf05270 */
[----:B------:R-:W-:Y:S05]  /*bd30*/  BRA.U UP0, `(.L_x_4272) ;  /* 0x0000000900787547 */ /* 0x000fea000b800000 */
[----:B0-----:R-:W-:-:S06]  /*bd40*/  IMAD.U32 R3, R3, 0x10000, RZ ;  /* 0x0001000003037824 */ /* 0x001fcc00078e00ff */
[----:B------:R-:W0:Y:S02]  /*bd50*/  F2I.S64.TRUNC R2, R3 ;  /* 0x0000000300027311 */ /* 0x000e24000020d900 */
[----:B0-----:R-:W-:Y:S01]  /*bd60*/  STG.E.64 desc[UR36][R16.64], R2 ;  /* 0x0000000210007986 */ /* 0x001fe2000c101b24 */
[----:B------:R-:W-:Y:S05]  /*bd70*/  EXIT ;  /* 0x000000000000794d */ /* 0x000fea0003800000 */
.L_x_4274:
[----:B0-----:R-:W-:-:S06]  /*bd80*/  SHF.L.U32 R3, R3, 0x10, RZ ;  /* 0x0000001003037819 */ /* 0x001fcc00000006ff */
[----:B------:R-:W0:Y:S02]  /*bd90*/  F2I.FTZ.TRUNC.NTZ R3, R3 ;  /* 0x0000000300037305 */ /* 0x000e24000021f100 */
[----:B0-----:R-:W-:Y:S01]  /*bda0*/  STG.E desc[UR36][R16.64], R3 ;  /* 0x0000000310007986 */ /* 0x001fe2000c101924 */
[----:B------:R-:W-:Y:S05]  /*bdb0*/  EXIT ;  /* 0x000000000000794d */ /* 0x000fea0003800000 */
.L_x_4273:
[----:B0-----:R-:W-:-:S06]  /*bdc0*/  IMAD.U32 R3, R3, 0x10000, RZ ;  /* 0x0001000003037824 */ /* 0x001fcc00078e00ff */
[----:B------:R-:W0:Y:S02]  /*bdd0*/  F2I.FTZ.TRUNC.NTZ R3, R3 ;  /* 0x0000000300037305 */ /* 0x000e24000021f100 */
[----:B0-----:R-:W-:Y:S01]  /*bde0*/  STG.E.U16 desc[UR36][R16.64], R3 ;  /* 0x0000000310007986 */ /* 0x001fe2000c101524 */
[----:B------:R-:W-:Y:S05]  /*bdf0*/  EXIT ;  /* 0x000000000000794d */ /* 0x000fea0003800000 */
.L_x_4269:
[----:B------:R-:W-:-:S09]  /*be00*/  UISETP.GT.AND UP0, UPT, UR4, 0x6, UPT ;  /* 0x000000060400788c */ /* 0x000fd2000bf04270 */
[----:B------:R-:W-:Y:S05]  /*be10*/  BRA.U UP0, `(.L_x_4275) ;  /* 0x00000001002c7547 */ /* 0x000fea000b800000 */
[----:B------:R-:W-:-:S09]  /*be20*/  UISETP.NE.AND UP0, UPT, UR4, 0x5, UPT ;  /* 0x000000050400788c */ /* 0x000fd2000bf05270 */
[----:B------:R-:W-:Y:S05]  /*be30*/  BRA.U !UP0, `(.L_x_4276) ;  /* 0x0000000108147547 */ /* 0x000fea000b800000 */
[----:B------:R-:W-:-:S09]  /*be40*/  UISETP.NE.AND UP0, UPT, UR4, 0x6, UPT ;  /* 0x000000060400788c */ /* 0x000fd2000bf05270 */
[----:B------:R-:W-:Y:S05]  /*be50*/  BRA.U UP0, `(.L_x_4272) ;  /* 0x0000000900307547 */ /* 0x000fea000b800000 */
[----:B0-----:R-:W-:-:S05]  /*be60*/  IMAD.U32 R3, R3, 0x10000, RZ ;  /* 0x0001000003037824 */ /* 0x001fca00078e00ff */
[----:B------:R-:W-:Y:S01]  /*be70*/  STG.E desc[UR36][R16.64], R3 ;  /* 0x0000000310007986 */ /* 0x000fe2000c101924 */
[----:B------:R-:W-:Y:S05]  /*be80*/  EXIT ;  /* 0x000000000000794d */ /* 0x000fea0003800000 */
.L_x_4276:
[----:B0-----:R-:W-:-:S04]  /*be90*/  SHF.L.U32 R0, R3, 0x10, RZ ;  /* 0x0000001003007819 */ /* 0x001fc800000006ff */
[----:B------:R-:W-:-:S05]  /*bea0*/  F2FP.F16.F32.PACK_AB R0, RZ, R0 ;  /* 0x00000000ff00723e */ /* 0x000fca00000000ff */
[----:B------:R-:W-:Y:S01]  /*beb0*/  STG.E.U16 desc[UR36][R16.64], R0 ;  /* 0x0000000010007986 */ /* 0x000fe2000c101524 */
[----:B------:R-:W-:Y:S05]  /*bec0*/  EXIT ;  /* 0x000000000000794d */ /* 0x000fea0003800000 */
.L_x_4275:
[----:B------:R-:W-:-:S09]  /*bed0*/  UISETP.NE.AND UP0, UPT, UR4, 0x7, UPT ;  /* 0x000000070400788c */ /* 0x000fd2000bf05270 */
[----:B------:R-:W-:Y:S05]  /*bee0*/  BRA.U !UP0, `(.L_x_4277) ;  /* 0x0000000108347547 */ /* 0x000fea000b800000 */
[----:B------:R-:W-:-:S09]  /*bef0*/  UISETP.NE.AND UP0, UPT, UR4, 0x8, UPT ;  /* 0x000000080400788c */ /* 0x000fd2000bf05270 */
[----:B------:R-:W-:Y:S05]  /*bf00*/  BRA.U !UP0, `(.L_x_4278) ;  /* 0x0000000108187547 */ /* 0x000fea000b800000 */
[----:B------:R-:W-:-:S09]  /*bf10*/  UISETP.NE.AND UP0, UPT, UR4, 0x9, UPT ;  /* 0x000000090400788c */ /* 0x000fd2000bf05270 */
[----:B------:R-:W-:Y:S05]  /*bf20*/  BRA.U UP0, `(.L_x_4272) ;  /* 0x0000000500fc7547 */ /* 0x000fea000b800000 */
[----:B0-----:R-:W-:Y:S02]  /*bf30*/  IMAD.U32 R2, R3, 0x10000, RZ ;  /* 0x0001000003027824 */ /* 0x001fe400078e00ff */
[----:B------:R-:W-:-:S05]  /*bf40*/  IMAD.MOV.U32 R3, RZ, RZ, RZ ;  /* 0x000000ffff037224 */ /* 0x000fca00078e00ff */
[----:B------:R-:W-:Y:S01]  /*bf50*/  STG.E.64 desc[UR36][R16.64], R2 ;  /* 0x0000000210007986 */ /* 0x000fe2000c101b24 */
[----:B------:R-:W-:Y:S05]  /*bf60*/  EXIT ;  /* 0x000000000000794d */ /* 0x000fea0003800000 */
.L_x_4278:
[----:B0-----:R-:W-:-:S04]  /*bf70*/  SHF.L.U32 R3, R3, 0x10, RZ ;  /* 0x0000001003037819 */ /* 0x001fc800000006ff */
[----:B------:R-:W-:-:S04]  /*bf80*/  F2FP.F16.F32.PACK_AB R3, RZ, R3 ;  /* 0x00000003ff03723e */ /* 0x000fc800000000ff */
[----:B------:R-:W-:-:S05]  /*bf90*/  PRMT R3, R3, 0x5410, RZ ;  /* 0x0000541003037816 */ /* 0x000fca00000000ff */
[----:B------:R-:W-:Y:S01]  /*bfa0*/  STG.E desc[UR36][R16.64], R3 ;  /* 0x0000000310007986 */ /* 0x000fe2000c101924 */
[----:B------:R-:W-:Y:S05]  /*bfb0*/  EXIT ;  /* 0x000000000000794d */ /* 0x000fea0003800000 */
.L_x_4277:
[----:B0-----:R-:W-:-:S04]  /*bfc0*/  IMAD.U32 R2, R3, 0x10000, RZ ;  /* 0x0001000003027824 */ /* 0x001fc800078e00ff */
[----:B------:R-:W-:-:S06]  /*bfd0*/  FMUL.FTZ R2, R2, 1 ;  /* 0x3f80000002027820 */ /* 0x000fcc0000410000 */
[----:B------:R-:W0:Y:S02]  /*bfe0*/  F2F.F64.F32 R2, R2 ;  /* 0x0000000200027310 */ /* 0x000e240000201800 */
[----:B0-----:R-:W-:Y:S01]  /*bff0*/  STG.E.64 desc[UR36][R16.64], R2 ;  /* 0x0000000210007986 */ /* 0x001fe2000c101b24 */
[----:B------:R-:W-:Y:S05]  /*c000*/  EXIT ;  /* 0x000000000000794d */ /* 0x000fea0003800000 */
.L_x_4268:
        /* <DEDUP_REMOVED lines=10> */
[----:B0-----:R-:W-:-:S06]  /*c0b0*/  IMAD.U32 R3, R3, 0x10000, RZ ;  /* 0x0001000003037824 */ /* 0x001fcc00078e00ff */
[----:B------:R-:W0:Y:S02]  /*c0c0*/  F2I.FTZ.U32.TRUNC.NTZ R3, R3 ;  /* 0x0000000300037305 */ /* 0x000e24000021f000 */
[----:B0-----:R-:W-:Y:S01]  /*c0d0*/  STG.E.U16 desc[UR36][R16.64], R3 ;  /* 0x0000000310007986 */ /* 0x001fe2000c101524 */
[----:B------:R-:W-:Y:S05]  /*c0e0*/  EXIT ;  /* 0x000000000000794d */ /* 0x000fea0003800000 */
.L_x_4282:
[----:B0-----:R-:W-:Y:S01]  /*c0f0*/  SHF.L.U32 R3, R3, 0x10, RZ ;  /* 0x0000001003037819 */ /* 0x001fe200000006ff */
        /* <DEDUP_REMOVED lines=16> */
.L_x_4285:
[----:B------:R-:W-:-:S04]  /*c200*/  SHF.R.U32.HI R3, RZ, 0x18, R3 ;  /* 0x00000018ff037819 */ /* 0x000fc80000011603 */
[----:B------:R-:W-:-:S04]  /*c210*/  LOP3.LUT R0, R0, 0x80, R3, 0xf8, !PT ;  /* 0x0000008000007812 */ /* 0x000fc800078ef803 */
[----:B------:R-:W-:-:S07]  /*c220*/  PRMT R8, R0, 0x7610, R8 ;  /* 0x0000761000087816 */ /* 0x000fce0000000008 */
.L_x_4284:
[----:B------:R-:W-:Y:S05]  /*c230*/  BSYNC.RECONVERGENT B0 ;  /* 0x0000000000007941 */ /* 0x000fea0003800200 */
.L_x_4283:
[----:B------:R-:W-:Y:S01]  /*c240*/  STG.E.U8 desc[UR36][R16.64], R8 ;  /* 0x0000000810007986 */ /* 0x000fe2000c101124 */
[----:B------:R-:W-:Y:S05]  /*c250*/  EXIT ;  /* 0x000000000000794d */ /* 0x000fea0003800000 */
.L_x_4281:
[----:B0-----:R-:W-:Y:S01]  /*c260*/  IMAD.U32 R3, R3, 0x10000, RZ ;  /* 0x0001000003037824 */ /* 0x001fe200078e00ff */
        /* <DEDUP_REMOVED lines=16> */
.L_x_4288:
[----:B------:R-:W-:-:S04]  /*c370*/  SHF.R.U32.HI R3, RZ, 0x18, R3 ;  /* 0x00000018ff037819 */ /* 0x000fc80000011603 */
[----:B------:R-:W-:-:S04]  /*c380*/  LOP3.LUT R0, R0, 0x80, R3, 0xf8, !PT ;  /* 0x0000008000007812 */ /* 0x000fc800078ef803 */
[----:B------:R-:W-:-:S07]  /*c390*/  PRMT R8, R0, 0x7610, R8 ;  /* 0x0000761000087816 */ /* 0x000fce0000000008 */
.L_x_4287:
[----:B------:R-:W-:Y:S05]  /*c3a0*/  BSYNC.RECONVERGENT B0 ;  /* 0x0000000000007941 */ /* 0x000fea0003800200 */
.L_x_4286:
[----:B------:R-:W-:Y:S01]  /*c3b0*/  STG.E.U8 desc[UR36][R16.64], R8 ;  /* 0x0000000810007986 */ /* 0x000fe2000c101124 */
[----:B------:R-:W-:Y:S05]  /*c3c0*/  EXIT ;  /* 0x000000000000794d */ /* 0x000fea0003800000 */
.L_x_4280:
[----:B------:R-:W-:-:S09]  /*c3d0*/  UISETP.NE.AND UP0, UPT, UR4, 0x1c, UPT ;  /* 0x0000001c0400788c */ /* 0x000fd2000bf05270 */
[----:B------:R-:W-:Y:S05]  /*c3e0*/  BRA.U !UP0, `(.L_x_4289) ;  /* 0x0000000108607547 */ /* 0x000fea000b800000 */
[----:B------:R-:W-:-:S09]  /*c3f0*/  UISETP.NE.AND UP0, UPT, UR4, 0x1d, UPT ;  /* 0x0000001d0400788c */ /* 0x000fd2000bf05270 */
[----:B------:R-:W-:Y:S05]  /*c400*/  BRA.U !UP0, `(.L_x_4290) ;  /* 0x0000000108487547 */ /* 0x000fea000b800000 */
[----:B------:R-:W-:-:S09]  /*c410*/  UISETP.NE.AND UP0, UPT, UR4, 0x2c, UPT ;  /* 0x0000002c0400788c */ /* 0x000fd2000bf05270 */
[----:B------:R-:W-:Y:S05]  /*c420*/  BRA.U UP0, `(.L_x_4272) ;  /* 0x0000000100bc7547 */ /* 0x000fea000b800000 */
[----:B0-----:R-:W-:-:S05]  /*c430*/  IMAD.U32 R3, R3, 0x10000, RZ ;  /* 0x0001000003037824 */ /* 0x001fca00078e00ff */
        /* <DEDUP_REMOVED lines=15> */
.L_x_4290:
[----:B0-----:R-:W-:-:S06]  /*c530*/  SHF.L.U32 R3, R3, 0x10, RZ ;  /* 0x0000001003037819 */ /* 0x001fcc00000006ff */
[----:B------:R-:W0:Y:S02]  /*c540*/  F2I.U64.TRUNC R2, R3 ;  /* 0x0000000300027311 */ /* 0x000e24000020d800 */
[----:B0-----:R-:W-:Y:S01]  /*c550*/  STG.E.64 desc[UR36][R16.64], R2 ;  /* 0x0000000210007986 */ /* 0x001fe2000c101b24 */
[----:B------:R-:W-:Y:S05]  /*c560*/  EXIT ;  /* 0x000000000000794d */ /* 0x000fea0003800000 */
.L_x_4289:
[----:B0-----:R-:W-:-:S06]  /*c570*/  IMAD.U32 R3, R3, 0x10000, RZ ;  /* 0x0001000003037824 */ /* 0x001fcc00078e00ff */
[----:B------:R-:W0:Y:S02]  /*c580*/  F2I.FTZ.U32.TRUNC.NTZ R3, R3 ;  /* 0x0000000300037305 */ /* 0x000e24000021f000 */
[----:B0-----:R-:W-:Y:S01]  /*c590*/  STG.E desc[UR36][R16.64], R3 ;  /* 0x0000000310007986 */ /* 0x001fe2000c101924 */
[----:B------:R-:W-:Y:S05]  /*c5a0*/  EXIT ;  /* 0x000000000000794d */ /* 0x000fea0003800000 */
.L_x_4279:
[----:B------:R-:W-:-:S09]  /*c5b0*/  UISETP.GT.AND UP0, UPT, UR4, 0xe, UPT ;  /* 0x0000000e0400788c */ /* 0x000fd2000bf04270 */
[----:B------:R-:W-:Y:S05]  /*c5c0*/  BRA.U UP0, `(.L_x_4291) ;  /* 0x00000001003c7547 */ /* 0x000fea000b800000 */
[----:B------:R-:W-:-:S09]  /*c5d0*/  UISETP.NE.AND UP0, UPT, UR4, 0xa, UPT ;  /* 0x0000000a0400788c */ /* 0x000fd2000bf05270 */
[----:B------:R-:W-:Y:S05]  /*c5e0*/  BRA.U !UP0, `(.L_x_4292) ;  /* 0x00000001081c7547 */ /* 0x000fea000b800000 */
[----:B------:R-:W-:-:S09]  /*c5f0*/  UISETP.NE.AND UP0, UPT, UR4, 0xb, UPT ;  /* 0x0000000b0400788c */ /* 0x000fd2000bf05270 */
[----:B------:R-:W-:Y:S05]  /*c600*/  BRA.U UP0, `(.L_x_4272) ;  /* 0x0000000100447547 */ /* 0x000fea000b800000 */
[----:B0-----:R-:W-:-:S05]  /*c610*/  IMAD.U32 R3, R3, 0x10000, RZ ;  /* 0x0001000003037824 */ /* 0x001fca00078e00ff */
[----:B------:R-:W-:-:S04]  /*c620*/  FSETP.NEU.FTZ.AND P0, PT, R3, RZ, PT ;  /* 0x000000ff0300720b */ /* 0x000fc80003f1d000 */
[----:B------:R-:W-:-:S05]  /*c630*/  SEL R3, RZ, 0x1, !P0 ;  /* 0x00000001ff037807 */ /* 0x000fca0004000000 */
[----:B------:R-:W-:Y:S01]  /*c640*/  STG.E.U8 desc[UR36][R16.64], R3 ;  /* 0x0000000310007986 */ /* 0x000fe2000c101124 */
[----:B------:R-:W-:Y:S05]  /*c650*/  EXIT ;  /* 0x000000000000794d */ /* 0x000fea0003800000 */
.L_x_4292:
[----:B0-----:R-:W-:Y:S02]  /*c660*/  SHF.L.U32 R3, R3, 0x10, RZ ;  /* 0x0000001003037819 */ /* 0x001fe400000006ff */
[----:B------:R-:W-:-:S03]  /*c670*/  CS2R R6, SRZ ;  /* 0x0000000000067805 */ /* 0x000fc6000001ff00 */
[----:B------:R-:W-:-:S04]  /*c680*/  FMUL.FTZ R3, R3, 1 ;  /* 0x3f80000003037820 */ /* 0x000fc80000410000 */
[----:B------:R-:W0:Y:S02]  /*c690*/  F2F.F64.F32 R4, R3 ;  /* 0x0000000300047310 */ /* 0x000e240000201800 */
[----:B0-----:R-:W-:Y:S01]  /*c6a0*/  STG.E.128 desc[UR36][R16.64], R4 ;  /* 0x0000000410007986 */ /* 0x001fe2000c101d24 */
[----:B------:R-:W-:Y:S05]  /*c6b0*/  EXIT ;  /* 0x000000000000794d */ /* 0x000fea0003800000 */
.L_x_4291:
[----:B------:R-:W-:-:S09]  /*c6c0*/  UISETP.NE.AND UP0, UPT, UR4, 0xf, UPT ;  /* 0x0000000f0400788c */ /* 0x000fd2000bf05270 */
[----:B------:R-:W-:Y:S05]  /*c6d0*/  BRA.U !UP0, `(.L_x_4293) ;  /* 0x0000000108e87547 */ /* 0x000fea000b800000 */
[----:B------:R-:W-:-:S09]  /*c6e0*/  UISETP.NE.AND UP0, UPT, UR4, 0x17, UPT ;  /* 0x000000170400788c */ /* 0x000fd2000bf05270 */
[----:B------:R-:W-:Y:S05]  /*c6f0*/  BRA.U !UP0, `(.L_x_4294) ;  /* 0x0000000108907547 */ /* 0x000fea000b800000 */
[----:B------:R-:W-:-:S09]  /*c700*/  UISETP.NE.AND UP0, UPT, UR4, 0x18, UPT ;  /* 0x000000180400788c */ /* 0x000fd2000bf05270 */
[----:B------:R-:W-:Y:S05]  /*c710*/  BRA.U !UP0, `(.L_x_4295) ;  /* 0x0000000108447547 */ /* 0x000fea000b800000 */
.L_x_4272:
[----:B------:R-:W-:Y:S01]  /*c720*/  MOV R0, 0x0 ;  /* 0x0000000000007802 */ /* 0x000fe20000000f00 */
[----:B------:R-:W1:Y:S01]  /*c730*/  LDCU.64 UR4, c[0x4][0x128] ;  /* 0x01002500ff0477ac */ /* 0x000e620008000a00 */
[----:B------:R-:W-:Y:S02]  /*c740*/  HFMA2 R13, -RZ, RZ, 0, 0 ;  /* 0x00000000ff0d7431 */ /* 0x000fe400000001ff */
[----:B------:R-:W-:Y:S01]  /*c750*/  IMAD.MOV.U32 R8, RZ, RZ, 0x65 ;  /* 0x00000065ff087424 */ /* 0x000fe200078e00ff */
[----:B0-----:R0:W2:Y:S01]  /*c760*/  LDC.64 R2, c[0x4][R0] ;  /* 0x0100000000027b82 */ /* 0x0010a20000000a00 */
[----:B------:R-:W3:Y:S01]  /*c770*/  LDCU.64 UR6, c[0x4][0x130] ;  /* 0x01002600ff0677ac */ /* 0x000ee20008000a00 */
[----:B------:R-:W-:Y:S01]  /*c780*/  IMAD.MOV.U32 R12, RZ, RZ, 0x1 ;  /* 0x00000001ff0c7424 */ /* 0x000fe200078e00ff */
[----:B------:R-:W4:Y:S01]  /*c790*/  LDCU.64 UR8, c[0x4][0x40] ;  /* 0x01000800ff0877ac */ /* 0x000f220008000a00 */
[----:B-1----:R-:W-:Y:S02]  /*c7a0*/  IMAD.U32 R4, RZ, RZ, UR4 ;  /* 0x00000004ff047e24 */ /* 0x002fe4000f8e00ff */
[----:B------:R-:W-:Y:S01]  /*c7b0*/  IMAD.U32 R5, RZ, RZ, UR5 ;  /* 0x00000005ff057e24 */ /* 0x000fe2000f8e00ff */
[----:B---3--:R-:W-:Y:S01]  /*c7c0*/  MOV R6, UR6 ;  /* 0x0000000600067c02 */ /* 0x008fe20008000f00 */
[----:B------:R-:W-:-:S02]  /*c7d0*/  IMAD.U32 R7, RZ, RZ, UR7 ;  /* 0x00000007ff077e24 */ /* 0x000fc4000f8e00ff */
[----:B----4-:R-:W-:Y:S01]  /*c7e0*/  IMAD.U32 R10, RZ, RZ, UR8 ;  /* 0x00000008ff0a7e24 */ /* 0x010fe2000f8e00ff */
[----:B0-----:R-:W-:-:S07]  /*c7f0*/  MOV R11, UR9 ;  /* 0x00000009000b7c02 */ /* 0x001fce0008000f00 */
[----:B------:R-:W-:-:S07]  /*c800*/  LEPC R20, `(.L_x_4296) ;  /* 0x000000001014794e */ /* 0x000fce0000000000 */
[----:B--2---:R-:W-:Y:S05]  /*c810*/  CALL.ABS.NOINC R2 ;  /* 0x0000000002007343 */ /* 0x004fea0003c00000 */
.L_x_4296:
[----:B------:R-:W-:Y:S05]  /*c820*/  EXIT ;  /* 0x000000000000794d */ /* 0x000fea0003800000 */
.L_x_4295:
[----:B0-----:R-:W-:Y:S01]  /*c830*/  IMAD.U32 R5, R3, 0x10000, RZ ;  /* 0x0001000003057824 */ /* 0x001fe200078e00ff */
        /* <DEDUP_REMOVED lines=12> */
.L_x_4298:
[----:B------:R-:W-:Y:S05]  /*c900*/  BSYNC.RECONVERGENT B0 ;  /* 0x0000000000007941 */ /* 0x000fea0003800200 */
.L_x_4297:
[----:B------:R-:W-:-:S05]  /*c910*/  LOP3.LUT R3, R0, 0x80, R3, 0xf8, !PT ;  /* 0x0000008000037812 */ /* 0x000fca00078ef803 */
[----:B------:R-:W-:Y:S01]  /*c920*/  STG.E.U8 desc[UR36][R16.64], R3 ;  /* 0x0000000310007986 */ /* 0x000fe2000c101124 */
[----:B------:R-:W-:Y:S05]  /*c930*/  EXIT ;  /* 0x000000000000794d */ /* 0x000fea0003800000 */
.L_x_4294:
[----:B0-----:R-:W-:Y:S01]  /*c940*/  SHF.L.U32 R3, R3, 0x10, RZ ;  /* 0x0000001003037819 */ /* 0x001fe200000006ff */
[----:B------:R-:W-:Y:S03]  /*c950*/  BSSY.RECONVERGENT B0, `(.L_x_4299) ;  /* 0x000000e000007945 */ /* 0x000fe60003800200 */
        /* <DEDUP_REMOVED lines=10> */
.L_x_4300:
[----:B------:R-:W-:Y:S01]  /*ca00*/  IMAD.MOV.U32 R0, RZ, RZ, 0x7f ;  /* 0x0000007fff007424 */ /* 0x000fe200078e00ff */
[----:B------:R-:W-:-:S04]  /*ca10*/  ISETP.GT.U32.AND P0, PT, R2, 0x7f800000, PT ;  /* 0x7f8000000200780c */ /* 0x000fc80003f04070 */
[----:B------:R-:W-:-:S09]  /*ca20*/  SEL R0, R0, 0x7c, P0 ;  /* 0x0000007c00007807 */ /* 0x000fd20000000000 */
.L_x_4301:
[----:B------:R-:W-:Y:S05]  /*ca30*/  BSYNC.RECONVERGENT B0 ;  /* 0x0000000000007941 */ /* 0x000fea0003800200 */
.L_x_4299:
[----:B------:R-:W-:-:S04]  /*ca40*/  SHF.R.U32.HI R3, RZ, 0x18, R3 ;  /* 0x00000018ff037819 */ /* 0x000fc80000011603 */
[----:B------:R-:W-:-:S05]  /*ca50*/  LOP3.LUT R3, R0, 0x80, R3, 0xf8, !PT ;  /* 0x0000008000037812 */ /* 0x000fca00078ef803 */
[----:B------:R-:W-:Y:S01]  /*ca60*/  STG.E.U8 desc[UR36][R16.64], R3 ;  /* 0x0000000310007986 */ /* 0x000fe2000c101124 */
[----:B------:R-:W-:Y:S05]  /*ca70*/  EXIT ;  /* 0x000000000000794d */ /* 0x000fea0003800000 */
.L_x_4293:
[----:B0-----:R-:W-:Y:S01]  /*ca80*/  STG.E.U16 desc[UR36][R16.64], R3 ;  /* 0x0000000310007986 */ /* 0x001fe2000c101524 */
[----:B------:R-:W-:Y:S05]  /*ca90*/  EXIT ;  /* 0x000000000000794d */ /* 0x000fea0003800000 */
.L_x_4302:
        /* <DEDUP_REMOVED lines=14> */
.L_x_6664:


//--------------------- .text._ZN2at6native27unrolled_elementwise_kernelIZZZNS0_66_GLOBAL__N__a0cfb035_28_ActivationHardswishKernel_cu_9e10b42f_293216hardswish_kernelERNS_14TensorIteratorEENKUlvE_clEvENKUlvE2_clEvEUlN3c108BFloat16EE_St5arrayIPcLm2EELi4E23TrivialOffsetCalculatorILi1EjESE_NS0_6memory12LoadWithCastILi1EEENSF_13StoreWithCastILi1EEEEEviT_T0_T2_T3_T4_T5_ --------------------------
	.section	.text._ZN2at6native27unrolled_elementwise_kernelIZZZNS0_66_GLOBAL__N__a0cfb035_28_ActivationHardswishKernel_cu_9e10b42f_293216hardswish_kernelERNS_14TensorIteratorEENKUlvE_clEvENKUlvE2_clEvEUlN3c108BFloat16EE_St5arrayIPcLm2EELi4E23TrivialOffsetCalculatorILi1EjESE_NS0_6memory12LoadWithCastILi1EEENSF_13StoreWithCastILi1EEEEEviT_T0_T2_T3_T4_T5_,"ax",@progbits
	.align	128
        .global         _ZN2at6native27unrolled_elementwise_kernelIZZZNS0_66_GLOBAL__N__a0cfb035_28_ActivationHardswishKernel_cu_9e10b42f_293216hardswish_kernelERNS_14TensorIteratorEENKUlvE_clEvENKUlvE2_clEvEUlN3c108BFloat16EE_St5arrayIPcLm2EELi4E23TrivialOffsetCalculatorILi1EjESE_NS0_6memory12LoadWithCastILi1EEENSF_13StoreWithCastILi1EEEEEviT_T0_T2_T3_T4_T5_
        .type           _ZN2at6native27unrolled_elementwise_kernelIZZZNS0_66_GLOBAL__N__a0cfb035_28_ActivationHardswishKernel_cu_9e10b42f_293216hardswish_kernelERNS_14TensorIteratorEENKUlvE_clEvENKUlvE2_clEvEUlN3c108BFloat16EE_St5arrayIPcLm2EELi4E23TrivialOffsetCalculatorILi1EjESE_NS0_6memory12LoadWithCastILi1EEENSF_13StoreWithCastILi1EEEEEviT_T0_T2_T3_T4_T5_,@function
        .size           _ZN2at6native27unrolled_elementwise_kernelIZZZNS0_66_GLOBAL__N__a0cfb035_28_ActivationHardswishKernel_cu_9e10b42f_293216hardswish_kernelERNS_14TensorIteratorEENKUlvE_clEvENKUlvE2_clEvEUlN3c108BFloat16EE_St5arrayIPcLm2EELi4E23TrivialOffsetCalculatorILi1EjESE_NS0_6memory12LoadWithCastILi1EEENSF_13StoreWithCastILi1EEEEEviT_T0_T2_T3_T4_T5_,(.L_x_6665 - _ZN2at6native27unrolled_elementwise_kernelIZZZNS0_66_GLOBAL__N__a0cfb035_28_ActivationHardswishKernel_cu_9e10b42f_293216hardswish_kernelERNS_14TensorIteratorEENKUlvE_clEvENKUlvE2_clEvEUlN3c108BFloat16EE_St5arrayIPcLm2EELi4E23TrivialOffsetCalculatorILi1EjESE_NS0_6memory12LoadWithCastILi1EEENSF_13StoreWithCastILi1EEEEEviT_T0_T2_T3_T4_T5_)
        .other          _ZN2at6native27unrolled_elementwise_kernelIZZZNS0_66_GLOBAL__N__a0cfb035_28_ActivationHardswishKernel_cu_9e10b42f_293216hardswish_kernelERNS_14TensorIteratorEENKUlvE_clEvENKUlvE2_clEvEUlN3c108BFloat16EE_St5arrayIPcLm2EELi4E23TrivialOffsetCalculatorILi1EjESE_NS0_6memory12LoadWithCastILi1EEENSF_13StoreWithCastILi1EEEEEviT_T0_T2_T3_T4_T5_,@"STO_CUDA_ENTRY STV_DEFAULT"
_ZN2at6native27unrolled_elementwise_kernelIZZZNS0_66_GLOBAL__N__a0cfb035_28_ActivationHardswishKernel_cu_9e10b42f_293216hardswish_kernelERNS_14TensorIteratorEENKUlvE_clEvENKUlvE2_clEvEUlN3c108BFloat16EE_St5arrayIPcLm2EELi4E23TrivialOffsetCalculatorILi1EjESE_NS0_6memory12LoadWithCastILi1EEENSF_13StoreWithCastILi1EEEEEviT_T0_T2_T3_T4_T5_:
.text._ZN2at6native27unrolled_elementwise_kernelIZZZNS0_66_GLOBAL__N__a0cfb035_28_ActivationHardswishKernel_cu_9e10b42f_293216hardswish_kernelERNS_14TensorIteratorEENKUlvE_clEvENKUlvE2_clEvEUlN3c108BFloat16EE_St5arrayIPcLm2EELi4E23TrivialOffsetCalculatorILi1EjESE_NS0_6memory12LoadWithCastILi1EEENSF_13StoreWithCastILi1EEEEEviT_T0_T2_T3_T4_T5_:
        /* <DEDUP_REMOVED lines=34> */
.L_x_4308:
[----:B------:R-:W2:Y:S02]  /*0220*/  LDG.E.U8 R4, desc[UR36][R4.64] ;  /* 0x0000002404047981 */ /* 0x000ea4000c1e1100 */
[----:B--2---:R-:W-:-:S04]  /*0230*/  I2FP.F32.U32 R0, R4 ;  /* 0x0000000400007245 */ /* 0x004fc80000201000 */
[----:B------:R-:W-:-:S04]  /*0240*/  F2FP.BF16.F32.PACK_AB R0, RZ, R0 ;  /* 0x00000000ff00723e */ /* 0x000fc800000010ff */
[----:B------:R-:W-:Y:S01]  /*0250*/  PRMT R19, R0, 0x7610, R19 ;  /* 0x0000761000137816 */ /* 0x000fe20000000013 */
[----:B------:R-:W-:Y:S06]  /*0260*/  BRA `(.L_x_4310) ;  /* 0x0000000c00c47947 */ /* 0x000fec0003800000 */
.L_x_4307:
        /* <DEDUP_REMOVED lines=11> */
.L_x_4312:
[----:B------:R-:W2:Y:S02]  /*0320*/  LDG.E R4, desc[UR36][R4.64] ;  /* 0x0000002404047981 */ /* 0x000ea4000c1e1900 */
[----:B--2---:R-:W-:-:S04]  /*0330*/  I2FP.F32.S32 R0, R4 ;  /* 0x0000000400007245 */ /* 0x004fc80000201400 */
[----:B------:R-:W-:-:S04]  /*0340*/  F2FP.BF16.F32.PACK_AB R0, RZ, R0 ;  /* 0x00000000ff00723e */ /* 0x000fc800000010ff */
[----:B------:R-:W-:Y:S01]  /*0350*/  PRMT R19, R0, 0x7610, R19 ;  /* 0x0000761000137816 */ /* 0x000fe20000000013 */
[----:B------:R-:W-:Y:S06]  /*0360*/  BRA `(.L_x_4310) ;  /* 0x0000000c00847947 */ /* 0x000fec0003800000 */
.L_x_4311:
[----:B------:R-:W2:Y:S02]  /*0370*/  LDG.E.U16 R4, desc[UR36][R4.64] ;  /* 0x0000002404047981 */ /* 0x000ea4000c1e1500 */
[----:B--2---:R-:W0:Y:S02]  /*0380*/  I2F.S16 R0, R4 ;  /* 0x0000000400007306 */ /* 0x004e240000101400 */
[----:B0-----:R-:W-:-:S04]  /*0390*/  F2FP.BF16.F32.PACK_AB R0, RZ, R0 ;  /* 0x00000000ff00723e */ /* 0x001fc800000010ff */
[----:B------:R-:W-:Y:S01]  /*03a0*/  PRMT R19, R0, 0x7610, R19 ;  /* 0x0000761000137816 */ /* 0x000fe20000000013 */
[----:B------:R-:W-:Y:S06]  /*03b0*/  BRA `(.L_x_4310) ;  /* 0x0000000c00707947 */ /* 0x000fec0003800000 */
.L_x_4306:
        /* <DEDUP_REMOVED lines=9> */
.L_x_4314:
[----:B------:R-:W2:Y:S02]  /*0450*/  LDG.E.U16 R0, desc[UR36][R4.64] ;  /* 0x0000002404007981 */ /* 0x000ea4000c1e1500 */
[----:B--2---:R-:W-:-:S05]  /*0460*/  HADD2.F32 R0, -RZ, R0.H0_H0 ;  /* 0x20000000ff007230 */ /* 0x004fca0000004100 */
[----:B------:R-:W-:-:S04]  /*0470*/  F2FP.BF16.F32.PACK_AB R0, RZ, R0 ;  /* 0x00000000ff00723e */ /* 0x000fc800000010ff */
[----:B------:R-:W-:Y:S01]  /*0480*/  PRMT R19, R0, 0x7610, R19 ;  /* 0x0000761000137816 */ /* 0x000fe20000000013 */
[----:B------:R-:W-:Y:S06]  /*0490*/  BRA `(.L_x_4310) ;  /* 0x0000000c00387947 */ /* 0x000fec0003800000 */
.L_x_4313:
        /* <DEDUP_REMOVED lines=9> */
.L_x_4316:
[----:B------:R-:W2:Y:S02]  /*0530*/  LDG.E.U16 R4, desc[UR36][R4.64] ;  /* 0x0000002404047981 */ /* 0x000ea4000c1e1500 */
[----:B--2---:R-:W-:-:S05]  /*0540*/  HADD2.F32 R0, -RZ, R4.H0_H0 ;  /* 0x20000004ff007230 */ /* 0x004fca0000004100 */
[----:B------:R-:W-:-:S04]  /*0550*/  F2FP.BF16.F32.PACK_AB R0, RZ, R0 ;  /* 0x00000000ff00723e */ /* 0x000fc800000010ff */
[----:B------:R-:W-:Y:S01]  /*0560*/  PRMT R19, R0, 0x7610, R19 ;  /* 0x0000761000137816 */ /* 0x000fe20000000013 */
[----:B------:R-:W-:Y:S06]  /*0570*/  BRA `(.L_x_4310) ;  /* 0x0000000c00007947 */ /* 0x000fec0003800000 */
.L_x_4315:
        /* <DEDUP_REMOVED lines=9> */
.L_x_4305:
        /* <DEDUP_REMOVED lines=14> */
.L_x_4319:
        /* <DEDUP_REMOVED lines=9> */
.L_x_4318:
        /* <DEDUP_REMOVED lines=27> */
.L_x_4321:
        /* <DEDUP_REMOVED lines=15> */
.L_x_4320:
[----:B------:R0:W5:Y:S01]  /*0a20*/  LDG.E.U16 R19, desc[UR36][R4.64] ;  /* 0x0000002404137981 */ /* 0x000162000c1e1500 */
[----:B------:R-:W-:Y:S05]  /*0a30*/  BRA `(.L_x_4310) ;  /* 0x0000000400d07947 */ /* 0x000fea0003800000 */
.L_x_4317:
        /* <DEDUP_REMOVED lines=13> */
.L_x_4324:
        /* <DEDUP_REMOVED lines=21> */
.L_x_4328:
[----:B------:R-:W-:Y:S05]  /*0c60*/  BSYNC.RECONVERGENT B1 ;  /* 0x0000000000017941 */ /* 0x000fea0003800200 */
.L_x_4327:
[----:B------:R-:W-:Y:S01]  /*0c70*/  IMAD.SHL.U32 R0, R0, 0x100000, RZ ;  /* 0x0010000000007824 */ /* 0x000fe200078e00ff */
[----:B------:R-:W-:-:S04]  /*0c80*/  LEA R3, R3, 0x3b800000, 0x17 ;  /* 0x3b80000003037811 */ /* 0x000fc800078eb8ff */
[----:B------:R-:W-:-:S07]  /*0c90*/  LOP3.LUT R0, R3, R0, R7, 0xfe, !PT ;  /* 0x0000000003007212 */ /* 0x000fce00078efe07 */
.L_x_4326:
[----:B------:R-:W-:Y:S05]  /*0ca0*/  BSYNC.RECONVERGENT B0 ;  /* 0x0000000000007941 */ /* 0x000fea0003800200 */
.L_x_4325:
[----:B------:R-:W-:-:S04]  /*0cb0*/  F2FP.BF16.F32.PACK_AB R0, RZ, R0 ;  /* 0x00000000ff00723e */ /* 0x000fc800000010ff */
[----:B------:R-:W-:Y:S01]  /*0cc0*/  PRMT R19, R0, 0x7610, R19 ;  /* 0x0000761000137816 */ /* 0x000fe20000000013 */
[----:B------:R-:W-:Y:S06]  /*0cd0*/  BRA `(.L_x_4310) ;  /* 0x0000000400287947 */ /* 0x000fec0003800000 */
.L_x_4323:
        /* <DEDUP_REMOVED lines=21> */
.L_x_4332:
[----:B------:R-:W-:Y:S05]  /*0e30*/  BSYNC.RECONVERGENT B1 ;  /* 0x0000000000017941 */ /* 0x000fea0003800200 */
.L_x_4331:
[----:B------:R-:W-:Y:S01]  /*0e40*/  IMAD.SHL.U32 R0, R0, 0x200000, RZ ;  /* 0x0020000000007824 */ /* 0x000fe200078e00ff */
[----:B------:R-:W-:-:S04]  /*0e50*/  LEA R3, R3, 0x37800000, 0x17 ;  /* 0x3780000003037811 */ /* 0x000fc800078eb8ff */
[----:B------:R-:W-:-:S07]  /*0e60*/  LOP3.LUT R0, R3, R0, R7, 0xfe, !PT ;  /* 0x0000000003007212 */ /* 0x000fce00078efe07 */
.L_x_4330:
[----:B------:R-:W-:Y:S05]  /*0e70*/  BSYNC.RECONVERGENT B0 ;  /* 0x0000000000007941 */ /* 0x000fea0003800200 */
.L_x_4329:
[----:B------:R-:W-:-:S04]  /*0e80*/  F2FP.BF16.F32.PACK_AB R0, RZ, R0 ;  /* 0x00000000ff00723e */ /* 0x000fc800000010ff */
[----:B------:R-:W-:Y:S01]  /*0e90*/  PRMT R19, R0, 0x7610, R19 ;  /* 0x0000761000137816 */ /* 0x000fe20000000013 */
[----:B------:R-:W-:Y:S06]  /*0ea0*/  BRA `(.L_x_4310) ;  /* 0x0000000000b47947 */ /* 0x000fec0003800000 */
.L_x_4322:
[----:B------:R-:W-:-:S09]  /*0eb0*/  UISETP.NE.AND UP0, UPT, UR4, 0x1c, UPT ;  /* 0x0000001c0400788c */ /* 0x000fd2000bf05270 */
[----:B------:R-:W-:Y:S05]  /*0ec0*/  BRA.U !UP0, `(.L_x_4333) ;  /* 0x00000001089c7547 */ /* 0x000fea000b800000 */
[----:B------:R-:W-:-:S09]  /*0ed0*/  UISETP.NE.AND UP0, UPT, UR4, 0x1d, UPT ;  /* 0x0000001d0400788c */ /* 0x000fd2000bf05270 */
[----:B------:R-:W-:Y:S05]  /*0ee0*/  BRA.U !UP0, `(.L_x_4334) ;  /* 0x0000000108807547 */ /* 0x000fea000b800000 */
[----:B------:R-:W-:-:S09]  /*0ef0*/  UISETP.NE.AND UP0, UPT, UR4, 0x2c, UPT ;  /* 0x0000002c0400788c */ /* 0x000fd2000bf05270 */
[----:B------:R-:W-:Y:S05]  /*0f00*/  BRA.U !UP0, `(.L_x_4335) ;  /* 0x0000000108487547 */ /* 0x000fea000b800000 */
.L_x_4309:
        /* <DEDUP_REMOVED lines=16> */
.L_x_4336:
[----:B------:R-:W-:Y:S01]  /*1010*/  PRMT R19, RZ, 0x7610, R19 ;  /* 0x00007610ff137816 */ /* 0x000fe20000000013 */
[----:B------:R-:W-:Y:S06]  /*1020*/  BRA `(.L_x_4310) ;  /* 0x0000000000547947 */ /* 0x000fec0003800000 */
.L_x_4335:
        /* <DEDUP_REMOVED lines=8> */
.L_x_4338:
[----:B------:R-:W-:Y:S05]  /*10b0*/  BSYNC.RECONVERGENT B0 ;  /* 0x0000000000007941 */ /* 0x000fea0003800200 */
.L_x_4337:
[----:B------:R-:W-:-:S04]  /*10c0*/  F2FP.BF16.F32.PACK_AB R0, RZ, R0 ;  /* 0x00000000ff00723e */ /* 0x000fc800000010ff */
[----:B------:R-:W-:Y:S01]  /*10d0*/  PRMT R19, R0, 0x7610, R19 ;  /* 0x0000761000137816 */ /* 0x000fe20000000013 */
[----:B------:R-:W-:Y:S06]  /*10e0*/  BRA `(.L_x_4310) ;  /* 0x0000000000247947 */ /* 0x000fec0003800000 */
.L_x_4334:
[----:B------:R-:W2:Y:S02]  /*10f0*/  LDG.E.64 R4, desc[UR36][R4.64] ;  /* 0x0000002404047981 */ /* 0x000ea4000c1e1b00 */
[----:B--2---:R-:W0:Y:S02]  /*1100*/  I2F.U64 R0, R4 ;  /* 0x0000000400007312 */ /* 0x004e240000301000 */
[----:B0-----:R-:W-:-:S04]  /*1110*/  F2FP.BF16.F32.PACK_AB R0, RZ, R0 ;  /* 0x00000000ff00723e */ /* 0x001fc800000010ff */
[----:B------:R-:W-:Y:S01]  /*1120*/  PRMT R19, R0, 0x7610, R19 ;  /* 0x0000761000137816 */ /* 0x000fe20000000013 */
[----:B------:R-:W-:Y:S06]  /*1130*/  BRA `(.L_x_4310) ;  /* 0x0000000000107947 */ /* 0x000fec0003800000 */
.L_x_4333:
[----:B------:R-:W2:Y:S02]  /*1140*/  LDG.E R4, desc[UR36][R4.64] ;  /* 0x0000002404047981 */ /* 0x000ea4000c1e1900 */
[----:B--2---:R-:W-:-:S04]  /*1150*/  I2FP.F32.U32 R0, R4 ;  /* 0x0000000400007245 */ /* 0x004fc80000201000 */
[----:B------:R-:W-:-:S04]  /*1160*/  F2FP.BF16.F32.PACK_AB R0, RZ, R0 ;  /* 0x00000000ff00723e */ /* 0x000fc800000010ff */
[----:B------:R-:W-:-:S07]  /*1170*/  PRMT R19, R0, 0x7610, R19 ;  /* 0x0000761000137816 */ /* 0x000fce0000000013 */
.L_x_4310:
[----:B------:R-:W-:-:S07]  /*1180*/  VIADD R17, R25, 0x80 ;  /* 0x0000008019117836 */ /* 0x000fce0000000000 */
.L_x_4304:
[----:B------:R-:W-:Y:S05]  /*1190*/  BSYNC.RECONVERGENT B6 ;  /* 0x0000000000067941 */ /* 0x000fea0003800200 */
.L_x_4303:
[----:B------:R-:W-:Y:S01]  /*11a0*/  ISETP.GE.AND P0, PT, R17, R16, PT ;  /* 0x000000101100720c */ /* 0x000fe20003f06270 */
[----:B------:R-:W-:Y:S01]  /*11b0*/  BSSY.RECONVERGENT B6, `(.L_x_4339) ;  /* 0x0000110000067945 */ /* 0x000fe20003800200 */
[----:B------:R-:W-:-:S11]  /*11c0*/  PRMT R18, RZ, 0x7610, R18 ;  /* 0x00007610ff127816 */ /* 0x000fd60000000012 */
        /* <DEDUP_REMOVED lines=23> */
.L_x_4344:
[----:B------:R-:W2:Y:S02]  /*1340*/  LDG.E.U8 R4, desc[UR36][R4.64] ;  /* 0x0000002404047981 */ /* 0x000ea4000c1e1100 */
[----:B--2---:R-:W-:-:S04]  /*1350*/  I2FP.F32.U32 R0, R4 ;  /* 0x0000000400007245 */ /* 0x004fc80000201000 */
[----:B------:R-:W-:-:S04]  /*1360*/  F2FP.BF16.F32.PACK_AB R0, RZ, R0 ;  /* 0x00000000ff00723e */ /* 0x000fc800000010ff */
[----:B------:R-:W-:Y:S01]  /*1370*/  PRMT R18, R0, 0x7610, R18 ;  /* 0x0000761000127816 */ /* 0x000fe20000000012 */
[----:B------:R-:W-:Y:S06]  /*1380*/  BRA `(.L_x_4346) ;  /* 0x0000000c00c47947 */ /* 0x000fec0003800000 */
.L_x_4343:
        /* <DEDUP_REMOVED lines=11> */
.L_x_4348:
[----:B------:R-:W2:Y:S02]  /*1440*/  LDG.E R4, desc[UR36][R4.64] ;  /* 0x0000002404047981 */ /* 0x000ea4000c1e1900 */
[----:B--2---:R-:W-:-:S04]  /*1450*/  I2FP.F32.S32 R0, R4 ;  /* 0x0000000400007245 */ /* 0x004fc80000201400 */
[----:B------:R-:W-:-:S04]  /*1460*/  F2FP.BF16.F32.PACK_AB R0, RZ, R0 ;  /* 0x00000000ff00723e */ /* 0x000fc800000010ff */
[----:B------:R-:W-:Y:S01]  /*1470*/  PRMT R18, R0, 0x7610, R18 ;  /* 0x0000761000127816 */ /* 0x000fe20000000012 */
[----:B------:R-:W-:Y:S06]  /*1480*/  BRA `(.L_x_4346) ;  /* 0x0000000c00847947 */ /* 0x000fec0003800000 */
.L_x_4347:
[----:B------:R-:W2:Y:S02]  /*1490*/  LDG.E.U16 R4, desc[UR36][R4.64] ;  /* 0x0000002404047981 */ /* 0x000ea4000c1e1500 */
[----:B--2---:R-:W0:Y:S02]  /*14a0*/  I2F.S16 R0, R4 ;  /* 0x0000000400007306 */ /* 0x004e240000101400 */
[----:B0-----:R-:W-:-:S04]  /*14b0*/  F2FP.BF16.F32.PACK_AB R0, RZ, R0 ;  /* 0x00000000ff00723e */ /* 0x001fc800000010ff */
[----:B------:R-:W-:Y:S01]  /*14c0*/  PRMT R18, R0, 0x7610, R18 ;  /* 0x0000761000127816 */ /* 0x000fe20000000012 */
[----:B------:R-:W-:Y:S06]  /*14d0*/  BRA `(.L_x_4346) ;  /* 0x0000000c00707947 */ /* 0x000fec0003800000 */
.L_x_4342:
        /* <DEDUP_REMOVED lines=9> */
.L_x_4350:
[----:B------:R-:W2:Y:S02]  /*1570*/  LDG.E.U16 R0, desc[UR36][R4.64] ;  /* 0x0000002404007981 */ /* 0x000ea4000c1e1500 */
[----:B--2---:R-:W-:-:S05]  /*1580*/  HADD2.F32 R0, -RZ, R0.H0_H0 ;  /* 0x20000000ff007230 */ /* 0x004fca0000004100 */
[----:B------:R-:W-:-:S04]  /*1590*/  F2FP.BF16.F32.PACK_AB R0, RZ, R0 ;  /* 0x00000000ff00723e */ /* 0x000fc800000010ff */
[----:B------:R-:W-:Y:S01]  /*15a0*/  PRMT R18, R0, 0x7610, R18 ;  /* 0x0000761000127816 */ /* 0x000fe20000000012 */
[----:B------:R-:W-:Y:S06]  /*15b0*/  BRA `(.L_x_4346) ;  /* 0x0000000c00387947 */ /* 0x000fec0003800000 */
.L_x_4349:
        /* <DEDUP_REMOVED lines=9> */
.L_x_4352:
[----:B------:R-:W2:Y:S02]  /*1650*/  LDG.E.U16 R4, desc[UR36][R4.64] ;  /* 0x0000002404047981 */ /* 0x000ea4000c1e1500 */
[----:B--2---:R-:W-:-:S05]  /*1660*/  HADD2.F32 R0, -RZ, R4.H0_H0 ;  /* 0x20000004ff007230 */ /* 0x004fca0000004100 */
[----:B------:R-:W-:-:S04]  /*1670*/  F2FP.BF16.F32.PACK_AB R0, RZ, R0 ;  /* 0x00000000ff00723e */ /* 0x000fc800000010ff */
[----:B------:R-:W-:Y:S01]  /*1680*/  PRMT R18, R0, 0x7610, R18 ;  /* 0x0000761000127816 */ /* 0x000fe20000000012 */
[----:B------:R-:W-:Y:S06]  /*1690*/  BRA `(.L_x_4346) ;  /* 0x0000000c00007947 */ /* 0x000fec0003800000 */
.L_x_4351:
        /* <DEDUP_REMOVED lines=9> */
.L_x_4341:
        /* <DEDUP_REMOVED lines=14> */
.L_x_4355:
        /* <DEDUP_REMOVED lines=9> */
.L_x_4354:
        /* <DEDUP_REMOVED lines=27> */
.L_x_4357:
        /* <DEDUP_REMOVED lines=15> */
.L_x_4356:
[----:B------:R0:W5:Y:S01]  /*1b40*/  LDG.E.U16 R18, desc[UR36][R4.64] ;  /* 0x0000002404127981 */ /* 0x000162000c1e1500 */
[----:B------:R-:W-:Y:S05]  /*1b50*/  BRA `(.L_x_4346) ;  /* 0x0000000400d07947 */ /* 0x000fea0003800000 */
.L_x_4353:
        /* <DEDUP_REMOVED lines=13> */
.L_x_4360:
        /* <DEDUP_REMOVED lines=21> */
.L_x_4364:
[----:B------:R-:W-:Y:S05]  /*1d80*/  BSYNC.RECONVERGENT B1 ;  /* 0x0000000000017941 */ /* 0x000fea0003800200 */
.L_x_4363:
[----:B------:R-:W-:Y:S01]  /*1d90*/  IMAD.SHL.U32 R0, R0, 0x100000, RZ ;  /* 0x0010000000007824 */ /* 0x000fe200078e00ff */
[----:B------:R-:W-:-:S04]  /*1da0*/  LEA R3, R3, 0x3b800000, 0x17 ;  /* 0x3b80000003037811 */ /* 0x000fc800078eb8ff */
[----:B------:R-:W-:-:S07]  /*1db0*/  LOP3.LUT R0, R3, R0, R7, 0xfe, !PT ;  /* 0x0000000003007212 */ /* 0x000fce00078efe07 */
.L_x_4362:
[----:B------:R-:W-:Y:S05]  /*1dc0*/  BSYNC.RECONVERGENT B0 ;  /* 0x0000000000007941 */ /* 0x000fea0003800200 */
.L_x_4361:
[----:B------:R-:W-:-:S04]  /*1dd0*/  F2FP.BF16.F32.PACK_AB R0, RZ, R0 ;  /* 0x00000000ff00723e */ /* 0x000fc800000010ff */
[----:B------:R-:W-:Y:S01]  /*1de0*/  PRMT R18, R0, 0x7610, R18 ;  /* 0x0000761000127816 */ /* 0x000fe20000000012 */
[----:B------:R-:W-:Y:S06]  /*1df0*/  BRA `(.L_x_4346) ;  /* 0x0000000400287947 */ /* 0x000fec0003800000 */
.L_x_4359:
        /* <DEDUP_REMOVED lines=21> */
.L_x_4368:
[----:B------:R-:W-:Y:S05]  /*1f50*/  BSYNC.RECONVERGENT B1 ;  /* 0x0000000000017941 */ /* 0x000fea0003800200 */
.L_x_4367:
[----:B------:R-:W-:Y:S01]  /*1f60*/  IMAD.SHL.U32 R0, R0, 0x200000, RZ ;  /* 0x0020000000007824 */ /* 0x000fe200078e00ff */
[----:B------:R-:W-:-:S04]  /*1f70*/  LEA R3, R3, 0x37800000, 0x17 ;  /* 0x3780000003037811 */ /* 0x000fc800078eb8ff */
[----:B------:R-:W-:-:S07]  /*1f80*/  LOP3.LUT R0, R3, R0, R7, 0xfe, !PT ;  /* 0x0000000003007212 */ /* 0x000fce00078efe07 */
.L_x_4366:
[----:B------:R-:W-:Y:S05]  /*1f90*/  BSYNC.RECONVERGENT B0 ;  /* 0x0000000000007941 */ /* 0x000fea0003800200 */
.L_x_4365:
[----:B------:R-:W-:-:S04]  /*1fa0*/  F2FP.BF16.F32.PACK_AB R0, RZ, R0 ;  /* 0x00000000ff00723e */ /* 0x000fc800000010ff */
[----:B------:R-:W-:Y:S01]  /*1fb0*/  PRMT R18, R0, 0x7610, R18 ;  /* 0x0000761000127816 */ /* 0x000fe20000000012 */
[----:B------:R-:W-:Y:S06]  /*1fc0*/  BRA `(.L_x_4346) ;  /* 0x0000000000b47947 */ /* 0x000fec0003800000 */
.L_x_4358:
        /* <DEDUP_REMOVED lines=14> */
.L_x_4372:
[----:B------:R-:W-:Y:S05]  /*20b0*/  BSYNC.RECONVERGENT B0 ;  /* 0x0000000000007941 */ /* 0x000fea0003800200 */
.L_x_4371:
[----:B------:R-:W-:-:S04]  /*20c0*/  F2FP.BF16.F32.PACK_AB R0, RZ, R0 ;  /* 0x00000000ff00723e */ /* 0x000fc800000010ff */
[----:B------:R-:W-:Y:S01]  /*20d0*/  PRMT R18, R0, 0x7610, R18 ;  /* 0x0000761000127816 */ /* 0x000fe20000000012 */
[----:B------:R-:W-:Y:S06]  /*20e0*/  BRA `(.L_x_4346) ;  /* 0x00000000006c7947 */ /* 0x000fec0003800000 */
.L_x_4345:
        /* <DEDUP_REMOVED lines=16> */
.L_x_4373:
[----:B------:R-:W-:Y:S01]  /*21f0*/  PRMT R18, RZ, 0x7610, R18 ;  /* 0x00007610ff127816 */ /* 0x000fe20000000012 */
[----:B------:R-:W-:Y:S06]  /*2200*/  BRA `(.L_x_4346) ;  /* 0x0000000000247947 */ /* 0x000fec0003800000 */
.L_x_4370:
[----:B------:R-:W2:Y:S02]  /*2210*/  LDG.E.64 R4, desc[UR36][R4.64] ;  /* 0x0000002404047981 */ /* 0x000ea4000c1e1b00 */
[----:B--2---:R-:W0:Y:S02]  /*2220*/  I2F.U64 R0, R4 ;  /* 0x0000000400007312 */ /* 0x004e240000301000 */
[----:B0-----:R-:W-:-:S04]  /*2230*/  F2FP.BF16.F32.PACK_AB R0, RZ, R0 ;  /* 0x00000000ff00723e */ /* 0x001fc800000010ff */
[----:B------:R-:W-:Y:S01]  /*2240*/  PRMT R18, R0, 0x7610, R18 ;  /* 0x0000761000127816 */ /* 0x000fe20000000012 */
[----:B------:R-:W-:Y:S06]  /*2250*/  BRA `(.L_x_4346) ;  /* 0x0000000000107947 */ /* 0x000fec0003800000 */
.L_x_4369:
[----:B------:R-:W2:Y:S02]  /*2260*/  LDG.E R4, desc[UR36][R4.64] ;  /* 0x0000002404047981 */ /* 0x000ea4000c1e1900 */
[----:B--2---:R-:W-:-:S04]  /*2270*/  I2FP.F32.U32 R0, R4 ;  /* 0x0000000400007245 */ /* 0x004fc80000201000 */
[----:B------:R-:W-:-:S04]  /*2280*/  F2FP.BF16.F32.PACK_AB R0, RZ, R0 ;  /* 0x00000000ff00723e */ /* 0x000fc800000010ff */
[----:B------:R-:W-:-:S07]  /*2290*/  PRMT R18, R0, 0x7610, R18 ;  /* 0x0000761000127816 */ /* 0x000fce0000000012 */
.L_x_4346:
[----:B------:R-:W-:-:S07]  /*22a0*/  VIADD R17, R17, 0x80 ;  /* 0x0000008011117836 */ /* 0x000fce0000000000 */
.L_x_4340:
[----:B------:R-:W-:Y:S05]  /*22b0*/  BSYNC.RECONVERGENT B6 ;  /* 0x0000000000067941 */ /* 0x000fea0003800200 */
.L_x_4339:
        /* <DEDUP_REMOVED lines=26> */
.L_x_4379:
[----:B------:R-:W2:Y:S02]  /*2460*/  LDG.E.U8 R4, desc[UR36][R4.64] ;  /* 0x0000002404047981 */ /* 0x000ea4000c1e1100 */
[----:B--2---:R-:W-:-:S04]  /*2470*/  I2FP.F32.U32 R0, R4 ;  /* 0x0000000400007245 */ /* 0x004fc80000201000 */
[----:B------:R-:W-:-:S04]  /*2480*/  F2FP.BF16.F32.PACK_AB R0, RZ, R0 ;  /* 0x00000000ff00723e */ /* 0x000fc800000010ff */
[----:B------:R-:W-:Y:S01]  /*2490*/  PRMT R24, R0, 0x7610, R24 ;  /* 0x0000761000187816 */ /* 0x000fe20000000018 */
[----:B------:R-:W-:Y:S06]  /*24a0*/  BRA `(.L_x_4381) ;  /* 0x0000000c00c47947 */ /* 0x000fec0003800000 */
.L_x_4378:
        /* <DEDUP_REMOVED lines=11> */
.L_x_4383:
[----:B------:R-:W2:Y:S02]  /*2560*/  LDG.E R4, desc[UR36][R4.64] ;  /* 0x0000002404047981 */ /* 0x000ea4000c1e1900 */
[----:B--2---:R-:W-:-:S04]  /*2570*/  I2FP.F32.S32 R0, R4 ;  /* 0x0000000400007245 */ /* 0x004fc80000201400 */
[----:B------:R-:W-:-:S04]  /*2580*/  F2FP.BF16.F32.PACK_AB R0, RZ, R0 ;  /* 0x00000000ff00723e */ /* 0x000fc800000010ff */
[----:B------:R-:W-:Y:S01]  /*2590*/  PRMT R24, R0, 0x7610, R24 ;  /* 0x0000761000187816 */ /* 0x000fe20000000018 */
[----:B------:R-:W-:Y:S06]  /*25a0*/  BRA `(.L_x_4381) ;  /* 0x0000000c00847947 */ /* 0x000fec0003800000 */
.L_x_4382:
[----:B------:R-:W2:Y:S02]  /*25b0*/  LDG.E.U16 R4, desc[UR36][R4.64] ;  /* 0x0000002404047981 */ /* 0x000ea4000c1e1500 */
[----:B--2---:R-:W0:Y:S02]  /*25c0*/  I2F.S16 R0, R4 ;  /* 0x0000000400007306 */ /* 0x004e240000101400 */
[----:B0-----:R-:W-:-:S04]  /*25d0*/  F2FP.BF16.F32.PACK_AB R0, RZ, R0 ;  /* 0x00000000ff00723e */ /* 0x001fc800000010ff */
[----:B------:R-:W-:Y:S01]  /*25e0*/  PRMT R24, R0, 0x7610, R24 ;  /* 0x0000761000187816 */ /* 0x000fe20000000018 */
[----:B------:R-:W-:Y:S06]  /*25f0*/  BRA `(.L_x_4381) ;  /* 0x0000000c00707947 */ /* 0x000fec0003800000 */
.L_x_4377:
        /* <DEDUP_REMOVED lines=9> */
.L_x_4385:
[----:B------:R-:W2:Y:S02]  /*2690*/  LDG.E.U16 R0, desc[UR36][R4.64] ;  /* 0x0000002404007981 */ /* 0x000ea4000c1e1500 */
[----:B--2---:R-:W-:-:S05]  /*26a0*/  HADD2.F32 R0, -RZ, R0.H0_H0 ;  /* 0x20000000ff007230 */ /* 0x004fca0000004100 */
[----:B------:R-:W-:-:S04]  /*26b0*/  F2FP.BF16.F32.PACK_AB R0, RZ, R0 ;  /* 0x00000000ff00723e */ /* 0x000fc800000010ff */
[----:B------:R-:W-:Y:S01]  /*26c0*/  PRMT R24, R0, 0x7610, R24 ;  /* 0x0000761000187816 */ /* 0x000fe20000000018 */
[----:B------:R-:W-:Y:S06]  /*26d0*/  BRA `(.L_x_4381) ;  /* 0x0000000c00387947 */ /* 0x000fec0003800000 */
.L_x_4384:
        /* <DEDUP_REMOVED lines=9> */
.L_x_4387:
[----:B------:R-:W2:Y:S02]  /*2770*/  LDG.E.U16 R4, desc[UR36][R4.64] ;  /* 0x0000002404047981 */ /* 0x000ea4000c1e1500 */
[----:B--2---:R-:W-:-:S05]  /*2780*/  HADD2.F32 R0, -RZ, R4.H0_H0 ;  /* 0x20000004ff007230 */ /* 0x004fca0000004100 */
[----:B------:R-:W-:-:S04]  /*2790*/  F2FP.BF16.F32.PACK_AB R0, RZ, R0 ;  /* 0x00000000ff00723e */ /* 0x000fc800000010ff */
[----:B------:R-:W-:Y:S01]  /*27a0*/  PRMT R24, R0, 0x7610, R24 ;  /* 0x0000761000187816 */ /* 0x000fe20000000018 */
[----:B------:R-:W-:Y:S06]  /*27b0*/  BRA `(.L_x_4381) ;  /* 0x0000000c00007947 */ /* 0x000fec0003800000 */
.L_x_4386:
        /* <DEDUP_REMOVED lines=9> */
.L_x_4376:
        /* <DEDUP_REMOVED lines=14> */
.L_x_4390:
        /* <DEDUP_REMOVED lines=9> */
.L_x_4389:
        /* <DEDUP_REMOVED lines=27> */
.L_x_4392:
        /* <DEDUP_REMOVED lines=15> */
.L_x_4391:
[----:B------:R0:W5:Y:S01]  /*2c60*/  LDG.E.U16 R24, desc[UR36][R4.64] ;  /* 0x0000002404187981 */ /* 0x000162000c1e1500 */
[----:B------:R-:W-:Y:S05]  /*2c70*/  BRA `(.L_x_4381) ;  /* 0x0000000400d07947 */ /* 0x000fea0003800000 */
.L_x_4388:
        /* <DEDUP_REMOVED lines=13> */
.L_x_4395:
        /* <DEDUP_REMOVED lines=21> */
.L_x_4399:
[----:B------:R-:W-:Y:S05]  /*2ea0*/  BSYNC.RECONVERGENT B1 ;  /* 0x0000000000017941 */ /* 0x000fea0003800200 */
.L_x_4398:
[----:B------:R-:W-:Y:S01]  /*2eb0*/  IMAD.SHL.U32 R0, R0, 0x100000, RZ ;  /* 0x0010000000007824 */ /* 0x000fe200078e00ff */
[----:B------:R-:W-:-:S04]  /*2ec0*/  LEA R3, R3, 0x3b800000, 0x17 ;  /* 0x3b80000003037811 */ /* 0x000fc800078eb8ff */
[----:B------:R-:W-:-:S07]  /*2ed0*/  LOP3.LUT R0, R3, R0, R7, 0xfe, !PT ;  /* 0x0000000003007212 */ /* 0x000fce00078efe07 */
.L_x_4397:
[----:B------:R-:W-:Y:S05]  /*2ee0*/  BSYNC.RECONVERGENT B0 ;  /* 0x0000000000007941 */ /* 0x000fea0003800200 */
.L_x_4396:
[----:B------:R-:W-:-:S04]  /*2ef0*/  F2FP.BF16.F32.PACK_AB R0, RZ, R0 ;  /* 0x00000000ff00723e */ /* 0x000fc800000010ff */
[----:B------:R-:W-:Y:S01]  /*2f00*/  PRMT R24, R0, 0x7610, R24 ;  /* 0x0000761000187816 */ /* 0x000fe20000000018 */
[----:B------:R-:W-:Y:S06]  /*2f10*/  BRA `(.L_x_4381) ;  /* 0x0000000400287947 */ /* 0x000fec0003800000 */
.L_x_4394:
        /* <DEDUP_REMOVED lines=21> */
.L_x_4403:
[----:B------:R-:W-:Y:S05]  /*3070*/  BSYNC.RECONVERGENT B1 ;  /* 0x0000000000017941 */ /* 0x000fea0003800200 */
.L_x_4402:
[----:B------:R-:W-:Y:S01]  /*3080*/  IMAD.SHL.U32 R0, R0, 0x200000, RZ ;  /* 0x0020000000007824 */ /* 0x000fe200078e00ff */
[----:B------:R-:W-:-:S04]  /*3090*/  LEA R3, R3, 0x37800000, 0x17 ;  /* 0x3780000003037811 */ /* 0x000fc800078eb8ff */
[----:B------:R-:W-:-:S07]  /*30a0*/  LOP3.LUT R0, R3, R0, R7, 0xfe, !PT ;  /* 0x0000000003007212 */ /* 0x000fce00078efe07 */
.L_x_4401:
[----:B------:R-:W-:Y:S05]  /*30b0*/  BSYNC.RECONVERGENT B0 ;  /* 0x0000000000007941 */ /* 0x000fea0003800200 */
.L_x_4400:
[----:B------:R-:W-:-:S04]  /*30c0*/  F2FP.BF16.F32.PACK_AB R0, RZ, R0 ;  /* 0x00000000ff00723e */ /* 0x000fc800000010ff */
[----:B------:R-:W-:Y:S01]  /*30d0*/  PRMT R24, R0, 0x7610, R24 ;  /* 0x0000761000187816 */ /* 0x000fe20000000018 */
[----:B------:R-:W-:Y:S06]  /*30e0*/  BRA `(.L_x_4381) ;  /* 0x0000000000b47947 */ /* 0x000fec0003800000 */
.L_x_4393:
        /* <DEDUP_REMOVED lines=14> */
.L_x_4407:
[----:B------:R-:W-:Y:S05]  /*31d0*/  BSYNC.RECONVERGENT B0 ;  /* 0x0000000000007941 */ /* 0x000fea0003800200 */
.L_x_4406:
[----:B------:R-:W-:-:S04]  /*31e0*/  F2FP.BF16.F32.PACK_AB R0, RZ, R0 ;  /* 0x00000000ff00723e */ /* 0x000fc800000010ff */
[----:B------:R-:W-:Y:S01]  /*31f0*/  PRMT R24, R0, 0x7610, R24 ;  /* 0x0000761000187816 */ /* 0x000fe20000000018 */
[----:B------:R-:W-:Y:S06]  /*3200*/  BRA `(.L_x_4381) ;  /* 0x00000000006c7947 */ /* 0x000fec0003800000 */
.L_x_4380:
        /* <DEDUP_REMOVED lines=16> */
.L_x_4408:
[----:B------:R-:W-:Y:S01]  /*3310*/  PRMT R24, RZ, 0x7610, R24 ;  /* 0x00007610ff187816 */ /* 0x000fe20000000018 */
[----:B------:R-:W-:Y:S06]  /*3320*/  BRA `(.L_x_4381) ;  /* 0x0000000000247947 */ /* 0x000fec0003800000 */
.L_x_4405:
[----:B------:R-:W2:Y:S02]  /*3330*/  LDG.E.64 R4, desc[UR36][R4.64] ;  /* 0x0000002404047981 */ /* 0x000ea4000c1e1b00 */
[----:B--2---:R-:W0:Y:S02]  /*3340*/  I2F.U64 R0, R4 ;  /* 0x0000000400007312 */ /* 0x004e240000301000 */
[----:B0-----:R-:W-:-:S04]  /*3350*/  F2FP.BF16.F32.PACK_AB R0, RZ, R0 ;  /* 0x00000000ff00723e */ /* 0x001fc800000010ff */
[----:B------:R-:W-:Y:S01]  /*3360*/  PRMT R24, R0, 0x7610, R24 ;  /* 0x0000761000187816 */ /* 0x000fe20000000018 */
[----:B------:R-:W-:Y:S06]  /*3370*/  BRA `(.L_x_4381) ;  /* 0x0000000000107947 */ /* 0x000fec0003800000 */
.L_x_4404:
[----:B------:R-:W2:Y:S02]  /*3380*/  LDG.E R4, desc[UR36][R4.64] ;  /* 0x0000002404047981 */ /* 0x000ea4000c1e1900 */
[----:B--2---:R-:W-:-:S04]  /*3390*/  I2FP.F32.U32 R0, R4 ;  /* 0x0000000400007245 */ /* 0x004fc80000201000 */
[----:B------:R-:W-:-:S04]  /*33a0*/  F2FP.BF16.F32.PACK_AB R0, RZ, R0 ;  /* 0x00000000ff00723e */ /* 0x000fc800000010ff */
[----:B------:R-:W-:-:S07]  /*33b0*/  PRMT R24, R0, 0x7610, R24 ;  /* 0x0000761000187816 */ /* 0x000fce0000000018 */
.L_x_4381:
[----:B------:R-:W-:-:S07]  /*33c0*/  VIADD R17, R17, 0x80 ;  /* 0x0000008011117836 */ /* 0x000fce0000000000 */
.L_x_4375:
[----:B------:R-:W-:Y:S05]  /*33d0*/  BSYNC.RECONVERGENT B6 ;  /* 0x0000000000067941 */ /* 0x000fea0003800200 */
.L_x_4374:
        /* <DEDUP_REMOVED lines=25> */
.L_x_4414:
[----:B------:R-:W2:Y:S02]  /*3570*/  LDG.E.U8 R4, desc[UR36][R4.64] ;  /* 0x0000002404047981 */ /* 0x000ea4000c1e1100 */
[----:B--2---:R-:W-:-:S04]  /*3580*/  I2FP.F32.U32 R0, R4 ;  /* 0x0000000400007245 */ /* 0x004fc80000201000 */
[----:B------:R-:W-:Y:S01]  /*3590*/  F2FP.BF16.F32.PACK_AB R0, RZ, R0 ;  /* 0x00000000ff00723e */ /* 0x000fe200000010ff */
[----:B------:R-:W-:Y:S06]  /*35a0*/  BRA `(.L_x_4410) ;  /* 0x0000000c00887947 */ /* 0x000fec0003800000 */
.L_x_4413:
        /* <DEDUP_REMOVED lines=10> */
.L_x_4417:
[----:B------:R-:W2:Y:S02]  /*3650*/  LDG.E R4, desc[UR36][R4.64] ;  /* 0x0000002404047981 */ /* 0x000ea4000c1e1900 */
[----:B--2---:R-:W-:-:S04]  /*3660*/  I2FP.F32.S32 R0, R4 ;  /* 0x0000000400007245 */ /* 0x004fc80000201400 */
[----:B------:R-:W-:Y:S01]  /*3670*/  F2FP.BF16.F32.PACK_AB R0, RZ, R0 ;  /* 0x00000000ff00723e */ /* 0x000fe200000010ff */
[----:B------:R-:W-:Y:S06]  /*3680*/  BRA `(.L_x_4410) ;  /* 0x0000000c00507947 */ /* 0x000fec0003800000 */
.L_x_4416:
[----:B------:R-:W2:Y:S02]  /*3690*/  LDG.E.U16 R4, desc[UR36][R4.64] ;  /* 0x0000002404047981 */ /* 0x000ea4000c1e1500 */
[----:B--2---:R-:W0:Y:S02]  /*36a0*/  I2F.S16 R0, R4 ;  /* 0x0000000400007306 */ /* 0x004e240000101400 */
[----:B0-----:R-:W-:Y:S01]  /*36b0*/  F2FP.BF16.F32.PACK_AB R0, RZ, R0 ;  /* 0x00000000ff00723e */ /* 0x001fe200000010ff */
[----:B------:R-:W-:Y:S06]  /*36c0*/  BRA `(.L_x_4410) ;  /* 0x0000000c00407947 */ /* 0x000fec0003800000 */
.L_x_4412:
        /* <DEDUP_REMOVED lines=9> */
.L_x_4419:
[----:B------:R-:W2:Y:S02]  /*3760*/  LDG.E.U16 R0, desc[UR36][R4.64] ;  /* 0x0000002404007981 */ /* 0x000ea4000c1e1500 */
[----:B--2---:R-:W-:-:S05]  /*3770*/  HADD2.F32 R0, -RZ, R0.H0_H0 ;  /* 0x20000000ff007230 */ /* 0x004fca0000004100 */
[----:B------:R-:W-:Y:S01]  /*3780*/  F2FP.BF16.F32.PACK_AB R0, RZ, R0 ;  /* 0x00000000ff00723e */ /* 0x000fe200000010ff */
[----:B------:R-:W-:Y:S06]  /*3790*/  BRA `(.L_x_4410) ;  /* 0x0000000c000c7947 */ /* 0x000fec0003800000 */
.L_x_4418:
        /* <DEDUP_REMOVED lines=9> */
.L_x_4421:
[----:B------:R-:W2:Y:S02]  /*3830*/  LDG.E.U16 R4, desc[UR36][R4.64] ;  /* 0x0000002404047981 */ /* 0x000ea4000c1e1500 */
[----:B--2---:R-:W-:-:S05]  /*3840*/  HADD2.F32 R0, -RZ, R4.H0_H0 ;  /* 0x20000004ff007230 */ /* 0x004fca0000004100 */
[----:B------:R-:W-:Y:S01]  /*3850*/  F2FP.BF16.F32.PACK_AB R0, RZ, R0 ;  /* 0x00000000ff00723e */ /* 0x000fe200000010ff */
[----:B------:R-:W-:Y:S06]  /*3860*/  BRA `(.L_x_4410) ;  /* 0x0000000800d87947 */ /* 0x000fec0003800000 */
.L_x_4420:
        /* <DEDUP_REMOVED lines=8> */
.L_x_4411:
        /* <DEDUP_REMOVED lines=13> */
.L_x_4424:
        /* <DEDUP_REMOVED lines=8> */
.L_x_4423:
        /* <DEDUP_REMOVED lines=27> */
.L_x_4426:
        /* <DEDUP_REMOVED lines=14> */
.L_x_4425:
[----:B------:R1:W5:Y:S01]  /*3cd0*/  LDG.E.U16 R0, desc[UR36][R4.64] ;  /* 0x0000002404007981 */ /* 0x000362000c1e1500 */
[----:B------:R-:W-:Y:S05]  /*3ce0*/  BRA `(.L_x_4410) ;  /* 0x0000000400b87947 */ /* 0x000fea0003800000 */
.L_x_4422:
        /* <DEDUP_REMOVED lines=12> */
.L_x_4429:
        /* <DEDUP_REMOVED lines=21> */
.L_x_4433:
[----:B------:R-:W-:Y:S05]  /*3f00*/  BSYNC.RECONVERGENT B1 ;  /* 0x0000000000017941 */ /* 0x000fea0003800200 */
.L_x_4432:
[----:B------:R-:W-:Y:S01]  /*3f10*/  IMAD.SHL.U32 R0, R0, 0x100000, RZ ;  /* 0x0010000000007824 */ /* 0x000fe200078e00ff */
[----:B------:R-:W-:-:S04]  /*3f20*/  LEA R3, R3, 0x3b800000, 0x17 ;  /* 0x3b80000003037811 */ /* 0x000fc800078eb8ff */
[----:B------:R-:W-:-:S07]  /*3f30*/  LOP3.LUT R0, R3, R0, R7, 0xfe, !PT ;  /* 0x0000000003007212 */ /* 0x000fce00078efe07 */
.L_x_4431:
[----:B------:R-:W-:Y:S05]  /*3f40*/  BSYNC.RECONVERGENT B0 ;  /* 0x0000000000007941 */ /* 0x000fea0003800200 */
.L_x_4430:
[----:B------:R-:W-:Y:S01]  /*3f50*/  F2FP.BF16.F32.PACK_AB R0, RZ, R0 ;  /* 0x00000000ff00723e */ /* 0x000fe200000010ff */
[----:B------:R-:W-:Y:S06]  /*3f60*/  BRA `(.L_x_4410) ;  /* 0x0000000400187947 */ /* 0x000fec0003800000 */
.L_x_4428:
        /* <DEDUP_REMOVED lines=21> */
.L_x_4437:
[----:B------:R-:W-:Y:S05]  /*40c0*/  BSYNC.RECONVERGENT B1 ;  /* 0x0000000000017941 */ /* 0x000fea0003800200 */
.L_x_4436:
[----:B------:R-:W-:Y:S01]  /*40d0*/  IMAD.SHL.U32 R0, R0, 0x200000, RZ ;  /* 0x0020000000007824 */ /* 0x000fe200078e00ff */
[----:B------:R-:W-:-:S04]  /*40e0*/  LEA R3, R3, 0x37800000, 0x17 ;  /* 0x3780000003037811 */ /* 0x000fc800078eb8ff */
[----:B------:R-:W-:-:S07]  /*40f0*/  LOP3.LUT R0, R3, R0, R7, 0xfe, !PT ;  /* 0x0000000003007212 */ /* 0x000fce00078efe07 */
.L_x_4435:
[----:B------:R-:W-:Y:S05]  /*4100*/  BSYNC.RECONVERGENT B0 ;  /* 0x0000000000007941 */ /* 0x000fea0003800200 */
.L_x_4434:
[----:B------:R-:W-:Y:S01]  /*4110*/  F2FP.BF16.F32.PACK_AB R0, RZ, R0 ;  /* 0x00000000ff00723e */ /* 0x000fe200000010ff */
[----:B------:R-:W-:Y:S06]  /*4120*/  BRA `(.L_x_4410) ;  /* 0x0000000000a87947 */ /* 0x000fec0003800000 */
.L_x_4427:
        /* <DEDUP_REMOVED lines=14> */
.L_x_4441:
[----:B------:R-:W-:Y:S05]  /*4210*/  BSYNC.RECONVERGENT B0 ;  /* 0x0000000000007941 */ /* 0x000fea0003800200 */
.L_x_4440:
[----:B------:R-:W-:Y:S01]  /*4220*/  F2FP.BF16.F32.PACK_AB R0, RZ, R0 ;  /* 0x00000000ff00723e */ /* 0x000fe200000010ff */
[----:B------:R-:W-:Y:S06]  /*4230*/  BRA `(.L_x_4410) ;  /* 0x0000000000647947 */ /* 0x000fec0003800000 */
.L_x_4415:
        /* <DEDUP_REMOVED lines=16> */
.L_x_4442:
[----:B------:R-:W-:Y:S01]  /*4340*/  PRMT R0, RZ, 0x7610, R0 ;  /* 0x00007610ff007816 */ /* 0x000fe20000000000 */
[----:B------:R-:W-:Y:S06]  /*4350*/  BRA `(.L_x_4410) ;  /* 0x00000000001c7947 */ /* 0x000fec0003800000 */
.L_x_4439:
[----:B------:R-:W2:Y:S02]  /*4360*/  LDG.E.64 R4, desc[UR36][R4.64] ;  /* 0x0000002404047981 */ /* 0x000ea4000c1e1b00 */
[----:B--2---:R-:W0:Y:S02]  /*4370*/  I2F.U64 R0, R4 ;  /* 0x0000000400007312 */ /* 0x004e240000301000 */
[----:B0-----:R-:W-:Y:S01]  /*4380*/  F2FP.BF16.F32.PACK_AB R0, RZ, R0 ;  /* 0x00000000ff00723e */ /* 0x001fe200000010ff */
[----:B------:R-:W-:Y:S06]  /*4390*/  BRA `(.L_x_4410) ;  /* 0x00000000000c7947 */ /* 0x000fec0003800000 */
.L_x_4438:
[----:B------:R-:W2:Y:S02]  /*43a0*/  LDG.E R4, desc[UR36][R4.64] ;  /* 0x0000002404047981 */ /* 0x000ea4000c1e1900 */
[----:B--2---:R-:W-:-:S04]  /*43b0*/  I2FP.F32.U32 R0, R4 ;  /* 0x0000000400007245 */ /* 0x004fc80000201000 */
[----:B------:R-:W-:-:S07]  /*43c0*/  F2FP.BF16.F32.PACK_AB R0, RZ, R0 ;  /* 0x00000000ff00723e */ /* 0x000fce00000010ff */
.L_x_4410:
[----:B------:R-:W-:Y:S05]  /*43d0*/  BSYNC.RECONVERGENT B6 ;  /* 0x0000000000067941 */ /* 0x000fea0003800200 */
.L_x_4409:
        /* <DEDUP_REMOVED lines=10> */
[----:B------:R-:W0:Y:S01]  /*4480*/  LDCU UR4, c[0x0][0x388] ;  /* 0x00007100ff0477ac */ /* 0x000e220008000800 */
[----:B-----5:R-:W-:Y:S01]  /*4490*/  IMAD.U32 R19, R19, 0x10000, RZ ;  /* 0x0001000013137824 */ /* 0x020fe200078e00ff */
[----:B------:R-:W1:Y:S03]  /*44a0*/  LDCU UR5, c[0x0][0x394] ;  /* 0x00007280ff0577ac */ /* 0x000e660008000800 */
[----:B------:R-:W-:-:S05]  /*44b0*/  FADD.FTZ R3, R19, 3 ;  /* 0x4040000013037421 */ /* 0x000fca0000010000 */
[----:B0-----:R-:W-:-:S04]  /*44c0*/  FSETP.GEU.FTZ.AND P4, PT, R3, UR4, PT ;  /* 0x0000000403007c0b */ /* 0x001fc8000bf9e000 */
[----:B------:R-:W-:-:S04]  /*44d0*/  FSEL R3, R3, UR4, P4 ;  /* 0x0000000403037c08 */ /* 0x000fc8000a000000 */
[----:B-1----:R-:W-:-:S04]  /*44e0*/  FSETP.GT.FTZ.AND P4, PT, R3, UR5, PT ;  /* 0x0000000503007c0b */ /* 0x002fc8000bf94000 */
[----:B------:R-:W-:-:S05]  /*44f0*/  FSEL R4, R3, UR5, !P4 ;  /* 0x0000000503047c08 */ /* 0x000fca000e000000 */
[----:B------:R-:W-:-:S04]  /*4500*/  FMUL.FTZ R4, R19, R4 ;  /* 0x0000000413047220 */ /* 0x000fc80000410000 */
[----:B------:R-:W-:-:S06]  /*4510*/  FMUL.FTZ R3, R4, 0.16666667163372039795 ;  /* 0x3e2aaaab04037820 */ /* 0x000fcc0000410000 */
[----:B------:R-:W0:Y:S02]  /*4520*/  F2F.BF16.F32 R3, R3 ;  /* 0x0000000300037304 */ /* 0x000e240000202000 */
.L_x_4444:
[----:B------:R-:W-:Y:S05]  /*4530*/  BSYNC.RECONVERGENT B0 ;  /* 0x0000000000007941 */ /* 0x000fea0003800200 */
.L_x_4443:
[----:B------:R-:W-:Y:S04]  /*4540*/  BSSY.RECONVERGENT B0, `(.L_x_4445) ;  /* 0x000000d000007945 */ /* 0x000fe80003800200 */
[----:B------:R-:W-:Y:S05]  /*4550*/  @P3 BRA `(.L_x_4446) ;  /* 0x00000000002c3947 */ /* 0x000fea0003800000 */
[----:B------:R-:W1:Y:S01]  /*4560*/  LDCU UR4, c[0x0][0x388] ;  /* 0x00007100ff0477ac */ /* 0x000e620008000800 */
[----:B-----5:R-:W-:Y:S01]  /*4570*/  IMAD.U32 R18, R18, 0x10000, RZ ;  /* 0x0001000012127824 */ /* 0x020fe200078e00ff */
[----:B------:R-:W3:Y:S03]  /*4580*/  LDCU UR5, c[0x0][0x394] ;  /* 0x00007280ff0577ac */ /* 0x000ee60008000800 */
[----:B------:R-:W-:-:S05]  /*4590*/  FADD.FTZ R4, R18, 3 ;  /* 0x4040000012047421 */ /* 0x000fca0000010000 */
[----:B-1----:R-:W-:-:S04]  /*45a0*/  FSETP.GEU.FTZ.AND P3, PT, R4, UR4, PT ;  /* 0x0000000404007c0b */ /* 0x002fc8000bf7e000 */
[----:B------:R-:W-:-:S04]  /*45b0*/  FSEL R4, R4, UR4, P3 ;  /* 0x0000000404047c08 */ /* 0x000fc80009800000 */
[----:B---3--:R-:W-:-:S04]  /*45c0*/  FSETP.GT.FTZ.AND P3, PT, R4, UR5, PT ;  /* 0x0000000504007c0b */ /* 0x008fc8000bf74000 */
[----:B------:R-:W-:-:S05]  /*45d0*/  FSEL R5, R4, UR5, !P3 ;  /* 0x0000000504057c08 */ /* 0x000fca000d800000 */
[----:B------:R-:W-:-:S04]  /*45e0*/  FMUL.FTZ R5, R18, R5 ;  /* 0x0000000512057220 */ /* 0x000fc80000410000 */
[----:B------:R-:W-:-:S04]  /*45f0*/  FMUL.FTZ R5, R5, 0.16666667163372039795 ;  /* 0x3e2aaaab05057820 */ /* 0x000fc80000410000 */
[----:B------:R1:W3:Y:S03]  /*4600*/  F2F.BF16.F32 R22, R5 ;  /* 0x0000000500167304 */ /* 0x0002e60000202000 */
.L_x_4446:
[----:B------:R-:W-:Y:S05]  /*4610*/  BSYNC.RECONVERGENT B0 ;  /* 0x0000000000007941 */ /* 0x000fea0003800200 */
.L_x_4445:
[----:B------:R-:W-:Y:S04]  /*4620*/  BSSY.RECONVERGENT B0, `(.L_x_4447) ;  /* 0x000000d000007945 */ /* 0x000fe80003800200 */
[----:B------:R-:W-:Y:S05]  /*4630*/  @P0 BRA `(.L_x_4448) ;  /* 0x00000000002c0947 */ /* 0x000fea0003800000 */
[----:B------:R-:W4:Y:S01]  /*4640*/  LDCU UR4, c[0x0][0x388] ;  /* 0x00007100ff0477ac */ /* 0x000f220008000800 */
[----:B-----5:R-:W-:Y:S01]  /*4650*/  IMAD.U32 R24, R24, 0x10000, RZ ;  /* 0x0001000018187824 */ /* 0x020fe200078e00ff */
[----:B------:R-:W0:Y:S03]  /*4660*/  LDCU UR5, c[0x0][0x394] ;  /* 0x00007280ff0577ac */ /* 0x000e260008000800 */
[----:B------:R-:W-:-:S05]  /*4670*/  FADD.FTZ R4, R24, 3 ;  /* 0x4040000018047421 */ /* 0x000fca0000010000 */
[----:B----4-:R-:W-:-:S04]  /*4680*/  FSETP.GEU.FTZ.AND P0, PT, R4, UR4, PT ;  /* 0x0000000404007c0b */ /* 0x010fc8000bf1e000 */
[----:B------:R-:W-:-:S04]  /*4690*/  FSEL R4, R4, UR4, P0 ;  /* 0x0000000404047c08 */ /* 0x000fc80008000000 */
[----:B0-----:R-:W-:-:S04]  /*46a0*/  FSETP.GT.FTZ.AND P0, PT, R4, UR5, PT ;  /* 0x0000000504007c0b */ /* 0x001fc8000bf14000 */
[----:B-1----:R-:W-:-:S05]  /*46b0*/  FSEL R5, R4, UR5, !P0 ;  /* 0x0000000504057c08 */ /* 0x002fca000c000000 */
[----:B------:R-:W-:-:S04]  /*46c0*/  FMUL.FTZ R5, R24, R5 ;  /* 0x0000000518057220 */ /* 0x000fc80000410000 */
[----:B------:R-:W-:-:S04]  /*46d0*/  FMUL.FTZ R5, R5, 0.16666667163372039795 ;  /* 0x3e2aaaab05057820 */ /* 0x000fc80000410000 */
[----:B------:R4:W0:Y:S03]  /*46e0*/  F2F.BF16.F32 R18, R5 ;  /* 0x0000000500127304 */ /* 0x0008260000202000 */
.L_x_4448:
[----:B------:R-:W-:Y:S05]  /*46f0*/  BSYNC.RECONVERGENT B0 ;  /* 0x0000000000007941 */ /* 0x000fea0003800200 */
.L_x_4447:
[----:B------:R-:W-:Y:S04]  /*4700*/  BSSY.RECONVERGENT B0, `(.L_x_4449) ;  /* 0x000000d000007945 */ /* 0x000fe80003800200 */
[----:B------:R-:W-:Y:S05]  /*4710*/  @P1 BRA `(.L_x_4450) ;  /* 0x00000000002c1947 */ /* 0x000fea0003800000 */
[----:B------:R-:W0:Y:S01]  /*4720*/  LDCU UR4, c[0x0][0x388] ;  /* 0x00007100ff0477ac */ /* 0x000e220008000800 */
[----:B-----5:R-:W-:Y:S01]  /*4730*/  IMAD.U32 R0, R0, 0x10000, RZ ;  /* 0x0001000000007824 */ /* 0x020fe200078e00ff */
[----:B------:R-:W1:Y:S03]  /*4740*/  LDCU UR5, c[0x0][0x394] ;  /* 0x00007280ff0577ac */ /* 0x000e660008000800 */
[----:B------:R-:W-:-:S05]  /*4750*/  FADD.FTZ R4, R0, 3 ;  /* 0x4040000000047421 */ /* 0x000fca0000010000 */
[----:B0-----:R-:W-:-:S04]  /*4760*/  FSETP.GEU.FTZ.AND P0, PT, R4, UR4, PT ;  /* 0x0000000404007c0b */ /* 0x001fc8000bf1e000 */
[----:B------:R-:W-:-:S04]  /*4770*/  FSEL R4, R4, UR4, P0 ;  /* 0x0000000404047c08 */ /* 0x000fc80008000000 */
[----:B-1----:R-:W-:-:S04]  /*4780*/  FSETP.GT.FTZ.AND P0, PT, R4, UR5, PT ;  /* 0x0000000504007c0b */ /* 0x002fc8000bf14000 */
[----:B----4-:R-:W-:-:S05]  /*4790*/  FSEL R5, R4, UR5, !P0 ;  /* 0x0000000504057c08 */ /* 0x010fca000c000000 */
[----:B------:R-:W-:-:S04]  /*47a0*/  FMUL.FTZ R5, R0, R5 ;  /* 0x0000000500057220 */ /* 0x000fc80000410000 */
[----:B------:R-:W-:-:S04]  /*47b0*/  FMUL.FTZ R5, R5, 0.16666667163372039795 ;  /* 0x3e2aaaab05057820 */ /* 0x000fc80000410000 */
[----:B------:R0:W1:Y:S03]  /*47c0*/  F2F.BF16.F32 R19, R5 ;  /* 0x0000000500137304 */ /* 0x0000660000202000 */
.L_x_4450:
[----:B------:R-:W-:Y:S05]  /*47d0*/  BSYNC.RECONVERGENT B0 ;  /* 0x0000000000007941 */ /* 0x000fea0003800200 */
.L_x_4449:
[----:B------:R-:W-:Y:S04]  /*47e0*/  BSSY.RECONVERGENT B6, `(.L_x_4451) ;  /* 0x000010e000067945 */ /* 0x000fe80003800200 */
[----:B------:R-:W-:Y:S05]  /*47f0*/  @P2 BRA `(.L_x_4452) ;  /* 0x0000001000302947 */ /* 0x000fea0003800000 */
[----:B------:R-:W0:Y:S01]  /*4800*/  LDCU UR4, c[0x0][0x3c0] ;  /* 0x00007800ff0477ac */ /* 0x000e220008000800 */
[----:B------:R-:W3:Y:S01]  /*4810*/  LDC.64 R8, c[0x0][0x3a0] ;  /* 0x0000e800ff087b82 */ /* 0x000ee20000000a00 */
[----:B-----5:R-:W-:Y:S01]  /*4820*/  IMAD R0, R2, 0x200, R25 ;  /* 0x0000020002007824 */ /* 0x020fe200078e0219 */
[----:B--2---:R-:W-:-:S03]  /*4830*/  PRMT R4, R17, 0x9910, RZ ;  /* 0x0000991011047816 */ /* 0x004fc600000000ff */
[----:B01--4-:R-:W-:Y:S02]  /*4840*/  IMAD R5, R0, UR4, RZ ;  /* 0x0000000400057c24 */ /* 0x013fe4000f8e02ff */
[----:B------:R-:W-:-:S05]  /*4850*/  IMAD.MOV.U32 R0, RZ, RZ, R4 ;  /* 0x000000ffff007224 */ /* 0x000fca00078e0004 */
[----:B------:R-:W-:Y:S02]  /*4860*/  ISETP.GT.AND P0, PT, R0, 0x9, PT ;  /* 0x000000090000780c */ /* 0x000fe40003f04270 */
[----:B---3--:R-:W-:-:S05]  /*4870*/  IADD3 R8, P1, PT, R5, R8, RZ ;  /* 0x0000000805087210 */ /* 0x008fca0007f3e0ff */
        /* <DEDUP_REMOVED lines=15> */
.L_x_4456:
[----:B------:R-:W-:Y:S02]  /*4970*/  IMAD.U32 R5, R3, 0x10000, RZ ;  /* 0x0001000003057824 */ /* 0x000fe400078e00ff */
[----:B------:R-:W-:-:S04]  /*4980*/  IMAD.MOV.U32 R25, RZ, RZ, R23 ;  /* 0x000000ffff197224 */ /* 0x000fc800078e0017 */
[----:B------:R-:W0:Y:S02]  /*4990*/  F2I.S64.TRUNC R4, R5 ;  /* 0x0000000500047311 */ /* 0x000e24000020d900 */
[----:B0-----:R0:W-:Y:S01]  /*49a0*/  STG.E.U8 desc[UR36][R8.64], R4 ;  /* 0x0000000408007986 */ /* 0x0011e2000c101124 */
[----:B------:R-:W-:Y:S05]  /*49b0*/  BRA `(.L_x_4452) ;  /* 0x0000000c00c07947 */ /* 0x000fea0003800000 */
.L_x_4455:
        /* <DEDUP_REMOVED lines=11> */
.L_x_4459:
[----:B------:R-:W-:Y:S02]  /*4a70*/  IMAD.U32 R3, R3, 0x10000, RZ ;  /* 0x0001000003037824 */ /* 0x000fe400078e00ff */
[----:B------:R-:W-:-:S04]  /*4a80*/  IMAD.MOV.U32 R25, RZ, RZ, R23 ;  /* 0x000000ffff197224 */ /* 0x000fc800078e0017 */
[----:B------:R-:W0:Y:S02]  /*4a90*/  F2I.FTZ.TRUNC.NTZ R3, R3 ;  /* 0x0000000300037305 */ /* 0x000e24000021f100 */
[----:B0-----:R0:W-:Y:S01]  /*4aa0*/  STG.E desc[UR36][R8.64], R3 ;  /* 0x0000000308007986 */ /* 0x0011e2000c101924 */
[----:B------:R-:W-:Y:S05]  /*4ab0*/  BRA `(.L_x_4452) ;  /* 0x0000000c00807947 */ /* 0x000fea0003800000 */
.L_x_4458:
[----:B------:R-:W-:Y:S02]  /*4ac0*/  IMAD.U32 R3, R3, 0x10000, RZ ;  /* 0x0001000003037824 */ /* 0x000fe400078e00ff */
[----:B------:R-:W-:-:S04]  /*4ad0*/  IMAD.MOV.U32 R25, RZ, RZ, R23 ;  /* 0x000000ffff197224 */ /* 0x000fc800078e0017 */
[----:B------:R-:W0:Y:S02]  /*4ae0*/  F2I.FTZ.TRUNC.NTZ R3, R3 ;  /* 0x0000000300037305 */ /* 0x000e24000021f100 */
[----:B0-----:R0:W-:Y:S01]  /*4af0*/  STG.E.U16 desc[UR36][R8.64], R3 ;  /* 0x0000000308007986 */ /* 0x0011e2000c101524 */
[----:B------:R-:W-:Y:S05]  /*4b00*/  BRA `(.L_x_4452) ;  /* 0x0000000c006c7947 */ /* 0x000fea0003800000 */
.L_x_4454:
        /* <DEDUP_REMOVED lines=10> */
.L_x_4461:
[----:B------:R-:W-:Y:S02]  /*4bb0*/  IMAD.U32 R0, R3, 0x10000, RZ ;  /* 0x0001000003007824 */ /* 0x000fe400078e00ff */
[----:B------:R-:W-:-:S03]  /*4bc0*/  IMAD.MOV.U32 R25, RZ, RZ, R23 ;  /* 0x000000ffff197224 */ /* 0x000fc600078e0017 */
[----:B------:R-:W-:-:S05]  /*4bd0*/  F2FP.F16.F32.PACK_AB R0, RZ, R0 ;  /* 0x00000000ff00723e */ /* 0x000fca00000000ff */
[----:B------:R0:W-:Y:S01]  /*4be0*/  STG.E.U16 desc[UR36][R8.64], R0 ;  /* 0x0000000008007986 */ /* 0x0001e2000c101524 */
[----:B------:R-:W-:Y:S05]  /*4bf0*/  BRA `(.L_x_4452) ;  /* 0x0000000c00307947 */ /* 0x000fea0003800000 */
.L_x_4460:
        /* <DEDUP_REMOVED lines=11> */
.L_x_4463:
[----:B------:R-:W-:Y:S02]  /*4cb0*/  IMAD.U32 R3, R3, 0x10000, RZ ;  /* 0x0001000003037824 */ /* 0x000fe400078e00ff */
[----:B------:R-:W-:-:S03]  /*4cc0*/  IMAD.MOV.U32 R25, RZ, RZ, R23 ;  /* 0x000000ffff197224 */ /* 0x000fc600078e0017 */
[----:B------:R-:W-:-:S04]  /*4cd0*/  F2FP.F16.F32.PACK_AB R3, RZ, R3 ;  /* 0x00000003ff03723e */ /* 0x000fc800000000ff */
[----:B------:R-:W-:-:S05]  /*4ce0*/  PRMT R3, R3, 0x5410, RZ ;  /* 0x0000541003037816 */ /* 0x000fca00000000ff */
[----:B------:R0:W-:Y:S01]  /*4cf0*/  STG.E desc[UR36][R8.64], R3 ;  /* 0x0000000308007986 */ /* 0x0001e2000c101924 */
[----:B------:R-:W-:Y:S05]  /*4d00*/  BRA `(.L_x_4452) ;  /* 0x0000000800ec7947 */ /* 0x000fea0003800000 */
.L_x_4462:
[----:B------:R-:W-:Y:S02]  /*4d10*/  IMAD.U32 R4, R3, 0x10000, RZ ;  /* 0x0001000003047824 */ /* 0x000fe400078e00ff */
[----:B------:R-:W-:Y:S02]  /*4d20*/  IMAD.MOV.U32 R25, RZ, RZ, R23 ;  /* 0x000000ffff197224 */ /* 0x000fe400078e0017 */
[----:B------:R-:W-:-:S06]  /*4d30*/  FMUL.FTZ R4, R4, 1 ;  /* 0x3f80000004047820 */ /* 0x000fcc0000410000 */
[----:B------:R-:W0:Y:S02]  /*4d40*/  F2F.F64.F32 R4, R4 ;  /* 0x0000000400047310 */ /* 0x000e240000201800 */
[----:B0-----:R0:W-:Y:S01]  /*4d50*/  STG.E.64 desc[UR36][R8.64], R4 ;  /* 0x0000000408007986 */ /* 0x0011e2000c101b24 */
[----:B------:R-:W-:Y:S05]  /*4d60*/  BRA `(.L_x_4452) ;  /* 0x0000000800d47947 */ /* 0x000fea0003800000 */
.L_x_4453:
        /* <DEDUP_REMOVED lines=14> */
.L_x_4466:
[----:B------:R-:W-:Y:S01]  /*4e50*/  IMAD.U32 R3, R3, 0x10000, RZ ;  /* 0x0001000003037824 */ /* 0x000fe200078e00ff */
[----:B------:R-:W-:Y:S01]  /*4e60*/  CS2R R6, SRZ ;  /* 0x0000000000067805 */ /* 0x000fe2000001ff00 */
[----:B------:R-:W-:Y:S02]  /*4e70*/  IMAD.MOV.U32 R25, RZ, RZ, R23 ;  /* 0x000000ffff197224 */ /* 0x000fe400078e0017 */
[----:B------:R-:W-:-:S04]  /*4e80*/  FMUL.FTZ R3, R3, 1 ;  /* 0x3f80000003037820 */ /* 0x000fc80000410000 */
[----:B------:R-:W0:Y:S02]  /*4e90*/  F2F.F64.F32 R4, R3 ;  /* 0x0000000300047310 */ /* 0x000e240000201800 */
[----:B0-----:R0:W-:Y:S01]  /*4ea0*/  STG.E.128 desc[UR36][R8.64], R4 ;  /* 0x0000000408007986 */ /* 0x0011e2000c101d24 */
[----:B------:R-:W-:Y:S05]  /*4eb0*/  BRA `(.L_x_4452) ;  /* 0x0000000800807947 */ /* 0x000fea0003800000 */
.L_x_4465:
        /* <DEDUP_REMOVED lines=19> */
.L_x_4470:
[----:B------:R-:W-:Y:S05]  /*4ff0*/  BSYNC.RECONVERGENT B0 ;  /* 0x0000000000007941 */ /* 0x000fea0003800200 */
.L_x_4469:
[----:B------:R-:W-:Y:S01]  /*5000*/  LOP3.LUT R5, R0, 0x80, R5, 0xf8, !PT ;  /* 0x0000008000057812 */ /* 0x000fe200078ef805 */
[----:B------:R-:W-:-:S04]  /*5010*/  IMAD.MOV.U32 R25, RZ, RZ, R23 ;  /* 0x000000ffff197224 */ /* 0x000fc800078e0017 */
[----:B------:R0:W-:Y:S01]  /*5020*/  STG.E.U8 desc[UR36][R8.64], R5 ;  /* 0x0000000508007986 */ /* 0x0001e2000c101124 */
[----:B------:R-:W-:Y:S05]  /*5030*/  BRA `(.L_x_4452) ;  /* 0x0000000800207947 */ /* 0x000fea0003800000 */
.L_x_4468:
        /* <DEDUP_REMOVED lines=15> */
.L_x_4472:
[----:B------:R-:W-:Y:S05]  /*5130*/  BSYNC.RECONVERGENT B0 ;  /* 0x0000000000007941 */ /* 0x000fea0003800200 */
.L_x_4471:
[----:B------:R-:W-:Y:S01]  /*5140*/  LOP3.LUT R5, R0, 0x80, R5, 0xf8, !PT ;  /* 0x0000008000057812 */ /* 0x000fe200078ef805 */
[----:B------:R-:W-:-:S04]  /*5150*/  IMAD.MOV.U32 R25, RZ, RZ, R23 ;  /* 0x000000ffff197224 */ /* 0x000fc800078e0017 */
[----:B------:R0:W-:Y:S01]  /*5160*/  STG.E.U8 desc[UR36][R8.64], R5 ;  /* 0x0000000508007986 */ /* 0x0001e2000c101124 */
[----:B------:R-:W-:Y:S05]  /*5170*/  BRA `(.L_x_4452) ;  /* 0x0000000400d07947 */ /* 0x000fea0003800000 */
.L_x_4467:
[----:B------:R0:W-:Y:S01]  /*5180*/  STG.E.U16 desc[UR36][R8.64], R3 ;  /* 0x0000000308007986 */ /* 0x0001e2000c101524 */
[----:B------:R-:W-:Y:S01]  /*5190*/  IMAD.MOV.U32 R25, RZ, RZ, R23 ;  /* 0x000000ffff197224 */ /* 0x000fe200078e0017 */
[----:B------:R-:W-:Y:S06]  /*51a0*/  BRA `(.L_x_4452) ;  /* 0x0000000400c47947 */ /* 0x000fec0003800000 */
.L_x_4464:
        /* <DEDUP_REMOVED lines=13> */
.L_x_4475:
        /* <DEDUP_REMOVED lines=13> */
.L_x_4478:
[----:B------:R-:W-:-:S04]  /*5350*/  SHF.R.U32.HI R0, RZ, 0x14, R3 ;  /* 0x00000014ff007819 */ /* 0x000fc80000011603 */
[----:B------:R-:W-:-:S04]  /*5360*/  LOP3.LUT R0, R0, 0x1, RZ, 0xc0, !PT ;  /* 0x0000000100007812 */ /* 0x000fc800078ec0ff */
[----:B------:R-:W-:-:S04]  /*5370*/  IADD3 R0, PT, PT, R3, 0x487ffff, R0 ;  /* 0x0487ffff03007810 */ /* 0x000fc80007ffe000 */
[----:B------:R-:W-:-:S04]  /*5380*/  SHF.R.U32.HI R0, RZ, 0x14, R0 ;  /* 0x00000014ff007819 */ /* 0x000fc80000011600 */
[----:B------:R-:W-:-:S07]  /*5390*/  LOP3.LUT R0, R0, 0xff, RZ, 0xc0, !PT ;  /* 0x000000ff00007812 */ /* 0x000fce00078ec0ff */
.L_x_4479:
[----:B------:R-:W-:-:S04]  /*53a0*/  SHF.R.U32.HI R3, RZ, 0x18, R3 ;  /* 0x00000018ff037819 */ /* 0x000fc80000011603 */
[----:B------:R-:W-:-:S04]  /*53b0*/  LOP3.LUT R0, R0, 0x80, R3, 0xf8, !PT ;  /* 0x0000008000007812 */ /* 0x000fc800078ef803 */
[----:B------:R-:W-:-:S07]  /*53c0*/  PRMT R4, R0, 0x7610, R4 ;  /* 0x0000761000047816 */ /* 0x000fce0000000004 */
.L_x_4477:
[----:B------:R-:W-:Y:S05]  /*53d0*/  BSYNC.RECONVERGENT B0 ;  /* 0x0000000000007941 */ /* 0x000fea0003800200 */
.L_x_4476:
[----:B------:R0:W-:Y:S01]  /*53e0*/  STG.E.U8 desc[UR36][R8.64], R4 ;  /* 0x0000000408007986 */ /* 0x0001e2000c101124 */
[----:B------:R-:W-:Y:S01]  /*53f0*/  IMAD.MOV.U32 R25, RZ, RZ, R23 ;  /* 0x000000ffff197224 */ /* 0x000fe200078e0017 */
[----:B------:R-:W-:Y:S06]  /*5400*/  BRA `(.L_x_4452) ;  /* 0x00000004002c7947 */ /* 0x000fec0003800000 */
.L_x_4474:
        /* <DEDUP_REMOVED lines=13> */
.L_x_4482:
[----:B------:R-:W-:-:S04]  /*54e0*/  SHF.R.U32.HI R0, RZ, 0x15, R3 ;  /* 0x00000015ff007819 */ /* 0x000fc80000011603 */
[----:B------:R-:W-:-:S04]  /*54f0*/  LOP3.LUT R0, R0, 0x1, RZ, 0xc0, !PT ;  /* 0x0000000100007812 */ /* 0x000fc800078ec0ff */
[----:B------:R-:W-:-:S04]  /*5500*/  IADD3 R0, PT, PT, R3, 0x88fffff, R0 ;  /* 0x088fffff03007810 */ /* 0x000fc80007ffe000 */
[----:B------:R-:W-:-:S04]  /*5510*/  SHF.R.U32.HI R0, RZ, 0x15, R0 ;  /* 0x00000015ff007819 */ /* 0x000fc80000011600 */
[----:B------:R-:W-:-:S07]  /*5520*/  LOP3.LUT R0, R0, 0xff, RZ, 0xc0, !PT ;  /* 0x000000ff00007812 */ /* 0x000fce00078ec0ff */
.L_x_4483:
[----:B------:R-:W-:-:S04]  /*5530*/  SHF.R.U32.HI R3, RZ, 0x18, R3 ;  /* 0x00000018ff037819 */ /* 0x000fc80000011603 */
[----:B------:R-:W-:-:S04]  /*5540*/  LOP3.LUT R0, R0, 0x80, R3, 0xf8, !PT ;  /* 0x0000008000007812 */ /* 0x000fc800078ef803 */
[----:B------:R-:W-:-:S07]  /*5550*/  PRMT R4, R0, 0x7610, R4 ;  /* 0x0000761000047816 */ /* 0x000fce0000000004 */
.L_x_4481:
[----:B------:R-:W-:Y:S05]  /*5560*/  BSYNC.RECONVERGENT B0 ;  /* 0x0000000000007941 */ /* 0x000fea0003800200 */
.L_x_4480:
[----:B------:R0:W-:Y:S01]  /*5570*/  STG.E.U8 desc[UR36][R8.64], R4 ;  /* 0x0000000408007986 */ /* 0x0001e2000c101124 */
[----:B------:R-:W-:Y:S01]  /*5580*/  IMAD.MOV.U32 R25, RZ, RZ, R23 ;  /* 0x000000ffff197224 */ /* 0x000fe200078e0017 */
[----:B------:R-:W-:Y:S06]  /*5590*/  BRA `(.L_x_4452) ;  /* 0x0000000000c87947 */ /* 0x000fec0003800000 */
.L_x_4473:
[----:B------:R-:W-:-:S13]  /*55a0*/  ISETP.NE.AND P0, PT, R0, 0x1c, PT ;  /* 0x0000001c0000780c */ /* 0x000fda0003f05270 */
[----:B------:R-:W-:Y:S05]  /*55b0*/  @!P0 BRA `(.L_x_4484) ;  /* 0x0000000000b08947 */ /* 0x000fea0003800000 */
[----:B------:R-:W-:-:S13]  /*55c0*/  ISETP.NE.AND P0, PT, R0, 0x1d, PT ;  /* 0x0000001d0000780c */ /* 0x000fda0003f05270 */
[----:B------:R-:W-:Y:S05]  /*55d0*/  @!P0 BRA `(.L_x_4485) ;  /* 0x0000000000948947 */ /* 0x000fea0003800000 */
[----:B------:R-:W-:-:S13]  /*55e0*/  ISETP.NE.AND P0, PT, R0, 0x2c, PT ;  /* 0x0000002c0000780c */ /* 0x000fda0003f05270 */
[----:B------:R-:W-:Y:S05]  /*55f0*/  @!P0 BRA `(.L_x_4486) ;  /* 0x0000000000488947 */ /* 0x000fea0003800000 */
.L_x_4457:
        /* <DEDUP_REMOVED lines=16> */
.L_x_4487:
[----:B------:R-:W-:Y:S01]  /*5700*/  IMAD.MOV.U32 R25, RZ, RZ, R23 ;  /* 0x000000ffff197224 */ /* 0x000fe200078e0017 */
[----:B------:R-:W-:Y:S06]  /*5710*/  BRA `(.L_x_4452) ;  /* 0x0000000000687947 */ /* 0x000fec0003800000 */
.L_x_4486:
        /* <DEDUP_REMOVED lines=17> */
.L_x_4485:
[----:B------:R-:W-:Y:S02]  /*5830*/  IMAD.U32 R4, R3, 0x10000, RZ ;  /* 0x0001000003047824 */ /* 0x000fe400078e00ff */
[----:B------:R-:W-:-:S04]  /*5840*/  IMAD.MOV.U32 R25, RZ, RZ, R23 ;  /* 0x000000ffff197224 */ /* 0x000fc800078e0017 */
[----:B------:R-:W0:Y:S02]  /*5850*/  F2I.U64.TRUNC R4, R4 ;  /* 0x0000000400047311 */ /* 0x000e24000020d800 */
[----:B0-----:R0:W-:Y:S01]  /*5860*/  STG.E.64 desc[UR36][R8.64], R4 ;  /* 0x0000000408007986 */ /* 0x0011e2000c101b24 */
[----:B------:R-:W-:Y:S05]  /*5870*/  BRA `(.L_x_4452) ;  /* 0x0000000000107947 */ /* 0x000fea0003800000 */
.L_x_4484:
[----:B------:R-:W-:Y:S02]  /*5880*/  IMAD.U32 R3, R3, 0x10000, RZ ;  /* 0x0001000003037824 */ /* 0x000fe400078e00ff */
[----:B------:R-:W-:-:S04]  /*5890*/  IMAD.MOV.U32 R25, RZ, RZ, R23 ;  /* 0x000000ffff197224 */ /* 0x000fc800078e0017 */
[----:B------:R-:W0:Y:S02]  /*58a0*/  F2I.FTZ.U32.TRUNC.NTZ R3, R3 ;  /* 0x0000000300037305 */ /* 0x000e24000021f000 */
[----:B0-----:R0:W-:Y:S02]  /*58b0*/  STG.E desc[UR36][R8.64], R3 ;  /* 0x0000000308007986 */ /* 0x0011e4000c101924 */
.L_x_4452:
[----:B------:R-:W-:Y:S05]  /*58c0*/  BSYNC.RECONVERGENT B6 ;  /* 0x0000000000067941 */ /* 0x000fea0003800200 */
.L_x_4451:
[----:B------:R-:W-:Y:S01]  /*58d0*/  ISETP.GE.AND P0, PT, R25, R16, PT ;  /* 0x000000101900720c */ /* 0x000fe20003f06270 */
[----:B------:R-:W-:-:S12]  /*58e0*/  BSSY.RECONVERGENT B6, `(.L_x_4488) ;  /* 0x00001f0000067945 */ /* 0x000fd80003800200 */
[----:B------:R-:W-:Y:S05]  /*58f0*/  @P0 BRA `(.L_x_4489) ;  /* 0x0000001c00b80947 */ /* 0x000fea0003800000 */
[----:B------:R-:W1:Y:S01]  /*5900*/  LDCU UR4, c[0x0][0x3c0] ;  /* 0x00007800ff0477ac */ /* 0x000e620008000800 */
[----:B0-----:R-:W0:Y:S01]  /*5910*/  LDC.64 R8, c[0x0][0x3a0] ;  /* 0x0000e800ff087b82 */ /* 0x001e220000000a00 */
[----:B-----5:R-:W-:Y:S01]  /*5920*/  IMAD R0, R2, 0x200, R25 ;  /* 0x0000020002007824 */ /* 0x020fe200078e0219 */
[----:B--2---:R-:W-:-:S03]  /*5930*/  PRMT R4, R17, 0x9910, RZ ;  /* 0x0000991011047816 */ /* 0x004fc600000000ff */
[----:B-1----:R-:W-:Y:S02]  /*5940*/  IMAD R3, R0, UR4, RZ ;  /* 0x0000000400037c24 */ /* 0x002fe4000f8e02ff */
        /* <DEDUP_REMOVED lines=13> */
[----:B---3--:R-:W-:-:S04]  /*5a20*/  IMAD.U32 R22, R22, 0x10000, RZ ;  /* 0x0001000016167824 */ /* 0x008fc800078e00ff */
[----:B------:R-:W0:Y:S02]  /*5a30*/  F2I.FTZ.TRUNC.NTZ R3, R22 ;  /* 0x0000001600037305 */ /* 0x000e24000021f100 */
[----:B0-----:R0:W-:Y:S01]  /*5a40*/  STG.E.U8 desc[UR36][R8.64], R3 ;  /* 0x0000000308007986 */ /* 0x0011e2000c101124 */
[----:B------:R-:W-:Y:S05]  /*5a50*/  BRA `(.L_x_4495) ;  /* 0x0000000c007c7947 */ /* 0x000fea0003800000 */
.L_x_4493:
[----:B---34-:R-:W-:-:S06]  /*5a60*/  IMAD.U32 R5, R22, 0x10000, RZ ;  /* 0x0001000016057824 */ /* 0x018fcc00078e00ff */
[----:B------:R-:W0:Y:S02]  /*5a70*/  F2I.S64.TRUNC R4, R5 ;  /* 0x0000000500047311 */ /* 0x000e24000020d900 */
[----:B0-----:R3:W-:Y:S01]  /*5a80*/  STG.E.U8 desc[UR36][R8.64], R4 ;  /* 0x0000000408007986 */ /* 0x0017e2000c101124 */
[----:B------:R-:W-:Y:S05]  /*5a90*/  BRA `(.L_x_4495) ;  /* 0x0000000c006c7947 */ /* 0x000fea0003800000 */
.L_x_4492:
[----:B------:R-:W-:-:S13]  /*5aa0*/  ISETP.NE.AND P0, PT, R0, 0x2, PT ;  /* 0x000000020000780c */ /* 0x000fda0003f05270 */
[----:B------:R-:W-:Y:S05]  /*5ab0*/  @!P0 BRA `(.L_x_4496) ;  /* 0x0000000000308947 */ /* 0x000fea0003800000 */
[----:B------:R-:W-:-:S13]  /*5ac0*/  ISETP.NE.AND P0, PT, R0, 0x3, PT ;  /* 0x000000030000780c */ /* 0x000fda0003f05270 */
[----:B------:R-:W-:Y:S05]  /*5ad0*/  @!P0 BRA `(.L_x_4497) ;  /* 0x0000000000188947 */ /* 0x000fea0003800000 */
[----:B------:R-:W-:-:S13]  /*5ae0*/  ISETP.NE.AND P0, PT, R0, 0x4, PT ;  /* 0x000000040000780c */ /* 0x000fda0003f05270 */
[----:B------:R-:W-:Y:S05]  /*5af0*/  @P0 BRA `(.L_x_4494) ;  /* 0x0000000800780947 */ /* 0x000fea0003800000 */
[----:B---3--:R-:W-:-:S06]  /*5b00*/  IMAD.U32 R4, R22, 0x10000, RZ ;  /* 0x0001000016047824 */ /* 0x008fcc00078e00ff */
[----:B----4-:R-:W0:Y:S02]  /*5b10*/  F2I.S64.TRUNC R4, R4 ;  /* 0x0000000400047311 */ /* 0x010e24000020d900 */
[----:B0-----:R1:W-:Y:S01]  /*5b20*/  STG.E.64 desc[UR36][R8.64], R4 ;  /* 0x0000000408007986 */ /* 0x0013e2000c101b24 */
[----:B------:R-:W-:Y:S05]  /*5b30*/  BRA `(.L_x_4495) ;  /* 0x0000000c00447947 */ /* 0x000fea0003800000 */
.L_x_4497:
[----:B---3--:R-:W-:-:S04]  /*5b40*/  IMAD.U32 R22, R22, 0x10000, RZ ;  /* 0x0001000016167824 */ /* 0x008fc800078e00ff */
[----:B------:R-:W0:Y:S02]  /*5b50*/  F2I.FTZ.TRUNC.NTZ R3, R22 ;  /* 0x0000001600037305 */ /* 0x000e24000021f100 */
[----:B0-----:R2:W-:Y:S01]  /*5b60*/  STG.E desc[UR36][R8.64], R3 ;  /* 0x0000000308007986 */ /* 0x0015e2000c101924 */
[----:B------:R-:W-:Y:S05]  /*5b70*/  BRA `(.L_x_4495) ;  /* 0x0000000c00347947 */ /* 0x000fea0003800000 */
.L_x_4496:
[----:B---3--:R-:W-:-:S04]  /*5b80*/  IMAD.U32 R22, R22, 0x10000, RZ ;  /* 0x0001000016167824 */ /* 0x008fc800078e00ff */
[----:B------:R-:W0:Y:S02]  /*5b90*/  F2I.FTZ.TRUNC.NTZ R3, R22 ;  /* 0x0000001600037305 */ /* 0x000e24000021f100 */
[----:B0-----:R0:W-:Y:S01]  /*5ba0*/  STG.E.U16 desc[UR36][R8.64], R3 ;  /* 0x0000000308007986 */ /* 0x0011e2000c101524 */
[----:B------:R-:W-:Y:S05]  /*5bb0*/  BRA `(.L_x_4495) ;  /* 0x0000000c00247947 */ /* 0x000fea0003800000 */
.L_x_4491:
[----:B------:R-:W-:-:S13]  /*5bc0*/  ISETP.GT.AND P0, PT, R0, 0x6, PT ;  /* 0x000000060000780c */ /* 0x000fda0003f04270 */
[----:B------:R-:W-:Y:S05]  /*5bd0*/  @P0 BRA `(.L_x_4498) ;  /* 0x00000000002c0947 */ /* 0x000fea0003800000 */
[----:B------:R-:W-:-:S13]  /*5be0*/  ISETP.NE.AND P0, PT, R0, 0x5, PT ;  /* 0x000000050000780c */ /* 0x000fda0003f05270 */
[----:B------:R-:W-:Y:S05]  /*5bf0*/  @!P0 BRA `(.L_x_4499) ;  /* 0x0000000000148947 */ /* 0x000fea0003800000 */
[----:B------:R-:W-:-:S13]  /*5c00*/  ISETP.NE.AND P0, PT, R0, 0x6, PT ;  /* 0x000000060000780c */ /* 0x000fda0003f05270 */
[----:B------:R-:W-:Y:S05]  /*5c10*/  @P0 BRA `(.L_x_4494) ;  /* 0x0000000800300947 */ /* 0x000fea0003800000 */
[----:B---3--:R-:W-:-:S05]  /*5c20*/  IMAD.U32 R3, R22, 0x10000, RZ ;  /* 0x0001000016037824 */ /* 0x008fca00078e00ff */
[----:B------:R0:W-:Y:S01]  /*5c30*/  STG.E desc[UR36][R8.64], R3 ;  /* 0x0000000308007986 */ /* 0x0001e2000c101924 */
[----:B------:R-:W-:Y:S05]  /*5c40*/  BRA `(.L_x_4495) ;  /* 0x0000000c00007947 */ /* 0x000fea0003800000 */
.L_x_4499:
[----:B---3--:R-:W-:-:S05]  /*5c50*/  IMAD.U32 R0, R22, 0x10000, RZ ;  /* 0x0001000016007824 */ /* 0x008fca00078e00ff */
[----:B------:R-:W-:-:S05]  /*5c60*/  F2FP.F16.F32.PACK_AB R0, RZ, R0 ;  /* 0x00000000ff00723e */ /* 0x000fca00000000ff */
[----:B------:R0:W-:Y:S01]  /*5c70*/  STG.E.U16 desc[UR36][R8.64], R0 ;  /* 0x0000000008007986 */ /* 0x0001e2000c101524 */
[----:B------:R-:W-:Y:S05]  /*5c80*/  BRA `(.L_x_4495) ;  /* 0x0000000800f07947 */ /* 0x000fea0003800000 */
.L_x_4498:
[----:B------:R-:W-:-:S13]  /*5c90*/  ISETP.NE.AND P0, PT, R0, 0x7, PT ;  /* 0x000000070000780c */ /* 0x000fda0003f05270 */
[----:B------:R-:W-:Y:S05]  /*5ca0*/  @!P0 BRA `(.L_x_4500) ;  /* 0x0000000000348947 */ /* 0x000fea0003800000 */
[----:B------:R-:W-:-:S13]  /*5cb0*/  ISETP.NE.AND P0, PT, R0, 0x8, PT ;  /* 0x000000080000780c */ /* 0x000fda0003f05270 */
[----:B------:R-:W-:Y:S05]  /*5cc0*/  @!P0 BRA `(.L_x_4501) ;  /* 0x0000000000188947 */ /* 0x000fea0003800000 */
[----:B------:R-:W-:-:S13]  /*5cd0*/  ISETP.NE.AND P0, PT, R0, 0x9, PT ;  /* 0x000000090000780c */ /* 0x000fda0003f05270 */
[----:B------:R-:W-:Y:S05]  /*5ce0*/  @P0 BRA `(.L_x_4494) ;  /* 0x0000000400fc0947 */ /* 0x000fea0003800000 */
[----:B---3--:R-:W-:Y:S02]  /*5cf0*/  IMAD.U32 R22, R22, 0x10000, RZ ;  /* 0x0001000016167824 */ /* 0x008fe400078e00ff */
[----:B------:R-:W-:-:S05]  /*5d00*/  IMAD.MOV.U32 R23, RZ, RZ, RZ ;  /* 0x000000ffff177224 */ /* 0x000fca00078e00ff */
[----:B------:R0:W-:Y:S01]  /*5d10*/  STG.E.64 desc[UR36][R8.64], R22 ;  /* 0x0000001608007986 */ /* 0x0001e2000c101b24 */
[----:B------:R-:W-:Y:S05]  /*5d20*/  BRA `(.L_x_4495) ;  /* 0x0000000800c87947 */ /* 0x000fea0003800000 */
.L_x_4501:
[----:B---3--:R-:W-:-:S05]  /*5d30*/  IMAD.U32 R22, R22, 0x10000, RZ ;  /* 0x0001000016167824 */ /* 0x008fca00078e00ff */
[----:B------:R-:W-:-:S04]  /*5d40*/  F2FP.F16.F32.PACK_AB R3, RZ, R22 ;  /* 0x00000016ff03723e */ /* 0x000fc800000000ff */
[----:B------:R-:W-:-:S05]  /*5d50*/  PRMT R3, R3, 0x5410, RZ ;  /* 0x0000541003037816 */ /* 0x000fca00000000ff */
[----:B------:R0:W-:Y:S01]  /*5d60*/  STG.E desc[UR36][R8.64], R3 ;  /* 0x0000000308007986 */ /* 0x0001e2000c101924 */
[----:B------:R-:W-:Y:S05]  /*5d70*/  BRA `(.L_x_4495) ;  /* 0x0000000800b47947 */ /* 0x000fea0003800000 */
.L_x_4500:
[----:B---3--:R-:W-:-:S04]  /*5d80*/  IMAD.U32 R4, R22, 0x10000, RZ ;  /* 0x0001000016047824 */ /* 0x008fc800078e00ff */
[----:B------:R-:W-:-:S06]  /*5d90*/  FMUL.FTZ R4, R4, 1 ;  /* 0x3f80000004047820 */ /* 0x000fcc0000410000 */
[----:B----4-:R-:W0:Y:S02]  /*5da0*/  F2F.F64.F32 R4, R4 ;  /* 0x0000000400047310 */ /* 0x010e240000201800 */
[----:B0-----:R0:W-:Y:S01]  /*5db0*/  STG.E.64 desc[UR36][R8.64], R4 ;  /* 0x0000000408007986 */ /* 0x0011e2000c101b24 */
[----:B------:R-:W-:Y:S05]  /*5dc0*/  BRA `(.L_x_4495) ;  /* 0x0000000800a07947 */ /* 0x000fea0003800000 */
.L_x_4490:
        /* <DEDUP_REMOVED lines=10> */
[----:B---3--:R-:W-:-:S06]  /*5e70*/  IMAD.U32 R3, R22, 0x10000, RZ ;  /* 0x0001000016037824 */ /* 0x008fcc00078e00ff */
[----:B------:R-:W0:Y:S02]  /*5e80*/  F2I.FTZ.U32.TRUNC.NTZ R3, R3 ;  /* 0x0000000300037305 */ /* 0x000e24000021f000 */
[----:B0-----:R0:W-:Y:S01]  /*5e90*/  STG.E.U16 desc[UR36][R8.64], R3 ;  /* 0x0000000308007986 */ /* 0x0011e2000c101524 */
[----:B------:R-:W-:Y:S05]  /*5ea0*/  BRA `(.L_x_4495) ;  /* 0x0000000800687947 */ /* 0x000fea0003800000 */
.L_x_4505:
[----:B---34-:R-:W-:Y:S01]  /*5eb0*/  IMAD.U32 R5, R22, 0x10000, RZ ;  /* 0x0001000016057824 */ /* 0x018fe200078e00ff */
        /* <DEDUP_REMOVED lines=16> */
.L_x_4508:
[----:B------:R-:W-:-:S04]  /*5fc0*/  SHF.R.U32.HI R3, RZ, 0x18, R5 ;  /* 0x00000018ff037819 */ /* 0x000fc80000011605 */
[----:B------:R-:W-:-:S04]  /*5fd0*/  LOP3.LUT R0, R0, 0x80, R3, 0xf8, !PT ;  /* 0x0000008000007812 */ /* 0x000fc800078ef803 */
[----:B------:R-:W-:-:S07]  /*5fe0*/  PRMT R4, R0, 0x7610, R4 ;  /* 0x0000761000047816 */ /* 0x000fce0000000004 */
.L_x_4507:
[----:B------:R-:W-:Y:S05]  /*5ff0*/  BSYNC.RECONVERGENT B0 ;  /* 0x0000000000007941 */ /* 0x000fea0003800200 */
.L_x_4506:
[----:B------:R0:W-:Y:S01]  /*6000*/  STG.E.U8 desc[UR36][R8.64], R4 ;  /* 0x0000000408007986 */ /* 0x0001e2000c101124 */
[----:B------:R-:W-:Y:S05]  /*6010*/  BRA `(.L_x_4495) ;  /* 0x00000008000c7947 */ /* 0x000fea0003800000 */
.L_x_4504:
        /* <DEDUP_REMOVED lines=17> */
.L_x_4511:
[----:B------:R-:W-:-:S04]  /*6130*/  SHF.R.U32.HI R3, RZ, 0x18, R5 ;  /* 0x00000018ff037819 */ /* 0x000fc80000011605 */
[----:B------:R-:W-:-:S04]  /*6140*/  LOP3.LUT R0, R0, 0x80, R3, 0xf8, !PT ;  /* 0x0000008000007812 */ /* 0x000fc800078ef803 */
[----:B------:R-:W-:-:S07]  /*6150*/  PRMT R4, R0, 0x7610, R4 ;  /* 0x0000761000047816 */ /* 0x000fce0000000004 */
.L_x_4510:
[----:B------:R-:W-:Y:S05]  /*6160*/  BSYNC.RECONVERGENT B0 ;  /* 0x0000000000007941 */ /* 0x000fea0003800200 */
.L_x_4509:
[----:B------:R0:W-:Y:S01]  /*6170*/  STG.E.U8 desc[UR36][R8.64], R4 ;  /* 0x0000000408007986 */ /* 0x0001e2000c101124 */
[----:B------:R-:W-:Y:S05]  /*6180*/  BRA `(.L_x_4495) ;  /* 0x0000000400b07947 */ /* 0x000fea0003800000 */
.L_x_4503:
[----:B------:R-:W-:-:S13]  /*6190*/  ISETP.NE.AND P0, PT, R0, 0x1c, PT ;  /* 0x0000001c0000780c */ /* 0x000fda0003f05270 */
[----:B------:R-:W-:Y:S05]  /*61a0*/  @!P0 BRA `(.L_x_4512) ;  /* 0x0000000000608947 */ /* 0x000fea0003800000 */
[----:B------:R-:W-:-:S13]  /*61b0*/  ISETP.NE.AND P0, PT, R0, 0x1d, PT ;  /* 0x0000001d0000780c */ /* 0x000fda0003f05270 */
[----:B------:R-:W-:Y:S05]  /*61c0*/  @!P0 BRA `(.L_x_4513) ;  /* 0x0000000000488947 */ /* 0x000fea0003800000 */
[----:B------:R-:W-:-:S13]  /*61d0*/  ISETP.NE.AND P0, PT, R0, 0x2c, PT ;  /* 0x0000002c0000780c */ /* 0x000fda0003f05270 */
[----:B------:R-:W-:Y:S05]  /*61e0*/  @P0 BRA `(.L_x_4494) ;  /* 0x0000000000bc0947 */ /* 0x000fea0003800000 */
[----:B---3--:R-:W-:-:S05]  /*61f0*/  IMAD.U32 R22, R22, 0x10000, RZ ;  /* 0x0001000016167824 */ /* 0x008fca00078e00ff */
        /* <DEDUP_REMOVED lines=15> */
.L_x_4513:
[----:B---3--:R-:W-:-:S06]  /*62f0*/  IMAD.U32 R4, R22, 0x10000, RZ ;  /* 0x0001000016047824 */ /* 0x008fcc00078e00ff */
[----:B----4-:R-:W0:Y:S02]  /*6300*/  F2I.U64.TRUNC R4, R4 ;  /* 0x0000000400047311 */ /* 0x010e24000020d800 */
[----:B0-----:R0:W-:Y:S01]  /*6310*/  STG.E.64 desc[UR36][R8.64], R4 ;  /* 0x0000000408007986 */ /* 0x0011e2000c101b24 */
[----:B------:R-:W-:Y:S05]  /*6320*/  BRA `(.L_x_4495) ;  /* 0x0000000400487947 */ /* 0x000fea0003800000 */
.L_x_4512:
[----:B---3--:R-:W-:-:S04]  /*6330*/  IMAD.U32 R22, R22, 0x10000, RZ ;  /* 0x0001000016167824 */ /* 0x008fc800078e00ff */
[----:B------:R-:W0:Y:S02]  /*6340*/  F2I.FTZ.U32.TRUNC.NTZ R3, R22 ;  /* 0x0000001600037305 */ /* 0x000e24000021f000 */
[----:B0-----:R0:W-:Y:S01]  /*6350*/  STG.E desc[UR36][R8.64], R3 ;  /* 0x0000000308007986 */ /* 0x0011e2000c101924 */
[----:B------:R-:W-:Y:S05]  /*6360*/  BRA `(.L_x_4495) ;  /* 0x0000000400387947 */ /* 0x000fea0003800000 */
.L_x_4502:
[----:B------:R-:W-:-:S13]  /*6370*/  ISETP.GT.AND P0, PT, R0, 0xe, PT ;  /* 0x0000000e0000780c */ /* 0x000fda0003f04270 */
[----:B------:R-:W-:Y:S05]  /*6380*/  @P0 BRA `(.L_x_4514) ;  /* 0x00000000003c0947 */ /* 0x000fea0003800000 */
[----:B------:R-:W-:-:S13]  /*6390*/  ISETP.NE.AND P0, PT, R0, 0xa, PT ;  /* 0x0000000a0000780c */ /* 0x000fda0003f05270 */
[----:B------:R-:W-:Y:S05]  /*63a0*/  @!P0 BRA `(.L_x_4515) ;  /* 0x00000000001c8947 */ /* 0x000fea0003800000 */
[----:B------:R-:W-:-:S13]  /*63b0*/  ISETP.NE.AND P0, PT, R0, 0xb, PT ;  /* 0x0000000b0000780c */ /* 0x000fda0003f05270 */
[----:B------:R-:W-:Y:S05]  /*63c0*/  @P0 BRA `(.L_x_4494) ;  /* 0x0000000000440947 */ /* 0x000fea0003800000 */
[----:B---3--:R-:W-:-:S05]  /*63d0*/  IMAD.U32 R22, R22, 0x10000, RZ ;  /* 0x0001000016167824 */ /* 0x008fca00078e00ff */
[----:B------:R-:W-:-:S04]  /*63e0*/  FSETP.NEU.FTZ.AND P0, PT, R22, RZ, PT ;  /* 0x000000ff1600720b */ /* 0x000fc80003f1d000 */
[----:B------:R-:W-:-:S05]  /*63f0*/  SEL R3, RZ, 0x1, !P0 ;  /* 0x00000001ff037807 */ /* 0x000fca0004000000 */
[----:B------:R0:W-:Y:S01]  /*6400*/  STG.E.U8 desc[UR36][R8.64], R3 ;  /* 0x0000000308007986 */ /* 0x0001e2000c101124 */
[----:B------:R-:W-:Y:S05]  /*6410*/  BRA `(.L_x_4495) ;  /* 0x00000004000c7947 */ /* 0x000fea0003800000 */
.L_x_4515:
[----:B---3--:R-:W-:Y:S01]  /*6420*/  IMAD.U32 R22, R22, 0x10000, RZ ;  /* 0x0001000016167824 */ /* 0x008fe200078e00ff */
[----:B------:R-:W-:-:S03]  /*6430*/  CS2R R6, SRZ ;  /* 0x0000000000067805 */ /* 0x000fc6000001ff00 */
[----:B------:R-:W-:-:S06]  /*6440*/  FMUL.FTZ R4, R22, 1 ;  /* 0x3f80000016047820 */ /* 0x000fcc0000410000 */
[----:B----4-:R-:W0:Y:S02]  /*6450*/  F2F.F64.F32 R4, R4 ;  /* 0x0000000400047310 */ /* 0x010e240000201800 */
[----:B0-----:R0:W-:Y:S01]  /*6460*/  STG.E.128 desc[UR36][R8.64], R4 ;  /* 0x0000000408007986 */ /* 0x0011e2000c101d24 */
[----:B------:R-:W-:Y:S05]  /*6470*/  BRA `(.L_x_4495) ;  /* 0x0000000000f47947 */ /* 0x000fea0003800000 */
.L_x_4514:
[----:B------:R-:W-:-:S13]  /*6480*/  ISETP.NE.AND P0, PT, R0, 0xf, PT ;  /* 0x0000000f0000780c */ /* 0x000fda0003f05270 */
[----:B------:R-:W-:Y:S05]  /*6490*/  @!P0 BRA `(.L_x_4516) ;  /* 0x0000000000e88947 */ /* 0x000fea0003800000 */
[----:B------:R-:W-:-:S13]  /*64a0*/  ISETP.NE.AND P0, PT, R0, 0x17, PT ;  /* 0x000000170000780c */ /* 0x000fda0003f05270 */
[----:B------:R-:W-:Y:S05]  /*64b0*/  @!P0 BRA `(.L_x_4517) ;  /* 0x0000000000908947 */ /* 0x000fea0003800000 */
[----:B------:R-:W-:-:S13]  /*64c0*/  ISETP.NE.AND P0, PT, R0, 0x18, PT ;  /* 0x000000180000780c */ /* 0x000fda0003f05270 */
[----:B------:R-:W-:Y:S05]  /*64d0*/  @!P0 BRA `(.L_x_4518) ;  /* 0x0000000000448947 */ /* 0x000fea0003800000 */
.L_x_4494:
[----:B------:R-:W-:Y:S01]  /*64e0*/  MOV R14, 0x0 ;  /* 0x00000000000e7802 */ /* 0x000fe20000000f00 */
[----:B------:R-:W0:Y:S01]  /*64f0*/  LDCU.64 UR4, c[0x4][0x128] ;  /* 0x01002500ff0477ac */ /* 0x000e220008000a00 */
[----:B------:R-:W-:Y:S02]  /*6500*/  IMAD.MOV.U32 R8, RZ, RZ, 0x65 ;  /* 0x00000065ff087424 */ /* 0x000fe400078e00ff */
[----:B------:R-:W-:Y:S01]  /*6510*/  IMAD.MOV.U32 R12, RZ, RZ, 0x1 ;  /* 0x00000001ff0c7424 */ /* 0x000fe200078e00ff */
[----:B------:R-:W1:Y:S01]  /*6520*/  LDCU.64 UR6, c[0x4][0x130] ;  /* 0x01002600ff0677ac */ /* 0x000e620008000a00 */
[----:B------:R-:W2:Y:S01]  /*6530*/  LDC.64 R14, c[0x4][R14] ;  /* 0x010000000e0e7b82 */ /* 0x000ea20000000a00 */
[----:B------:R-:W-:Y:S01]  /*6540*/  IMAD.MOV.U32 R13, RZ, RZ, RZ ;  /* 0x000000ffff0d7224 */ /* 0x000fe200078e00ff */
[----:B------:R-:W5:Y:S01]  /*6550*/  LDCU.64 UR8, c[0x4][0x40] ;  /* 0x01000800ff0877ac */ /* 0x000f620008000a00 */
[----:B0-----:R-:W-:Y:S02]  /*6560*/  IMAD.U32 R4, RZ, RZ, UR4 ;  /* 0x00000004ff047e24 */ /* 0x001fe4000f8e00ff */
[----:B----4-:R-:W-:-:S02]  /*6570*/  IMAD.U32 R5, RZ, RZ, UR5 ;  /* 0x00000005ff057e24 */ /* 0x010fc4000f8e00ff */
[----:B-1----:R-:W-:Y:S02]  /*6580*/  IMAD.U32 R6, RZ, RZ, UR6 ;  /* 0x00000006ff067e24 */ /* 0x002fe4000f8e00ff */
[----:B------:R-:W-:Y:S02]  /*6590*/  IMAD.U32 R7, RZ, RZ, UR7 ;  /* 0x00000007ff077e24 */ /* 0x000fe4000f8e00ff */
[----:B-----5:R-:W-:Y:S02]  /*65a0*/  IMAD.U32 R10, RZ, RZ, UR8 ;  /* 0x00000008ff0a7e24 */ /* 0x020fe4000f8e00ff */
[----:B------:R-:W-:-:S07]  /*65b0*/  IMAD.U32 R11, RZ, RZ, UR9 ;  /* 0x00000009ff0b7e24 */ /* 0x000fce000f8e00ff */
[----:B------:R-:W-:-:S07]  /*65c0*/  LEPC R20, `(.L_x_4519) ;  /* 0x000000001014794e */ /* 0x000fce0000000000 */
[----:B--23--:R-:W-:Y:S05]  /*65d0*/  CALL.ABS.NOINC R14 ;  /* 0x000000000e007343 */ /* 0x00cfea0003c00000 */
.L_x_4519:
[----:B------:R-:W-:Y:S05]  /*65e0*/  BRA `(.L_x_4495) ;  /* 0x0000000000987947 */ /* 0x000fea0003800000 */
.L_x_4518:
[----:B---34-:R-:W-:Y:S01]  /*65f0*/  IMAD.U32 R5, R22, 0x10000, RZ ;  /* 0x0001000016057824 */ /* 0x018fe200078e00ff */
        /* <DEDUP_REMOVED lines=12> */
.L_x_4521:
[----:B------:R-:W-:Y:S05]  /*66c0*/  BSYNC.RECONVERGENT B0 ;  /* 0x0000000000007941 */ /* 0x000fea0003800200 */
.L_x_4520:
[----:B------:R-:W-:-:S05]  /*66d0*/  LOP3.LUT R3, R0, 0x80, R3, 0xf8, !PT ;  /* 0x0000008000037812 */ /* 0x000fca00078ef803 */
[----:B------:R0:W-:Y:S01]  /*66e0*/  STG.E.U8 desc[UR36][R8.64], R3 ;  /* 0x0000000308007986 */ /* 0x0001e2000c101124 */
[----:B------:R-:W-:Y:S05]  /*66f0*/  BRA `(.L_x_4495) ;  /* 0x0000000000547947 */ /* 0x000fea0003800000 */
.L_x_4517:
[----:B---3--:R-:W-:Y:S01]  /*6700*/  IMAD.U32 R3, R22, 0x10000, RZ ;  /* 0x0001000016037824 */ /* 0x008fe200078e00ff */
        /* <DEDUP_REMOVED lines=11> */
.L_x_4523:
[----:B------:R-:W-:Y:S01]  /*67c0*/  IMAD.MOV.U32 R0, RZ, RZ, 0x7f ;  /* 0x0000007fff007424 */ /* 0x000fe200078e00ff */
[----:B------:R-:W-:-:S04]  /*67d0*/  ISETP.GT.U32.AND P0, PT, R4, 0x7f800000, PT ;  /* 0x7f8000000400780c */ /* 0x000fc80003f04070 */
[----:B------:R-:W-:-:S09]  /*67e0*/  SEL R0, R0, 0x7c, P0 ;  /* 0x0000007c00007807 */ /* 0x000fd20000000000 */
.L_x_4524:
[----:B------:R-:W-:Y:S05]  /*67f0*/  BSYNC.RECONVERGENT B0 ;  /* 0x0000000000007941 */ /* 0x000fea0003800200 */
.L_x_4522:
[----:B------:R-:W-:-:S04]  /*6800*/  SHF.R.U32.HI R3, RZ, 0x18, R3 ;  /* 0x00000018ff037819 */ /* 0x000fc80000011603 */
[----:B------:R-:W-:-:S05]  /*6810*/  LOP3.LUT R3, R0, 0x80, R3, 0xf8, !PT ;  /* 0x0000008000037812 */ /* 0x000fca00078ef803 */
[----:B------:R0:W-:Y:S01]  /*6820*/  STG.E.U8 desc[UR36][R8.64], R3 ;  /* 0x0000000308007986 */ /* 0x0001e2000c101124 */
[----:B------:R-:W-:Y:S05]  /*6830*/  BRA `(.L_x_4495) ;  /* 0x0000000000047947 */ /* 0x000fea0003800000 */
.L_x_4516:
[----:B---3--:R0:W-:Y:S02]  /*6840*/  STG.E.U16 desc[UR36][R8.64], R22 ;  /* 0x0000001608007986 */ /* 0x0081e4000c101524 */
.L_x_4495:
[----:B------:R-:W-:-:S05]  /*6850*/  VIADD R25, R25, 0x80 ;  /* 0x0000008019197836 */ /* 0x000fca0000000000 */
[----:B------:R-:W-:-:S13]  /*6860*/  ISETP.GE.AND P0, PT, R25, R16, PT ;  /* 0x000000101900720c */ /* 0x000fda0003f06270 */
[----:B------:R-:W-:Y:S05]  /*6870*/  @P0 BRA `(.L_x_4489) ;  /* 0x0000000c00d80947 */ /* 0x000fea0003800000 */
[----:B------:R-:W5:Y:S01]  /*6880*/  LDCU UR4, c[0x0][0x3c0] ;  /* 0x00007800ff0477ac */ /* 0x000f620008000800 */
[----:B0123--:R-:W0:Y:S01]  /*6890*/  LDC.64 R8, c[0x0][0x3a0] ;  /* 0x0000e800ff087b82 */ /* 0x00fe220000000a00 */
        /* <DEDUP_REMOVED lines=20> */
.L_x_4528:
[----:B----4-:R-:W-:-:S06]  /*69e0*/  IMAD.U32 R5, R18, 0x10000, RZ ;  /* 0x0001000012057824 */ /* 0x010fcc00078e00ff */
[----:B------:R-:W0:Y:S02]  /*69f0*/  F2I.S64.TRUNC R4, R5 ;  /* 0x0000000500047311 */ /* 0x000e24000020d900 */
[----:B0-----:R0:W-:Y:S01]  /*6a00*/  STG.E.U8 desc[UR36][R8.64], R4 ;  /* 0x0000000408007986 */ /* 0x0011e2000c101124 */
[----:B------:R-:W-:Y:S05]  /*6a10*/  BRA `(.L_x_4530) ;  /* 0x0000000c006c7947 */ /* 0x000fea0003800000 */
.L_x_4527:
[----:B------:R-:W-:-:S13]  /*6a20*/  ISETP.NE.AND P0, PT, R0, 0x2, PT ;  /* 0x000000020000780c */ /* 0x000fda0003f05270 */
[----:B------:R-:W-:Y:S05]  /*6a30*/  @!P0 BRA `(.L_x_4531) ;  /* 0x0000000000308947 */ /* 0x000fea0003800000 */
[----:B------:R-:W-:-:S13]  /*6a40*/  ISETP.NE.AND P0, PT, R0, 0x3, PT ;  /* 0x000000030000780c */ /* 0x000fda0003f05270 */
[----:B------:R-:W-:Y:S05]  /*6a50*/  @!P0 BRA `(.L_x_4532) ;  /* 0x0000000000188947 */ /* 0x000fea0003800000 */
[----:B------:R-:W-:-:S13]  /*6a60*/  ISETP.NE.AND P0, PT, R0, 0x4, PT ;  /* 0x000000040000780c */ /* 0x000fda0003f05270 */
[----:B------:R-:W-:Y:S05]  /*6a70*/  @P0 BRA `(.L_x_4529) ;  /* 0x0000000800780947 */ /* 0x000fea0003800000 */
[----:B------:R-:W-:-:S06]  /*6a80*/  IMAD.U32 R4, R18, 0x10000, RZ ;  /* 0x0001000012047824 */ /* 0x000fcc00078e00ff */
[----:B----4-:R-:W0:Y:S02]  /*6a90*/  F2I.S64.TRUNC R4, R4 ;  /* 0x0000000400047311 */ /* 0x010e24000020d900 */
[----:B0-----:R0:W-:Y:S01]  /*6aa0*/  STG.E.64 desc[UR36][R8.64], R4 ;  /* 0x0000000408007986 */ /* 0x0011e2000c101b24 */
[----:B------:R-:W-:Y:S05]  /*6ab0*/  BRA `(.L_x_4530) ;  /* 0x0000000c00447947 */ /* 0x000fea0003800000 */
.L_x_4532:
[----:B------:R-:W-:-:S04]  /*6ac0*/  IMAD.U32 R18, R18, 0x10000, RZ ;  /* 0x0001000012127824 */ /* 0x000fc800078e00ff */
[----:B------:R-:W0:Y:S02]  /*6ad0*/  F2I.FTZ.TRUNC.NTZ R3, R18 ;  /* 0x0000001200037305 */ /* 0x000e24000021f100 */
[----:B0-----:R0:W-:Y:S01]  /*6ae0*/  STG.E desc[UR36][R8.64], R3 ;  /* 0x0000000308007986 */ /* 0x0011e2000c101924 */
[----:B------:R-:W-:Y:S05]  /*6af0*/  BRA `(.L_x_4530) ;  /* 0x0000000c00347947 */ /* 0x000fea0003800000 */
.L_x_4531:
[----:B------:R-:W-:-:S04]  /*6b00*/  IMAD.U32 R18, R18, 0x10000, RZ ;  /* 0x0001000012127824 */ /* 0x000fc800078e00ff */
[----:B------:R-:W0:Y:S02]  /*6b10*/  F2I.FTZ.TRUNC.NTZ R3, R18 ;  /* 0x0000001200037305 */ /* 0x000e24000021f100 */
[----:B0-----:R0:W-:Y:S01]  /*6b20*/  STG.E.U16 desc[UR36][R8.64], R3 ;  /* 0x0000000308007986 */ /* 0x0011e2000c101524 */
[----:B------:R-:W-:Y:S05]  /*6b30*/  BRA `(.L_x_4530) ;  /* 0x0000000c00247947 */ /* 0x000fea0003800000 */
.L_x_4526:
        /* <DEDUP_REMOVED lines=9> */
.L_x_4534:
[----:B------:R-:W-:-:S05]  /*6bd0*/  IMAD.U32 R0, R18, 0x10000, RZ ;  /* 0x0001000012007824 */ /* 0x000fca00078e00ff */
[----:B------:R-:W-:-:S05]  /*6be0*/  F2FP.F16.F32.PACK_AB R0, RZ, R0 ;  /* 0x00000000ff00723e */ /* 0x000fca00000000ff */
[----:B------:R0:W-:Y:S01]  /*6bf0*/  STG.E.U16 desc[UR36][R8.64], R0 ;  /* 0x0000000008007986 */ /* 0x0001e2000c101524 */
[----:B------:R-:W-:Y:S05]  /*6c00*/  BRA `(.L_x_4530) ;  /* 0x0000000800f07947 */ /* 0x000fea0003800000 */
.L_x_4533:
[----:B------:R-:W-:-:S13]  /*6c10*/  ISETP.NE.AND P0, PT, R0, 0x7, PT ;  /* 0x000000070000780c */ /* 0x000fda0003f05270 */
[----:B------:R-:W-:Y:S05]  /*6c20*/  @!P0 BRA `(.L_x_4535) ;  /* 0x0000000000348947 */ /* 0x000fea0003800000 */
[----:B------:R-:W-:-:S13]  /*6c30*/  ISETP.NE.AND P0, PT, R0, 0x8, PT ;  /* 0x000000080000780c */ /* 0x000fda0003f05270 */
[----:B------:R-:W-:Y:S05]  /*6c40*/  @!P0 BRA `(.L_x_4536) ;  /* 0x0000000000188947 */ /* 0x000fea0003800000 */
[----:B------:R-:W-:-:S13]  /*6c50*/  ISETP.NE.AND P0, PT, R0, 0x9, PT ;  /* 0x000000090000780c */ /* 0x000fda0003f05270 */
[----:B------:R-:W-:Y:S05]  /*6c60*/  @P0 BRA `(.L_x_4529) ;  /* 0x0000000400fc0947 */ /* 0x000fea0003800000 */
[----:B------:R-:W-:Y:S02]  /*6c70*/  IMAD.U32 R4, R18, 0x10000, RZ ;  /* 0x0001000012047824 */ /* 0x000fe400078e00ff */
[----:B----4-:R-:W-:-:S05]  /*6c80*/  IMAD.MOV.U32 R5, RZ, RZ, RZ ;  /* 0x000000ffff057224 */ /* 0x010fca00078e00ff */
[----:B------:R0:W-:Y:S01]  /*6c90*/  STG.E.64 desc[UR36][R8.64], R4 ;  /* 0x0000000408007986 */ /* 0x0001e2000c101b24 */
[----:B------:R-:W-:Y:S05]  /*6ca0*/  BRA `(.L_x_4530) ;  /* 0x0000000800c87947 */ /* 0x000fea0003800000 */
.L_x_4536:
[----:B------:R-:W-:-:S05]  /*6cb0*/  IMAD.U32 R18, R18, 0x10000, RZ ;  /* 0x0001000012127824 */ /* 0x000fca00078e00ff */
[----:B------:R-:W-:-:S04]  /*6cc0*/  F2FP.F16.F32.PACK_AB R3, RZ, R18 ;  /* 0x00000012ff03723e */ /* 0x000fc800000000ff */
[----:B------:R-:W-:-:S05]  /*6cd0*/  PRMT R3, R3, 0x5410, RZ ;  /* 0x0000541003037816 */ /* 0x000fca00000000ff */
[----:B------:R0:W-:Y:S01]  /*6ce0*/  STG.E desc[UR36][R8.64], R3 ;  /* 0x0000000308007986 */ /* 0x0001e2000c101924 */
[----:B------:R-:W-:Y:S05]  /*6cf0*/  BRA `(.L_x_4530) ;  /* 0x0000000800b47947 */ /* 0x000fea0003800000 */
.L_x_4535:
[----:B------:R-:W-:-:S04]  /*6d00*/  IMAD.U32 R4, R18, 0x10000, RZ ;  /* 0x0001000012047824 */ /* 0x000fc800078e00ff */
[----:B------:R-:W-:-:S06]  /*6d10*/  FMUL.FTZ R4, R4, 1 ;  /* 0x3f80000004047820 */ /* 0x000fcc0000410000 */
[----:B----4-:R-:W0:Y:S02]  /*6d20*/  F2F.F64.F32 R4, R4 ;  /* 0x0000000400047310 */ /* 0x010e240000201800 */
[----:B0-----:R0:W-:Y:S01]  /*6d30*/  STG.E.64 desc[UR36][R8.64], R4 ;  /* 0x0000000408007986 */ /* 0x0011e2000c101b24 */
[----:B------:R-:W-:Y:S05]  /*6d40*/  BRA `(.L_x_4530) ;  /* 0x0000000800a07947 */ /* 0x000fea0003800000 */
.L_x_4525:
        /* <DEDUP_REMOVED lines=14> */
.L_x_4540:
[----:B----4-:R-:W-:Y:S01]  /*6e30*/  IMAD.U32 R5, R18, 0x10000, RZ ;  /* 0x0001000012057824 */ /* 0x010fe200078e00ff */
        /* <DEDUP_REMOVED lines=16> */
.L_x_4543:
[----:B------:R-:W-:-:S04]  /*6f40*/  SHF.R.U32.HI R3, RZ, 0x18, R5 ;  /* 0x00000018ff037819 */ /* 0x000fc80000011605 */
[----:B------:R-:W-:-:S04]  /*6f50*/  LOP3.LUT R0, R0, 0x80, R3, 0xf8, !PT ;  /* 0x0000008000007812 */ /* 0x000fc800078ef803 */
[----:B------:R-:W-:-:S07]  /*6f60*/  PRMT R4, R0, 0x7610, R4 ;  /* 0x0000761000047816 */ /* 0x000fce0000000004 */
.L_x_4542:
[----:B------:R-:W-:Y:S05]  /*6f70*/  BSYNC.RECONVERGENT B0 ;  /* 0x0000000000007941 */ /* 0x000fea0003800200 */
.L_x_4541:
[----:B------:R0:W-:Y:S01]  /*6f80*/  STG.E.U8 desc[UR36][R8.64], R4 ;  /* 0x0000000408007986 */ /* 0x0001e2000c101124 */
[----:B------:R-:W-:Y:S05]  /*6f90*/  BRA `(.L_x_4530) ;  /* 0x00000008000c7947 */ /* 0x000fea0003800000 */
.L_x_4539:
        /* <DEDUP_REMOVED lines=17> */
.L_x_4546:
[----:B------:R-:W-:-:S04]  /*70b0*/  SHF.R.U32.HI R3, RZ, 0x18, R5 ;  /* 0x00000018ff037819 */ /* 0x000fc80000011605 */
[----:B------:R-:W-:-:S04]  /*70c0*/  LOP3.LUT R0, R0, 0x80, R3, 0xf8, !PT ;  /* 0x0000008000007812 */ /* 0x000fc800078ef803 */
[----:B------:R-:W-:-:S07]  /*70d0*/  PRMT R4, R0, 0x7610, R4 ;  /* 0x0000761000047816 */ /* 0x000fce0000000004 */
.L_x_4545:
[----:B------:R-:W-:Y:S05]  /*70e0*/  BSYNC.RECONVERGENT B0 ;  /* 0x0000000000007941 */ /* 0x000fea0003800200 */
.L_x_4544:
[----:B------:R0:W-:Y:S01]  /*70f0*/  STG.E.U8 desc[UR36][R8.64], R4 ;  /* 0x0000000408007986 */ /* 0x0001e2000c101124 */
[----:B------:R-:W-:Y:S05]  /*7100*/  BRA `(.L_x_4530) ;  /* 0x0000000400b07947 */ /* 0x000fea0003800000 */
.L_x_4538:
        /* <DEDUP_REMOVED lines=22> */
.L_x_4548:
[----:B------:R-:W-:-:S06]  /*7270*/  IMAD.U32 R4, R18, 0x10000, RZ ;  /* 0x0001000012047824 */ /* 0x000fcc00078e00ff */
[----:B----4-:R-:W0:Y:S02]  /*7280*/  F2I.U64.TRUNC R4, R4 ;  /* 0x0000000400047311 */ /* 0x010e24000020d800 */
[----:B0-----:R0:W-:Y:S01]  /*7290*/  STG.E.64 desc[UR36][R8.64], R4 ;  /* 0x0000000408007986 */ /* 0x0011e2000c101b24 */
[----:B------:R-:W-:Y:S05]  /*72a0*/  BRA `(.L_x_4530) ;  /* 0x0000000400487947 */ /* 0x000fea0003800000 */
.L_x_4547:
[----:B------:R-:W-:-:S04]  /*72b0*/  IMAD.U32 R18, R18, 0x10000, RZ ;  /* 0x0001000012127824 */ /* 0x000fc800078e00ff */
[----:B------:R-:W0:Y:S02]  /*72c0*/  F2I.FTZ.U32.TRUNC.NTZ R3, R18 ;  /* 0x0000001200037305 */ /* 0x000e24000021f000 */
[----:B0-----:R0:W-:Y:S01]  /*72d0*/  STG.E desc[UR36][R8.64], R3 ;  /* 0x0000000308007986 */ /* 0x0011e2000c101924 */
[----:B------:R-:W-:Y:S05]  /*72e0*/  BRA `(.L_x_4530) ;  /* 0x0000000400387947 */ /* 0x000fea0003800000 */
.L_x_4537:
        /* <DEDUP_REMOVED lines=11> */
.L_x_4550:
[----:B------:R-:W-:Y:S01]  /*73a0*/  IMAD.U32 R18, R18, 0x10000, RZ ;  /* 0x0001000012127824 */ /* 0x000fe200078e00ff */
[----:B------:R-:W-:-:S03]  /*73b0*/  CS2R R6, SRZ ;  /* 0x0000000000067805 */ /* 0x000fc6000001ff00 */
[----:B------:R-:W-:-:S06]  /*73c0*/  FMUL.FTZ R4, R18, 1 ;  /* 0x3f80000012047820 */ /* 0x000fcc0000410000 */
[----:B----4-:R-:W0:Y:S02]  /*73d0*/  F2F.F64.F32 R4, R4 ;  /* 0x0000000400047310 */ /* 0x010e240000201800 */
[----:B0-----:R0:W-:Y:S01]  /*73e0*/  STG.E.128 desc[UR36][R8.64], R4 ;  /* 0x0000000408007986 */ /* 0x0011e2000c101d24 */
[----:B------:R-:W-:Y:S05]  /*73f0*/  BRA `(.L_x_4530) ;  /* 0x0000000000f47947 */ /* 0x000fea0003800000 */
.L_x_4549:
[----:B------:R-:W-:-:S13]  /*7400*/  ISETP.NE.AND P0, PT, R0, 0xf, PT ;  /* 0x0000000f0000780c */ /* 0x000fda0003f05270 */
[----:B------:R-:W-:Y:S05]  /*7410*/  @!P0 BRA `(.L_x_4551) ;  /* 0x0000000000e88947 */ /* 0x000fea0003800000 */
[----:B------:R-:W-:-:S13]  /*7420*/  ISETP.NE.AND P0, PT, R0, 0x17, PT ;  /* 0x000000170000780c */ /* 0x000fda0003f05270 */
[----:B------:R-:W-:Y:S05]  /*7430*/  @!P0 BRA `(.L_x_4552) ;  /* 0x0000000000908947 */ /* 0x000fea0003800000 */
[----:B------:R-:W-:-:S13]  /*7440*/  ISETP.NE.AND P0, PT, R0, 0x18, PT ;  /* 0x000000180000780c */ /* 0x000fda0003f05270 */
[----:B------:R-:W-:Y:S05]  /*7450*/  @!P0 BRA `(.L_x_4553) ;  /* 0x0000000000448947 */ /* 0x000fea0003800000 */
.L_x_4529:
        /* <DEDUP_REMOVED lines=9> */
[----:B----4-:R-:W-:-:S02]  /*74f0*/  IMAD.U32 R5, RZ, RZ, UR5 ;  /* 0x00000005ff057e24 */ /* 0x010fc4000f8e00ff */
[----:B-1----:R-:W-:Y:S02]  /*7500*/  IMAD.U32 R6, RZ, RZ, UR6 ;  /* 0x00000006ff067e24 */ /* 0x002fe4000f8e00ff */
[----:B------:R-:W-:Y:S02]  /*7510*/  IMAD.U32 R7, RZ, RZ, UR7 ;  /* 0x00000007ff077e24 */ /* 0x000fe4000f8e00ff */
[----:B---3--:R-:W-:Y:S02]  /*7520*/  IMAD.U32 R10, RZ, RZ, UR8 ;  /* 0x00000008ff0a7e24 */ /* 0x008fe4000f8e00ff */
[----:B------:R-:W-:-:S07]  /*7530*/  IMAD.U32 R11, RZ, RZ, UR9 ;  /* 0x00000009ff0b7e24 */ /* 0x000fce000f8e00ff */
[----:B------:R-:W-:-:S07]  /*7540*/  LEPC R20, `(.L_x_4554) ;  /* 0x000000001014794e */ /* 0x000fce0000000000 */
[----:B--2---:R-:W-:Y:S05]  /*7550*/  CALL.ABS.NOINC R14 ;  /* 0x000000000e007343 */ /* 0x004fea0003c00000 */
.L_x_4554:
[----:B------:R-:W-:Y:S05]  /*7560*/  BRA `(.L_x_4530) ;  /* 0x0000000000987947 */ /* 0x000fea0003800000 */
.L_x_4553:
[----:B----4-:R-:W-:Y:S01]  /*7570*/  IMAD.U32 R5, R18, 0x10000, RZ ;  /* 0x0001000012057824 */ /* 0x010fe200078e00ff */
        /* <DEDUP_REMOVED lines=12> */
.L_x_4556:
[----:B------:R-:W-:Y:S05]  /*7640*/  BSYNC.RECONVERGENT B0 ;  /* 0x0000000000007941 */ /* 0x000fea0003800200 */
.L_x_4555:
[----:B------:R-:W-:-:S05]  /*7650*/  LOP3.LUT R3, R0, 0x80, R3, 0xf8, !PT ;  /* 0x0000008000037812 */ /* 0x000fca00078ef803 */
[----:B------:R1:W-:Y:S01]  /*7660*/  STG.E.U8 desc[UR36][R8.64], R3 ;  /* 0x0000000308007986 */ /* 0x0003e2000c101124 */
[----:B------:R-:W-:Y:S05]  /*7670*/  BRA `(.L_x_4530) ;  /* 0x0000000000547947 */ /* 0x000fea0003800000 */
.L_x_4552:
        /* <DEDUP_REMOVED lines=12> */
.L_x_4558:
[----:B------:R-:W-:Y:S01]  /*7740*/  IMAD.MOV.U32 R0, RZ, RZ, 0x7f ;  /* 0x0000007fff007424 */ /* 0x000fe200078e00ff */
[----:B------:R-:W-:-:S04]  /*7750*/  ISETP.GT.U32.AND P0, PT, R4, 0x7f800000, PT ;  /* 0x7f8000000400780c */ /* 0x000fc80003f04070 */
[----:B------:R-:W-:-:S09]  /*7760*/  SEL R0, R0, 0x7c, P0 ;  /* 0x0000007c00007807 */ /* 0x000fd20000000000 */
.L_x_4559:
[----:B------:R-:W-:Y:S05]  /*7770*/  BSYNC.RECONVERGENT B0 ;  /* 0x0000000000007941 */ /* 0x000fea0003800200 */
.L_x_4557:
[----:B------:R-:W-:-:S04]  /*7780*/  SHF.R.U32.HI R3, RZ, 0x18, R3 ;  /* 0x00000018ff037819 */ /* 0x000fc80000011603 */
[----:B------:R-:W-:-:S05]  /*7790*/  LOP3.LUT R3, R0, 0x80, R3, 0xf8, !PT ;  /* 0x0000008000037812 */ /* 0x000fca00078ef803 */
[----:B------:R2:W-:Y:S01]  /*77a0*/  STG.E.U8 desc[UR36][R8.64], R3 ;  /* 0x0000000308007986 */ /* 0x0005e2000c101124 */
[----:B------:R-:W-:Y:S05]  /*77b0*/  BRA `(.L_x_4530) ;  /* 0x0000000000047947 */ /* 0x000fea0003800000 */
.L_x_4551:
[----:B------:R0:W-:Y:S02]  /*77c0*/  STG.E.U16 desc[UR36][R8.64], R18 ;  /* 0x0000001208007986 */ /* 0x0001e4000c101524 */
.L_x_4530:
[----:B------:R-:W-:-:S07]  /*77d0*/  VIADD R25, R25, 0x80 ;  /* 0x0000008019197836 */ /* 0x000fce0000000000 */
.L_x_4489:
[----:B------:R-:W-:Y:S05]  /*77e0*/  BSYNC.RECONVERGENT B6 ;  /* 0x0000000000067941 */ /* 0x000fea0003800200 */
.L_x_4488:
        /* <DEDUP_REMOVED lines=23> */
.L_x_4563:
[----:B------:R-:W-:-:S06]  /*7960*/  IMAD.U32 R5, R19, 0x10000, RZ ;  /* 0x0001000013057824 */ /* 0x000fcc00078e00ff */
[----:B------:R-:W0:Y:S02]  /*7970*/  F2I.S64.TRUNC R4, R5 ;  /* 0x0000000500047311 */ /* 0x000e24000020d900 */
[----:B0-----:R-:W-:Y:S01]  /*7980*/  STG.E.U8 desc[UR36][R2.64], R4 ;  /* 0x0000000402007986 */ /* 0x001fe2000c101124 */
[----:B------:R-:W-:Y:S05]  /*7990*/  EXIT ;  /* 0x000000000000794d */ /* 0x000fea0003800000 */
.L_x_4562:
        /* <DEDUP_REMOVED lines=10> */
.L_x_4566:
[----:B------:R-:W-:-:S06]  /*7a40*/  IMAD.U32 R19, R19, 0x10000, RZ ;  /* 0x0001000013137824 */ /* 0x000fcc00078e00ff */
[----:B------:R-:W0:Y:S02]  /*7a50*/  F2I.FTZ.TRUNC.NTZ R19, R19 ;  /* 0x0000001300137305 */ /* 0x000e24000021f100 */
[----:B0-----:R-:W-:Y:S01]  /*7a60*/  STG.E desc[UR36][R2.64], R19 ;  /* 0x0000001302007986 */ /* 0x001fe2000c101924 */
[----:B------:R-:W-:Y:S05]  /*7a70*/  EXIT ;  /* 0x000000000000794d */ /* 0x000fea0003800000 */
.L_x_4565:
[----:B------:R-:W-:-:S06]  /*7a80*/  IMAD.U32 R19, R19, 0x10000, RZ ;  /* 0x0001000013137824 */ /* 0x000fcc00078e00ff */
[----:B------:R-:W0:Y:S02]  /*7a90*/  F2I.FTZ.TRUNC.NTZ R19, R19 ;  /* 0x0000001300137305 */ /* 0x000e24000021f100 */
[----:B0-----:R-:W-:Y:S01]  /*7aa0*/  STG.E.U16 desc[UR36][R2.64], R19 ;  /* 0x0000001302007986 */ /* 0x001fe2000c101524 */
[----:B------:R-:W-:Y:S05]  /*7ab0*/  EXIT ;  /* 0x000000000000794d */ /* 0x000fea0003800000 */
.L_x_4561:
        /* <DEDUP_REMOVED lines=9> */
.L_x_4568:
[----:B------:R-:W-:-:S05]  /*7b50*/  IMAD.U32 R0, R19, 0x10000, RZ ;  /* 0x0001000013007824 */ /* 0x000fca00078e00ff */
[----:B------:R-:W-:-:S05]  /*7b60*/  F2FP.F16.F32.PACK_AB R0, RZ, R0 ;  /* 0x00000000ff00723e */ /* 0x000fca00000000ff */
[----:B------:R-:W-:Y:S01]  /*7b70*/  STG.E.U16 desc[UR36][R2.64], R0 ;  /* 0x0000000002007986 */ /* 0x000fe2000c101524 */
[----:B------:R-:W-:Y:S05]  /*7b80*/  EXIT ;  /* 0x000000000000794d */ /* 0x000fea0003800000 */
.L_x_4567:
        /* <DEDUP_REMOVED lines=10> */
.L_x_4570:
[----:B------:R-:W-:-:S05]  /*7c30*/  IMAD.U32 R19, R19, 0x10000, RZ ;  /* 0x0001000013137824 */ /* 0x000fca00078e00ff */
[----:B------:R-:W-:-:S04]  /*7c40*/  F2FP.F16.F32.PACK_AB R5, RZ, R19 ;  /* 0x00000013ff05723e */ /* 0x000fc800000000ff */
[----:B------:R-:W-:-:S05]  /*7c50*/  PRMT R5, R5, 0x5410, RZ ;  /* 0x0000541005057816 */ /* 0x000fca00000000ff */
[----:B------:R-:W-:Y:S01]  /*7c60*/  STG.E desc[UR36][R2.64], R5 ;  /* 0x0000000502007986 */ /* 0x000fe2000c101924 */
[----:B------:R-:W-:Y:S05]  /*7c70*/  EXIT ;  /* 0x000000000000794d */ /* 0x000fea0003800000 */
.L_x_4569:
[----:B------:R-:W-:-:S04]  /*7c80*/  IMAD.U32 R4, R19, 0x10000, RZ ;  /* 0x0001000013047824 */ /* 0x000fc800078e00ff */
[----:B------:R-:W-:-:S06]  /*7c90*/  FMUL.FTZ R4, R4, 1 ;  /* 0x3f80000004047820 */ /* 0x000fcc0000410000 */
[----:B------:R-:W0:Y:S02]  /*7ca0*/  F2F.F64.F32 R4, R4 ;  /* 0x0000000400047310 */ /* 0x000e240000201800 */
[----:B0-----:R-:W-:Y:S01]  /*7cb0*/  STG.E.64 desc[UR36][R2.64], R4 ;  /* 0x0000000402007986 */ /* 0x001fe2000c101b24 */
[----:B------:R-:W-:Y:S05]  /*7cc0*/  EXIT ;  /* 0x000000000000794d */ /* 0x000fea0003800000 */
.L_x_4560:
        /* <DEDUP_REMOVED lines=14> */
.L_x_4574:
        /* <DEDUP_REMOVED lines=18> */
.L_x_4577:
[----:B------:R-:W-:-:S04]  /*7ed0*/  SHF.R.U32.HI R5, RZ, 0x18, R5 ;  /* 0x00000018ff057819 */ /* 0x000fc80000011605 */
[----:B------:R-:W-:-:S07]  /*7ee0*/  LOP3.LUT R0, R0, 0x80, R5, 0xf8, !PT ;  /* 0x0000008000007812 */ /* 0x000fce00078ef805 */
.L_x_4576:
[----:B------:R-:W-:Y:S05]  /*7ef0*/  BSYNC.RECONVERGENT B0 ;  /* 0x0000000000007941 */ /* 0x000fea0003800200 */
.L_x_4575:
[----:B------:R-:W-:Y:S01]  /*7f00*/  STG.E.U8 desc[UR36][R2.64], R0 ;  /* 0x0000000002007986 */ /* 0x000fe2000c101124 */
[----:B------:R-:W-:Y:S05]  /*7f10*/  EXIT ;  /* 0x000000000000794d */ /* 0x000fea0003800000 */
.L_x_4573:
        /* <DEDUP_REMOVED lines=18> */
.L_x_4580:
[----:B------:R-:W-:-:S04]  /*8040*/  SHF.R.U32.HI R5, RZ, 0x18, R5 ;  /* 0x00000018ff057819 */ /* 0x000fc80000011605 */
[----:B------:R-:W-:-:S07]  /*8050*/  LOP3.LUT R0, R0, 0x80, R5, 0xf8, !PT ;  /* 0x0000008000007812 */ /* 0x000fce00078ef805 */
.L_x_4579:
[----:B------:R-:W-:Y:S05]  /*8060*/  BSYNC.RECONVERGENT B0 ;  /* 0x0000000000007941 */ /* 0x000fea0003800200 */
.L_x_4578:
[----:B------:R-:W-:Y:S01]  /*8070*/  STG.E.U8 desc[UR36][R2.64], R0 ;  /* 0x0000000002007986 */ /* 0x000fe2000c101124 */
[----:B------:R-:W-:Y:S05]  /*8080*/  EXIT ;  /* 0x000000000000794d */ /* 0x000fea0003800000 */
.L_x_4572:
        /* <DEDUP_REMOVED lines=22> */
.L_x_4582:
[----:B------:R-:W-:-:S06]  /*81f0*/  IMAD.U32 R4, R19, 0x10000, RZ ;  /* 0x0001000013047824 */ /* 0x000fcc00078e00ff */
[----:B------:R-:W0:Y:S02]  /*8200*/  F2I.U64.TRUNC R4, R4 ;  /* 0x0000000400047311 */ /* 0x000e24000020d800 */
[----:B0-----:R-:W-:Y:S01]  /*8210*/  STG.E.64 desc[UR36][R2.64], R4 ;  /* 0x0000000402007986 */ /* 0x001fe2000c101b24 */
[----:B------:R-:W-:Y:S05]  /*8220*/  EXIT ;  /* 0x000000000000794d */ /* 0x000fea0003800000 */
.L_x_4581:
[----:B------:R-:W-:-:S06]  /*8230*/  IMAD.U32 R19, R19, 0x10000, RZ ;  /* 0x0001000013137824 */ /* 0x000fcc00078e00ff */
[----:B------:R-:W0:Y:S02]  /*8240*/  F2I.FTZ.U32.TRUNC.NTZ R19, R19 ;  /* 0x0000001300137305 */ /* 0x000e24000021f000 */
[----:B0-----:R-:W-:Y:S01]  /*8250*/  STG.E desc[UR36][R2.64], R19 ;  /* 0x0000001302007986 */ /* 0x001fe2000c101924 */
[----:B------:R-:W-:Y:S05]  /*8260*/  EXIT ;  /* 0x000000000000794d */ /* 0x000fea0003800000 */
.L_x_4571:
        /* <DEDUP_REMOVED lines=11> */
.L_x_4584:
[----:B------:R-:W-:Y:S01]  /*8320*/  IMAD.U32 R19, R19, 0x10000, RZ ;  /* 0x0001000013137824 */ /* 0x000fe200078e00ff */
[----:B------:R-:W-:-:S03]  /*8330*/  CS2R R6, SRZ ;  /* 0x0000000000067805 */ /* 0x000fc6000001ff00 */
[----:B------:R-:W-:-:S06]  /*8340*/  FMUL.FTZ R4, R19, 1 ;  /* 0x3f80000013047820 */ /* 0x000fcc0000410000 */
[----:B------:R-:W0:Y:S02]  /*8350*/  F2F.F64.F32 R4, R4 ;  /* 0x0000000400047310 */ /* 0x000e240000201800 */
[----:B0-----:R-:W-:Y:S01]  /*8360*/  STG.E.128 desc[UR36][R2.64], R4 ;  /* 0x0000000402007986 */ /* 0x001fe2000c101d24 */
[----:B------:R-:W-:Y:S05]  /*8370*/  EXIT ;  /* 0x000000000000794d */ /* 0x000fea0003800000 */
.L_x_4583:
[----:B------:R-:W-:-:S13]  /*8380*/  ISETP.NE.AND P0, PT, R0, 0xf, PT ;  /* 0x0000000f0000780c */ /* 0x000fda0003f05270 */
[----:B------:R-:W-:Y:S05]  /*8390*/  @!P0 BRA `(.L_x_4585) ;  /* 0x0000000000e88947 */ /* 0x000fea0003800000 */
[----:B------:R-:W-:-:S13]  /*83a0*/  ISETP.NE.AND P0, PT, R0, 0x17, PT ;  /* 0x000000170000780c */ /* 0x000fda0003f05270 */
[----:B------:R-:W-:Y:S05]  /*83b0*/  @!P0 BRA `(.L_x_4586) ;  /* 0x0000000000908947 */ /* 0x000fea0003800000 */
[----:B------:R-:W-:-:S13]  /*83c0*/  ISETP.NE.AND P0, PT, R0, 0x18, PT ;  /* 0x000000180000780c */ /* 0x000fda0003f05270 */
[----:B------:R-:W-:Y:S05]  /*83d0*/  @!P0 BRA `(.L_x_4587) ;  /* 0x0000000000448947 */ /* 0x000fea0003800000 */
.L_x_4564:
        /* <DEDUP_REMOVED lines=16> */
.L_x_4588:
[----:B------:R-:W-:Y:S05]  /*84e0*/  EXIT ;  /* 0x000000000000794d */ /* 0x000fea0003800000 */
.L_x_4587:
        /* <DEDUP_REMOVED lines=13> */
.L_x_4590:
[----:B------:R-:W-:Y:S05]  /*85c0*/  BSYNC.RECONVERGENT B0 ;  /* 0x0000000000007941 */ /* 0x000fea0003800200 */
.L_x_4589:
[----:B------:R-:W-:-:S05]  /*85d0*/  LOP3.LUT R5, R0, 0x80, R5, 0xf8, !PT ;  /* 0x0000008000057812 */ /* 0x000fca00078ef805 */
[----:B------:R-:W-:Y:S01]  /*85e0*/  STG.E.U8 desc[UR36][R2.64], R5 ;  /* 0x0000000502007986 */ /* 0x000fe2000c101124 */
[----:B------:R-:W-:Y:S05]  /*85f0*/  EXIT ;  /* 0x000000000000794d */ /* 0x000fea0003800000 */
.L_x_4586:
        /* <DEDUP_REMOVED lines=12> */
.L_x_4592:
[----:B------:R-:W-:Y:S01]  /*86c0*/  IMAD.MOV.U32 R0, RZ, RZ, 0x7f ;  /* 0x0000007fff007424 */ /* 0x000fe200078e00ff */
[----:B------:R-:W-:-:S04]  /*86d0*/  ISETP.GT.U32.AND P0, PT, R4, 0x7f800000, PT ;  /* 0x7f8000000400780c */ /* 0x000fc80003f04070 */
[----:B------:R-:W-:-:S09]  /*86e0*/  SEL R0, R0, 0x7c, P0 ;  /* 0x0000007c00007807 */ /* 0x000fd20000000000 */
.L_x_4593:
[----:B------:R-:W-:Y:S05]  /*86f0*/  BSYNC.RECONVERGENT B0 ;  /* 0x0000000000007941 */ /* 0x000fea0003800200 */
.L_x_4591:
[----:B------:R-:W-:-:S04]  /*8700*/  SHF.R.U32.HI R5, RZ, 0x18, R5 ;  /* 0x00000018ff057819 */ /* 0x000fc80000011605 */
[----:B------:R-:W-:-:S05]  /*8710*/  LOP3.LUT R5, R0, 0x80, R5, 0xf8, !PT ;  /* 0x0000008000057812 */ /* 0x000fca00078ef805 */
[----:B------:R-:W-:Y:S01]  /*8720*/  STG.E.U8 desc[UR36][R2.64], R5 ;  /* 0x0000000502007986 */ /* 0x000fe2000c101124 */
[----:B------:R-:W-:Y:S05]  /*8730*/  EXIT ;  /* 0x000000000000794d */ /* 0x000fea0003800000 */
.L_x_4585:
[----:B------:R-:W-:Y:S01]  /*8740*/  STG.E.U16 desc[UR36][R2.64], R19 ;  /* 0x0000001302007986 */ /* 0x000fe2000c101524 */
[----:B------:R-:W-:Y:S05]  /*8750*/  EXIT ;  /* 0x000000000000794d */ /* 0x000fea0003800000 */
.L_x_4594:
        /* <DEDUP_REMOVED lines=10> */
.L_x_6665:


//--------------------- .text._ZN2at6native18elementwise_kernelILi128ELi4EZNS0_22gpu_kernel_impl_nocastIZZZNS0_66_GLOBAL__N__a0cfb035_28_ActivationHardswishKernel_cu_9e10b42f_293216hardswish_kernelERNS_14TensorIteratorEENKUlvE_clEvENKUlvE2_clEvEUlN3c108BFloat16EE_EEvRNS_18TensorIteratorBaseERKT_EUliE_EEviT1_ --------------------------
	.section	.text._ZN2at6native18elementwise_kernelILi128ELi4EZNS0_22gpu_kernel_impl_nocastIZZZNS0_66_GLOBAL__N__a0cfb035_28_ActivationHardswishKernel_cu_9e10b42f_293216hardswish_kernelERNS_14TensorIteratorEENKUlvE_clEvENKUlvE2_clEvEUlN3c108BFloat16EE_EEvRNS_18TensorIteratorBaseERKT_EUliE_EEviT1_,"ax",@progbits
	.align	128
        .global         _ZN2at6native18elementwise_kernelILi128ELi4EZNS0_22gpu_kernel_impl_nocastIZZZNS0_66_GLOBAL__N__a0cfb035_28_ActivationHardswishKernel_cu_9e10b42f_293216hardswish_kernelERNS_14TensorIteratorEENKUlvE_clEvENKUlvE2_clEvEUlN3c108BFloat16EE_EEvRNS_18TensorIteratorBaseERKT_EUliE_EEviT1_
        .type           _ZN2at6native18elementwise_kernelILi128ELi4EZNS0_22gpu_kernel_impl_nocastIZZZNS0_66_GLOBAL__N__a0cfb035_28_ActivationHardswishKernel_cu_9e10b42f_293216hardswish_kernelERNS_14TensorIteratorEENKUlvE_clEvENKUlvE2_clEvEUlN3c108BFloat16EE_EEvRNS_18TensorIteratorBaseERKT_EUliE_EEviT1_,@function
        .size           _ZN2at6native18elementwise_kernelILi128ELi4EZNS0_22gpu_kernel_impl_nocastIZZZNS0_66_GLOBAL__N__a0cfb035_28_ActivationHardswishKernel_cu_9e10b42f_293216hardswish_kernelERNS_14TensorIteratorEENKUlvE_clEvENKUlvE2_clEvEUlN3c108BFloat16EE_EEvRNS_18TensorIteratorBaseERKT_EUliE_EEviT1_,(.L_x_6666 - _ZN2at6native18elementwise_kernelILi128ELi4EZNS0_22gpu_kernel_impl_nocastIZZZNS0_66_GLOBAL__N__a0cfb035_28_ActivationHardswishKernel_cu_9e10b42f_293216hardswish_kernelERNS_14TensorIteratorEENKUlvE_clEvENKUlvE2_clEvEUlN3c108BFloat16EE_EEvRNS_18TensorIteratorBaseERKT_EUliE_EEviT1_)
        .other          _ZN2at6native18elementwise_kernelILi128ELi4EZNS0_22gpu_kernel_impl_nocastIZZZNS0_66_GLOBAL__N__a0cfb035_28_ActivationHardswishKernel_cu_9e10b42f_293216hardswish_kernelERNS_14TensorIteratorEENKUlvE_clEvENKUlvE2_clEvEUlN3c108BFloat16EE_EEvRNS_18TensorIteratorBaseERKT_EUliE_EEviT1_,@"STO_CUDA_ENTRY STV_DEFAULT"
_ZN2at6native18elementwise_kernelILi128ELi4EZNS0_22gpu_kernel_impl_nocastIZZZNS0_66_GLOBAL__N__a0cfb035_28_ActivationHardswishKernel_cu_9e10b42f_293216hardswish_kernelERNS_14TensorIteratorEENKUlvE_clEvENKUlvE2_clEvEUlN3c108BFloat16EE_EEvRNS_18TensorIteratorBaseERKT_EUliE_EEviT1_:
.text._ZN2at6native18elementwise_kernelILi128ELi4EZNS0_22gpu_kernel_impl_nocastIZZZNS0_66_GLOBAL__N__a0cfb035_28_ActivationHardswishKernel_cu_9e10b42f_293216hardswish_kernelERNS_14TensorIteratorEENKUlvE_clEvENKUlvE2_clEvEUlN3c108BFloat16EE_EEvRNS_18TensorIteratorBaseERKT_EUliE_EEviT1_:
        /* <DEDUP_REMOVED lines=14> */
[----:B------:R-:W0:Y:S01]  /*00e0*/  LDC.64 R4, c[0x0][0x588] ;  /* 0x00016200ff047b82 */ /* 0x000e220000000a00 */
[----:B------:R-:W1:Y:S01]  /*00f0*/  LDCU UR5, c[0x0][0x590] ;  /* 0x0000b200ff0577ac */ /* 0x000e620008000800 */
[----:B------:R-:W2:Y:S01]  /*0100*/  LDCU UR8, c[0x0][0x59c] ;  /* 0x0000b380ff0877ac */ /* 0x000ea20008000800 */
[----:B0-----:R-:W3:Y:S05]  /*0110*/  LDG.E.U16 R4, desc[UR6][R4.64] ;  /* 0x0000000604047981 */ /* 0x001eea000c1e1500 */
[----:B------:R-:W0:Y:S01]  /*0120*/  LDC.64 R6, c[0x0][0x580] ;  /* 0x00016000ff067b82 */ /* 0x000e220000000a00 */
[----:B------:R-:W-:Y:S02]  /*0130*/  IADD3 R3, PT, PT, R3, 0x80, RZ ;  /* 0x0000008003037810 */ /* 0x000fe40007ffe0ff */
[----:B---3--:R-:W-:-:S05]  /*0140*/  SHF.L.U32 R0, R4, 0x10, RZ ;  /* 0x0000001004007819 */ /* 0x008fca00000006ff */
[----:B------:R-:W-:-:S05]  /*0150*/  FADD.FTZ R2, R0, 3 ;  /* 0x4040000000027421 */ /* 0x000fca0000010000 */
[----:B-1----:R-:W-:-:S04]  /*0160*/  FSETP.GEU.FTZ.AND P0, PT, R2, UR5, PT ;  /* 0x0000000502007c0b */ /* 0x002fc8000bf1e000 */
[----:B------:R-:W-:-:S04]  /*0170*/  FSEL R2, R2, UR5, P0 ;  /* 0x0000000502027c08 */ /* 0x000fc80008000000 */
[----:B--2---:R-:W-:-:S04]  /*0180*/  FSETP.GT.FTZ.AND P0, PT, R2, UR8, PT ;  /* 0x0000000802007c0b */ /* 0x004fc8000bf14000 */
[----:B------:R-:W-:Y:S02]  /*0190*/  FSEL R9, R2, UR8, !P0 ;  /* 0x0000000802097c08 */ /* 0x000fe4000c000000 */
[----:B------:R-:W-:-:S03]  /*01a0*/  ISETP.GE.AND P0, PT, R3, UR4, PT ;  /* 0x0000000403007c0c */ /* 0x000fc6000bf06270 */
[----:B------:R-:W-:-:S04]  /*01b0*/  FMUL.FTZ R9, R0, R9 ;  /* 0x0000000900097220 */ /* 0x000fc80000410000 */
[----:B------:R-:W-:-:S05]  /*01c0*/  FMUL.FTZ R9, R9, 0.16666667163372039795 ;  /* 0x3e2aaaab09097820 */ /* 0x000fca0000410000 */
[----:B------:R-:W-:Y:S01]  /*01d0*/  F2FP.BF16.F32.PACK_AB R9, RZ, R9 ;  /* 0x00000009ff09723e */ /* 0x000fe200000010ff */
[----:B------:R-:W-:Y:S05]  /*01e0*/  @P0 BREAK.RELIABLE B1 ;  /* 0x0000000000010942 */ /* 0x000fea0003800100 */
[----:B0-----:R0:W-:Y:S01]  /*01f0*/  STG.E.U16 desc[UR6][R6.64], R9 ;  /* 0x0000000906007986 */ /* 0x0011e2000c101506 */
[----:B------:R-:W-:Y:S05]  /*0200*/  @P0 BRA `(.L_x_4599) ;  /* 0x0000000000900947 */ /* 0x000fea0003800000 */
[----:B------:R-:W1:Y:S01]  /*0210*/  LDC.64 R4, c[0x0][0x588] ;  /* 0x00016200ff047b82 */ /* 0x000e620000000a00 */
[----:B------:R-:W2:Y:S01]  /*0220*/  LDCU UR5, c[0x0][0x590] ;  /* 0x0000b200ff0577ac */ /* 0x000ea20008000800 */
[----:B------:R-:W3:Y:S01]  /*0230*/  LDCU UR8, c[0x0][0x59c] ;  /* 0x0000b380ff0877ac */ /* 0x000ee20008000800 */
[----:B-1----:R-:W4:Y:S05]  /*0240*/  LDG.E.U16 R4, desc[UR6][R4.64] ;  /* 0x0000000604047981 */ /* 0x002f2a000c1e1500 */
[----:B0-----:R-:W0:Y:S01]  /*0250*/  LDC.64 R6, c[0x0][0x580] ;  /* 0x00016000ff067b82 */ /* 0x001e220000000a00 */
[----:B------:R-:W-:Y:S02]  /*0260*/  IADD3 R3, PT, PT, R3, 0x80, RZ ;  /* 0x0000008003037810 */ /* 0x000fe40007ffe0ff */
[----:B----4-:R-:W-:-:S05]  /*0270*/  SHF.L.U32 R0, R4, 0x10, RZ ;  /* 0x0000001004007819 */ /* 0x010fca00000006ff */
[----:B------:R-:W-:-:S05]  /*0280*/  FADD.FTZ R2, R0, 3 ;  /* 0x4040000000027421 */ /* 0x000fca0000010000 */
[----:B--2---:R-:W-:-:S04]  /*0290*/  FSETP.GEU.FTZ.AND P0, PT, R2, UR5, PT ;  /* 0x0000000502007c0b */ /* 0x004fc8000bf1e000 */
[----:B------:R-:W-:-:S04]  /*02a0*/  FSEL R2, R2, UR5, P0 ;  /* 0x0000000502027c08 */ /* 0x000fc80008000000 */
[----:B---3--:R-:W-:-:S04]  /*02b0*/  FSETP.GT.FTZ.AND P0, PT, R2, UR8, PT ;  /* 0x0000000802007c0b */ /* 0x008fc8000bf14000 */
[----:B------:R-:W-:-:S05]  /*02c0*/  FSEL R9, R2, UR8, !P0 ;  /* 0x0000000802097c08 */ /* 0x000fca000c000000 */
[----:B------:R-:W-:-:S04]  /*02d0*/  FMUL.FTZ R9, R0, R9 ;  /* 0x0000000900097220 */ /* 0x000fc80000410000 */
[----:B------:R-:W-:-:S05]  /*02e0*/  FMUL.FTZ R9, R9, 0.16666667163372039795 ;  /* 0x3e2aaaab09097820 */ /* 0x000fca0000410000 */
[----:B------:R-:W-:-:S05]  /*02f0*/  F2FP.BF16.F32.PACK_AB R9, RZ, R9 ;  /* 0x00000009ff09723e */ /* 0x000fca00000010ff */
[----:B0-----:R0:W-:Y:S02]  /*0300*/  STG.E.U16 desc[UR6][R6.64], R9 ;  /* 0x0000000906007986 */ /* 0x0011e4000c101506 */
.L_x_4598:
[----:B------:R-:W-:-:S13]  /*0310*/  ISETP.GE.AND P0, PT, R3, UR4, PT ;  /* 0x0000000403007c0c */ /* 0x000fda000bf06270 */
[----:B------:R-:W-:Y:S05]  /*0320*/  @P0 BREAK.RELIABLE B1 ;  /* 0x0000000000010942 */ /* 0x000fea0003800100 */
[----:B------:R-:W-:Y:S05]  /*0330*/  @P0 BRA `(.L_x_4599) ;  /* 0x0000000000440947 */ /* 0x000fea0003800000 */
[----:B------:R-:W-:Y:S05]  /*0340*/  BSYNC.RELIABLE B1 ;  /* 0x0000000000017941 */ /* 0x000fea0003800100 */
.L_x_4597:
        /* <DEDUP_REMOVED lines=16> */
.L_x_4599:
[----:B------:R-:W-:Y:S05]  /*0450*/  BSYNC.RECONVERGENT B0 ;  /* 0x0000000000007941 */ /* 0x000fea0003800200 */
.L_x_4596:
[----:B------:R-:W-:Y:S05]  /*0460*/  WARPSYNC.ALL ;  /* 0x0000000000007948 */ /* 0x000fea0003800000 */
[----:B------:R-:W-:-:S13]  /*0470*/  ISETP.GE.AND P0, PT, R3, UR4, PT ;  /* 0x0000000403007c0c */ /* 0x000fda000bf06270 */
[----:B------:R-:W-:Y:S05]  /*0480*/  @P0 EXIT ;  /* 0x000000000000094d */ /* 0x000fea0003800000 */
[----:B------:R-:W2:Y:S01]  /*0490*/  LDC.64 R2, c[0x0][0x588] ;  /* 0x00016200ff027b82 */ /* 0x000ea20000000a00 */
[----:B------:R-:W3:Y:S01]  /*04a0*/  LDCU UR4, c[0x0][0x590] ;  /* 0x0000b200ff0477ac */ /* 0x000ee20008000800 */
[----:B------:R-:W4:Y:S01]  /*04b0*/  LDCU UR5, c[0x0][0x59c] ;  /* 0x0000b380ff0577ac */ /* 0x000f220008000800 */
[----:B--2---:R-:W2:Y:S02]  /*04c0*/  LDG.E.U16 R2, desc[UR6][R2.64] ;  /* 0x0000000602027981 */ /* 0x004ea4000c1e1500 */
[----:B--2---:R-:W-:-:S04]  /*04d0*/  IMAD.U32 R0, R2, 0x10000, RZ ;  /* 0x0001000002007824 */ /* 0x004fc800078e00ff */
[----:B------:R-:W-:-:S05]  /*04e0*/  FADD.FTZ R4, R0, 3 ;  /* 0x4040000000047421 */ /* 0x000fca0000010000 */
[----:B---3--:R-:W-:-:S04]  /*04f0*/  FSETP.GEU.FTZ.AND P0, PT, R4, UR4, PT ;  /* 0x0000000404007c0b */ /* 0x008fc8000bf1e000 */
[----:B01----:R-:W-:Y:S02]  /*0500*/  FSEL R6, R4, UR4, P0 ;  /* 0x0000000404067c08 */ /* 0x003fe40008000000 */
[----:B------:R-:W0:Y:S02]  /*0510*/  LDC.64 R4, c[0x0][0x580] ;  /* 0x00016000ff047b82 */ /* 0x000e240000000a00 */
[----:B----4-:R-:W-:-:S04]  /*0520*/  FSETP.GT.FTZ.AND P0, PT, R6, UR5, PT ;  /* 0x0000000506007c0b */ /* 0x010fc8000bf14000 */
[----:B------:R-:W-:-:S05]  /*0530*/  FSEL R7, R6, UR5, !P0 ;  /* 0x0000000506077c08 */ /* 0x000fca000c000000 */
[----:B------:R-:W-:-:S04]  /*0540*/  FMUL.FTZ R7, R0, R7 ;  /* 0x0000000700077220 */ /* 0x000fc80000410000 */
[----:B------:R-:W-:-:S05]  /*0550*/  FMUL.FTZ R7, R7, 0.16666667163372039795 ;  /* 0x3e2aaaab07077820 */ /* 0x000fca0000410000 */
[----:B------:R-:W-:-:S05]  /*0560*/  F2FP.BF16.F32.PACK_AB R7, RZ, R7 ;  /* 0x00000007ff07723e */ /* 0x000fca00000010ff */
[----:B0-----:R-:W-:Y:S01]  /*0570*/  STG.E.U16 desc[UR6][R4.64], R7 ;  /* 0x0000000704007986 */ /* 0x001fe2000c101506 */
[----:B------:R-:W-:Y:S05]  /*0580*/  EXIT ;  /* 0x000000000000794d */ /* 0x000fea0003800000 */
.L_x_4595:
        /* <DEDUP_REMOVED lines=9> */
[----:B------:R-:W-:Y:S01]  /*0620*/  HFMA2 R4, -RZ, RZ, 0, 0 ;  /* 0x00000000ff047431 */ /* 0x000fe200000001ff */
[----:B------:R-:W-:Y:S01]  /*0630*/  MOV R5, R3 ;  /* 0x0000000300057202 */ /* 0x000fe20000000f00 */
[----:B------:R-:W1:Y:S01]  /*0640*/  LDCU UR5, c[0x0][0x38c] ;  /* 0x00007180ff0577ac */ /* 0x000e620008000800 */
[----:B------:R-:W-:Y:S01]  /*0650*/  ISETP.NE.AND P0, PT, R2, RZ, PT ;  /* 0x000000ff0200720c */ /* 0x000fe20003f05270 */
[----:B------:R-:W2:Y:S01]  /*0660*/  LDCU.64 UR10, c[0x0][0x4b8] ;  /* 0x00009700ff0a77ac */ /* 0x000ea20008000a00 */
[----:B0-----:R-:W-:-:S05]  /*0670*/  IMAD.HI.U32 R6, R3, UR8, R4 ;  /* 0x0000000803067c27 */ /* 0x001fca000f8e0004 */
[----:B------:R-:W-:-:S04]  /*0680*/  SHF.R.U32.HI R7, RZ, UR9, R6 ;  /* 0x00000009ff077c19 */ /* 0x000fc80008011606 */
[----:B------:R-:W-:-:S05]  /*0690*/  IADD3 R4, PT, PT, -R7, RZ, RZ ;  /* 0x000000ff07047210 */ /* 0x000fca0007ffe1ff */
[----:B-1----:R-:W-:-:S04]  /*06a0*/  IMAD R4, R4, UR5, R3 ;  /* 0x0000000504047c24 */ /* 0x002fc8000f8e0203 */
[C---:B--2---:R-:W-:Y:S02]  /*06b0*/  IMAD R5, R4.reuse, UR10, RZ ;  /* 0x0000000a04057c24 */ /* 0x044fe4000f8e02ff */
[----:B------:R-:W-:Y:S01]  /*06c0*/  IMAD R4, R4, UR11, RZ ;  /* 0x0000000b04047c24 */ /* 0x000fe2000f8e02ff */
[----:B------:R-:W-:Y:S06]  /*06d0*/  @!P0 BRA `(.L_x_4603) ;  /* 0x0000001000748947 */ /* 0x000fec0003800000 */
[----:B------:R-:W0:Y:S01]  /*06e0*/  LDCU.64 UR8, c[0x0][0x398] ;  /* 0x00007300ff0877ac */ /* 0x000e220008000a00 */
[----:B------:R-:W-:Y:S02]  /*06f0*/  MOV R6, RZ ;  /* 0x000000ff00067202 */ /* 0x000fe40000000f00 */
[----:B------:R-:W-:Y:S01]  /*0700*/  ISETP.NE.AND P0, PT, R0, 0x2, PT ;  /* 0x000000020000780c */ /* 0x000fe20003f05270 */
[----:B------:R-:W1:Y:S01]  /*0710*/  LDCU UR5, c[0x0][0x3a0] ;  /* 0x00007400ff0577ac */ /* 0x000e620008000800 */
[----:B------:R-:W2:Y:S01]  /*0720*/  LDCU.64 UR10, c[0x0][0x4c0] ;  /* 0x00009800ff0a77ac */ /* 0x000ea20008000a00 */
[----:B0-----:R-:W-:-:S05]  /*0730*/  IMAD.HI.U32 R8, R7, UR9, R6 ;  /* 0x0000000907087c27 */ /* 0x001fca000f8e0006 */
[----:B-1----:R-:W-:-:S05]  /*0740*/  SHF.R.U32.HI R9, RZ, UR5, R8 ;  /* 0x00000005ff097c19 */ /* 0x002fca0008011608 */
[----:B------:R-:W-:-:S04]  /*0750*/  IMAD.MOV R6, RZ, RZ, -R9 ;  /* 0x000000ffff067224 */ /* 0x000fc800078e0a09 */
[----:B------:R-:W-:-:S04]  /*0760*/  IMAD R6, R6, UR8, R7 ;  /* 0x0000000806067c24 */ /* 0x000fc8000f8e0207 */
[C---:B--2---:R-:W-:Y:S02]  /*0770*/  IMAD R5, R6.reuse, UR10, R5 ;  /* 0x0000000a06057c24 */ /* 0x044fe4000f8e0205 */
[----:B------:R-:W-:Y:S01]  /*0780*/  IMAD R4, R6, UR11, R4 ;  /* 0x0000000b06047c24 */ /* 0x000fe2000f8e0204 */
[----:B------:R-:W-:Y:S06]  /*0790*/  @!P0 BRA `(.L_x_4603) ;  /* 0x0000001000448947 */ /* 0x000fec0003800000 */
[----:B------:R-:W0:Y:S01]  /*07a0*/  LDCU.64 UR8, c[0x0][0x3a8] ;  /* 0x00007500ff0877ac */ /* 0x000e220008000a00 */
[----:B------:R-:W-:Y:S01]  /*07b0*/  HFMA2 R8, -RZ, RZ, 0, 0 ;  /* 0x00000000ff087431 */ /* 0x000fe200000001ff */
[----:B------:R-:W-:Y:S01]  /*07c0*/  ISETP.NE.AND P0, PT, R0, 0x3, PT ;  /* 0x000000030000780c */ /* 0x000fe20003f05270 */
[----:B------:R-:W1:Y:S01]  /*07d0*/  LDCU UR5, c[0x0][0x3a4] ;  /* 0x00007480ff0577ac */ /* 0x000e620008000800 */
[----:B------:R-:W2:Y:S02]  /*07e0*/  LDCU.64 UR10, c[0x0][0x4c8] ;  /* 0x00009900ff0a77ac */ /* 0x000ea40008000a00 */
[----:B0-----:R-:W-:-:S05]  /*07f0*/  IMAD.HI.U32 R6, R9, UR8, R8 ;  /* 0x0000000809067c27 */ /* 0x001fca000f8e0008 */
[----:B------:R-:W-:-:S04]  /*0800*/  SHF.R.U32.HI R7, RZ, UR9, R6 ;  /* 0x00000009ff077c19 */ /* 0x000fc80008011606 */
[----:B------:R-:W-:-:S05]  /*0810*/  IADD3 R8, PT, PT, -R7, RZ, RZ ;  /* 0x000000ff07087210 */ /* 0x000fca0007ffe1ff */
[----:B-1----:R-:W-:-:S04]  /*0820*/  IMAD R8, R8, UR5, R9 ;  /* 0x0000000508087c24 */ /* 0x002fc8000f8e0209 */
[C---:B--2---:R-:W-:Y:S02]  /*0830*/  IMAD R5, R8.reuse, UR10, R5 ;  /* 0x0000000a08057c24 */ /* 0x044fe4000f8e0205 */
[----:B------:R-:W-:Y:S01]  /*0840*/  IMAD R4, R8, UR11, R4 ;  /* 0x0000000b08047c24 */ /* 0x000fe2000f8e0204 */
[----:B------:R-:W-:Y:S06]  /*0850*/  @!P0 BRA `(.L_x_4603) ;  /* 0x0000001000148947 */ /* 0x000fec0003800000 */
[----:B------:R-:W0:Y:S01]  /*0860*/  LDCU.64 UR8, c[0x0][0x3b0] ;  /* 0x00007600ff0877ac */ /* 0x000e220008000a00 */
[----:B------:R-:W-:Y:S02]  /*0870*/  MOV R6, RZ ;  /* 0x000000ff00067202 */ /* 0x000fe40000000f00 */
[----:B------:R-:W-:Y:S01]  /*0880*/  ISETP.NE.AND P0, PT, R0, 0x4, PT ;  /* 0x000000040000780c */ /* 0x000fe20003f05270 */
[----:B------:R-:W1:Y:S01]  /*0890*/  LDCU UR5, c[0x0][0x3b8] ;  /* 0x00007700ff0577ac */ /* 0x000e620008000800 */
[----:B------:R-:W2:Y:S01]  /*08a0*/  LDCU.64 UR10, c[0x0][0x4d0] ;  /* 0x00009a00ff0a77ac */ /* 0x000ea20008000a00 */
[----:B0-----:R-:W-:-:S05]  /*08b0*/  IMAD.HI.U32 R8, R7, UR9, R6 ;  /* 0x0000000907087c27 */ /* 0x001fca000f8e0006 */
[----:B-1----:R-:W-:-:S04]  /*08c0*/  SHF.R.U32.HI R9, RZ, UR5, R8 ;  /* 0x00000005ff097c19 */ /* 0x002fc80008011608 */
[----:B------:R-:W-:-:S05]  /*08d0*/  IADD3 R6, PT, PT, -R9, RZ, RZ ;  /* 0x000000ff09067210 */ /* 0x000fca0007ffe1ff */
[----:B------:R-:W-:-:S04]  /*08e0*/  IMAD R6, R6, UR8, R7 ;  /* 0x0000000806067c24 */ /* 0x000fc8000f8e0207 */
        /* <DEDUP_REMOVED lines=16> */
[----:B------:R-:W-:Y:S01]  /*09f0*/  IMAD.MOV.U32 R6, RZ, RZ, RZ ;  /* 0x000000ffff067224 */ /* 0x000fe200078e00ff */
        /* <DEDUP_REMOVED lines=40> */
[----:B------:R-:W-:-:S05]  /*0c80*/  SHF.R.U32.HI R7, RZ, UR9, R6 ;  /* 0x00000009ff077c19 */ /* 0x000fca0008011606 */
[----:B------:R-:W-:-:S04]  /*0c90*/  IMAD.MOV R8, RZ, RZ, -R7 ;  /* 0x000000ffff087224 */ /* 0x000fc800078e0a07 */
[----:B-1----:R-:W-:-:S04]  /*0ca0*/  IMAD R8, R8, UR5, R9 ;  /* 0x0000000508087c24 */ /* 0x002fc8000f8e0209 */
        /* <DEDUP_REMOVED lines=171> */
[----:B------:R-:W-:Y:S01]  /*1760*/  ISETP.NE.AND P0, PT, R0, 0x18, PT ;  /* 0x000000180000780c */ /* 0x000fe20003f05270 */
[----:B------:R-:W0:Y:S01]  /*1770*/  LDCU.64 UR8, c[0x0][0x4a0] ;  /* 0x00009400ff0877ac */ /* 0x000e220008000a00 */
[----:B------:R-:W-:Y:S01]  /*1780*/  HFMA2 R6, -RZ, RZ, 0, 0 ;  /* 0x00000000ff067431 */ /* 0x000fe200000001ff */
[----:B------:R-:W1:Y:S01]  /*1790*/  LDCU UR5, c[0x0][0x4a8] ;  /* 0x00009500ff0577ac */ /* 0x000e620008000800 */
[----:B------:R-:W2:Y:S09]  /*17a0*/  LDCU.64 UR10, c[0x0][0x570] ;  /* 0x0000ae00ff0a77ac */ /* 0x000eb20008000a00 */
[----:B------:R-:W3:Y:S01]  /*17b0*/  @P0 LDC.64 R14, c[0x0][0x4b0] ;  /* 0x00012c00ff0e0b82 */ /* 0x000ee20000000a00 */
[----:B0-----:R-:W-:-:S07]  /*17c0*/  IMAD.HI.U32 R10, R7, UR9, R6 ;  /* 0x00000009070a7c27 */ /* 0x001fce000f8e0006 */
[----:B------:R-:W0:Y:S01]  /*17d0*/  @P0 LDC R17, c[0x0][0x4ac] ;  /* 0x00012b00ff110b82 */ /* 0x000e220000000800 */
[----:B-1----:R-:W-:Y:S02]  /*17e0*/  SHF.R.U32.HI R11, RZ, UR5, R10 ;  /* 0x00000005ff0b7c19 */ /* 0x002fe4000801160a */
[----:B------:R-:W-:Y:S02]  /*17f0*/  @P0 MOV R10, RZ ;  /* 0x000000ff000a0202 */ /* 0x000fe40000000f00 */
[----:B------:R-:W-:-:S03]  /*1800*/  IADD3 R13, PT, PT, -R11, RZ, RZ ;  /* 0x000000ff0b0d7210 */ /* 0x000fc60007ffe1ff */
[----:B------:R-:W1:Y:S01]  /*1810*/  @P0 LDC.64 R8, c[0x0][0x578] ;  /* 0x00015e00ff080b82 */ /* 0x000e620000000a00 */
[----:B---3--:R-:W-:-:S05]  /*1820*/  @P0 IMAD.HI.U32 R6, R11, R14, R10 ;  /* 0x0000000e0b060227 */ /* 0x008fca00078e000a */
[----:B------:R-:W-:Y:S01]  /*1830*/  @P0 SHF.R.U32.HI R10, RZ, R15, R6 ;  /* 0x0000000fff0a0219 */ /* 0x000fe20000011606 */
[----:B------:R-:W-:-:S03]  /*1840*/  IMAD R6, R13, UR8, R7 ;  /* 0x000000080d067c24 */ /* 0x000fc6000f8e0207 */
[----:B------:R-:W-:Y:S01]  /*1850*/  @P0 IADD3 R10, PT, PT, -R10, RZ, RZ ;  /* 0x000000ff0a0a0210 */ /* 0x000fe20007ffe1ff */
[C---:B--2---:R-:W-:Y:S02]  /*1860*/  IMAD R5, R6.reuse, UR10, R5 ;  /* 0x0000000a06057c24 */ /* 0x044fe4000f8e0205 */
[----:B------:R-:W-:Y:S02]  /*1870*/  IMAD R4, R6, UR11, R4 ;  /* 0x0000000b06047c24 */ /* 0x000fe4000f8e0204 */
[----:B0-----:R-:W-:-:S04]  /*1880*/  @P0 IMAD R10, R10, R17, R11 ;  /* 0x000000110a0a0224 */ /* 0x001fc800078e020b */
[C---:B-1----:R-:W-:Y:S02]  /*1890*/  @P0 IMAD R5, R10.reuse, R8, R5 ;  /* 0x000000080a050224 */ /* 0x042fe400078e0205 */
[----:B------:R-:W-:-:S07]  /*18a0*/  @P0 IMAD R4, R10, R9, R4 ;  /* 0x000000090a040224 */ /* 0x000fce00078e0204 */
.L_x_4603:
[----:B------:R-:W0:Y:S01]  /*18b0*/  LDCU.128 UR8, c[0x0][0x580] ;  /* 0x0000b000ff0877ac */ /* 0x000e220008000c00 */
[----:B------:R-:W1:Y:S01]  /*18c0*/  LDCU UR5, c[0x0][0x590] ;  /* 0x0000b200ff0577ac */ /* 0x000e620008000800 */
[----:B0-----:R-:W-:Y:S01]  /*18d0*/  IADD3 R6, P0, PT, R4, UR10, RZ ;  /* 0x0000000a04067c10 */ /* 0x001fe2000ff1e0ff */
[----:B------:R-:W0:Y:S03]  /*18e0*/  LDCU UR10, c[0x0][0x59c] ;  /* 0x0000b380ff0a77ac */ /* 0x000e260008000800 */
[----:B------:R-:W-:-:S05]  /*18f0*/  IADD3.X R7, PT, PT, RZ, UR11, RZ, P0, !PT ;  /* 0x0000000bff077c10 */ /* 0x000fca00087fe4ff */
[----:B------:R-:W2:Y:S01]  /*1900*/  LDG.E.U16 R6, desc[UR6][R6.64] ;  /* 0x0000000606067981 */ /* 0x000ea2000c1e1500 */
[----:B------:R-:W-:Y:S02]  /*1910*/  IADD3 R3, PT, PT, R3, 0x80, RZ ;  /* 0x0000008003037810 */ /* 0x000fe40007ffe0ff */
[----:B--2---:R-:W-:-:S05]  /*1920*/  SHF.L.U32 R4, R6, 0x10, RZ ;  /* 0x0000001006047819 */ /* 0x004fca00000006ff */
[----:B------:R-:W-:-:S05]  /*1930*/  FADD.FTZ R8, R4, 3 ;  /* 0x4040000004087421 */ /* 0x000fca0000010000 */
[----:B-1----:R-:W-:-:S04]  /*1940*/  FSETP.GEU.FTZ.AND P0, PT, R8, UR5, PT ;  /* 0x0000000508007c0b */ /* 0x002fc8000bf1e000 */
[----:B------:R-:W-:-:S04]  /*1950*/  FSEL R8, R8, UR5, P0 ;  /* 0x0000000508087c08 */ /* 0x000fc80008000000 */
[----:B0-----:R-:W-:-:S04]  /*1960*/  FSETP.GT.FTZ.AND P0, PT, R8, UR10, PT ;  /* 0x0000000a08007c0b */ /* 0x001fc8000bf14000 */
[----:B------:R-:W-:-:S05]  /*1970*/  FSEL R9, R8, UR10, !P0 ;  /* 0x0000000a08097c08 */ /* 0x000fca000c000000 */
[----:B------:R-:W-:Y:S01]  /*1980*/  FMUL.FTZ R9, R4, R9 ;  /* 0x0000000904097220 */ /* 0x000fe20000410000 */
[----:B------:R-:W-:-:S03]  /*1990*/  IADD3 R4, P0, PT, R5, UR8, RZ ;  /* 0x0000000805047c10 */ /* 0x000fc6000ff1e0ff */
[----:B------:R-:W-:Y:S02]  /*19a0*/  FMUL.FTZ R9, R9, 0.16666667163372039795 ;  /* 0x3e2aaaab09097820 */ /* 0x000fe40000410000 */
[----:B------:R-:W-:Y:S01]  /*19b0*/  IMAD.X R5, RZ, RZ, UR9, P0 ;  /* 0x00000009ff057e24 */ /* 0x000fe200080e06ff */
[----:B------:R-:W-:Y:S02]  /*19c0*/  ISETP.GE.AND P0, PT, R3, UR4, PT ;  /* 0x0000000403007c0c */ /* 0x000fe4000bf06270 */
[----:B------:R-:W-:-:S05]  /*19d0*/  F2FP.BF16.F32.PACK_AB R9, RZ, R9 ;  /* 0x00000009ff09723e */ /* 0x000fca00000010ff */
[----:B------:R0:W-:Y:S06]  /*19e0*/  STG.E.U16 desc[UR6][R4.64], R9 ;  /* 0x0000000904007986 */ /* 0x0001ec000c101506 */
        /* <DEDUP_REMOVED lines=8> */
[----:B-1----:R-:W-:-:S05]  /*1a70*/  IMAD.HI.U32 R6, R3, UR8, R4 ;  /* 0x0000000803067c27 */ /* 0x002fca000f8e0004 */
[----:B------:R-:W-:-:S04]  /*1a80*/  SHF.R.U32.HI R7, RZ, UR9, R6 ;  /* 0x00000009ff077c19 */ /* 0x000fc80008011606 */
[----:B------:R-:W-:-:S05]  /*1a90*/  IADD3 R4, PT, PT, -R7, RZ, RZ ;  /* 0x000000ff07047210 */ /* 0x000fca0007ffe1ff */
[----:B0-----:R-:W-:-:S04]  /*1aa0*/  IMAD R4, R4, UR5, R3 ;  /* 0x0000000504047c24 */ /* 0x001fc8000f8e0203 */
        /* <DEDUP_REMOVED lines=267> */
[----:B------:R-:W-:Y:S01]  /*2b60*/  ISETP.NE.AND P0, PT, R0, 0x18, PT ;  /* 0x000000180000780c */ /* 0x000fe20003f05270 */
[----:B------:R-:W0:Y:S01]  /*2b70*/  LDCU.64 UR8, c[0x0][0x4a0] ;  /* 0x00009400ff0877ac */ /* 0x000e220008000a00 */
[----:B------:R-:W-:Y:S01]  /*2b80*/  MOV R6, RZ ;  /* 0x000000ff00067202 */ /* 0x000fe20000000f00 */
        /* <DEDUP_REMOVED lines=18> */
.L_x_4605:
[----:B------:R-:W0:Y:S01]  /*2cb0*/  LDCU.128 UR8, c[0x0][0x580] ;  /* 0x0000b000ff0877ac */ /* 0x000e220008000c00 */
[----:B------:R-:W1:Y:S01]  /*2cc0*/  LDCU UR5, c[0x0][0x590] ;  /* 0x0000b200ff0577ac */ /* 0x000e620008000800 */
[----:B0-----:R-:W-:Y:S01]  /*2cd0*/  IADD3 R6, P0, PT, R4, UR10, RZ ;  /* 0x0000000a04067c10 */ /* 0x001fe2000ff1e0ff */
[----:B------:R-:W0:Y:S03]  /*2ce0*/  LDCU UR10, c[0x0][0x59c] ;  /* 0x0000b380ff0a77ac */ /* 0x000e260008000800 */
[----:B------:R-:W-:-:S05]  /*2cf0*/  IADD3.X R7, PT, PT, RZ, UR11, RZ, P0, !PT ;  /* 0x0000000bff077c10 */ /* 0x000fca00087fe4ff */
[----:B------:R-:W2:Y:S01]  /*2d00*/  LDG.E.U16 R6, desc[UR6][R6.64] ;  /* 0x0000000606067981 */ /* 0x000ea2000c1e1500 */
[----:B------:R-:W-:Y:S01]  /*2d10*/  IADD3 R3, PT, PT, R3, 0x80, RZ ;  /* 0x0000008003037810 */ /* 0x000fe20007ffe0ff */
[----:B--2---:R-:W-:-:S04]  /*2d20*/  IMAD.U32 R4, R6, 0x10000, RZ ;  /* 0x0001000006047824 */ /* 0x004fc800078e00ff */
[----:B------:R-:W-:-:S05]  /*2d30*/  FADD.FTZ R8, R4, 3 ;  /* 0x4040000004087421 */ /* 0x000fca0000010000 */
[----:B-1----:R-:W-:-:S04]  /*2d40*/  FSETP.GEU.FTZ.AND P0, PT, R8, UR5, PT ;  /* 0x0000000508007c0b */ /* 0x002fc8000bf1e000 */
[----:B------:R-:W-:-:S04]  /*2d50*/  FSEL R8, R8, UR5, P0 ;  /* 0x0000000508087c08 */ /* 0x000fc80008000000 */
[----:B0-----:R-:W-:-:S04]  /*2d60*/  FSETP.GT.FTZ.AND P0, PT, R8, UR10, PT ;  /* 0x0000000a08007c0b */ /* 0x001fc8000bf14000 */
[----:B------:R-:W-:-:S05]  /*2d70*/  FSEL R9, R8, UR10, !P0 ;  /* 0x0000000a08097c08 */ /* 0x000fca000c000000 */
[----:B------:R-:W-:Y:S01]  /*2d80*/  FMUL.FTZ R9, R4, R9 ;  /* 0x0000000904097220 */ /* 0x000fe20000410000 */
[----:B------:R-:W-:-:S03]  /*2d90*/  IADD3 R4, P0, PT, R5, UR8, RZ ;  /* 0x0000000805047c10 */ /* 0x000fc6000ff1e0ff */
[----:B------:R-:W-:Y:S01]  /*2da0*/  FMUL.FTZ R9, R9, 0.16666667163372039795 ;  /* 0x3e2aaaab09097820 */ /* 0x000fe20000410000 */
[----:B------:R-:W-:-:S04]  /*2db0*/  IADD3.X R5, PT, PT, RZ, UR9, RZ, P0, !PT ;  /* 0x00000009ff057c10 */ /* 0x000fc800087fe4ff */
[----:B------:R-:W-:-:S05]  /*2dc0*/  F2FP.BF16.F32.PACK_AB R9, RZ, R9 ;  /* 0x00000009ff09723e */ /* 0x000fca00000010ff */
[----:B------:R0:W-:Y:S02]  /*2dd0*/  STG.E.U16 desc[UR6][R4.64], R9 ;  /* 0x0000000904007986 */ /* 0x0001e4000c101506 */
.L_x_4602:
[----:B------:R-:W-:-:S13]  /*2de0*/  ISETP.GE.AND P0, PT, R3, UR4, PT ;  /* 0x0000000403007c0c */ /* 0x000fda000bf06270 */
[----:B------:R-:W-:Y:S05]  /*2df0*/  @P0 BREAK.RELIABLE B1 ;  /* 0x0000000000010942 */ /* 0x000fea0003800100 */
[----:B------:R-:W-:Y:S05]  /*2e00*/  @P0 BRA `(.L_x_4604) ;  /* 0x0000001000f80947 */ /* 0x000fea0003800000 */
[----:B------:R-:W-:Y:S05]  /*2e10*/  BSYNC.RELIABLE B1 ;  /* 0x0000000000017941 */ /* 0x000fea0003800100 */
.L_x_4601:
        /* <DEDUP_REMOVED lines=298> */
.L_x_4606:
        /* <DEDUP_REMOVED lines=16> */
[----:B------:R-:W-:-:S03]  /*41c0*/  IMAD.X R5, RZ, RZ, UR9, P0 ;  /* 0x00000009ff057e24 */ /* 0x000fc600080e06ff */
[----:B------:R-:W-:-:S05]  /*41d0*/  F2FP.BF16.F32.PACK_AB R9, RZ, R9 ;  /* 0x00000009ff09723e */ /* 0x000fca00000010ff */
[----:B------:R1:W-:Y:S02]  /*41e0*/  STG.E.U16 desc[UR6][R4.64], R9 ;  /* 0x0000000904007986 */ /* 0x0003e4000c101506 */
.L_x_4604:
[----:B------:R-:W-:Y:S05]  /*41f0*/  BSYNC.RECONVERGENT B0 ;  /* 0x0000000000007941 */ /* 0x000fea0003800200 */
.L_x_4600:
        /* <DEDUP_REMOVED lines=9> */
[----:B--2---:R-:W-:-:S05]  /*4290*/  IMAD.HI.U32 R4, R3, UR4, R4 ;  /* 0x0000000403047c27 */ /* 0x004fca000f8e0004 */
[----:B------:R-:W-:-:S04]  /*42a0*/  SHF.R.U32.HI R5, RZ, UR5, R4 ;  /* 0x00000005ff057c19 */ /* 0x000fc80008011604 */
[----:B------:R-:W-:-:S05]  /*42b0*/  IADD3 R6, PT, PT, -R5, RZ, RZ ;  /* 0x000000ff05067210 */ /* 0x000fca0007ffe1ff */
[----:B0-----:R-:W-:-:S04]  /*42c0*/  IMAD R2, R6, UR8, R3 ;  /* 0x0000000806027c24 */ /* 0x001fc8000f8e0203 */
[C---:B-1----:R-:W-:Y:S02]  /*42d0*/  IMAD R3, R2.reuse, UR10, RZ ;  /* 0x0000000a02037c24 */ /* 0x042fe4000f8e02ff */
        /* <DEDUP_REMOVED lines=269> */
[----:B------:R-:W1:Y:S10]  /*53b0*/  LDCU UR4, c[0x0][0x4a8] ;  /* 0x00009500ff0477ac */ /* 0x000e740008000800 */
[----:B------:R-:W2:Y:S01]  /*53c0*/  @P0 LDC.64 R8, c[0x0][0x4b0] ;  /* 0x00012c00ff080b82 */ /* 0x000ea20000000a00 */
[----:B0-----:R-:W-:-:S07]  /*53d0*/  IMAD.HI.U32 R6, R5, UR9, R4 ;  /* 0x0000000905067c27 */ /* 0x001fce000f8e0004 */
[----:B------:R-:W0:Y:S01]  /*53e0*/  @P0 LDC R11, c[0x0][0x4ac] ;  /* 0x00012b00ff0b0b82 */ /* 0x000e220000000800 */
[----:B-1----:R-:W-:Y:S01]  /*53f0*/  SHF.R.U32.HI R7, RZ, UR4, R6 ;  /* 0x00000004ff077c19 */ /* 0x002fe20008011606 */
[----:B------:R-:W1:Y:S01]  /*5400*/  LDCU.64 UR4, c[0x0][0x570] ;  /* 0x0000ae00ff0477ac */ /* 0x000e620008000a00 */
[----:B------:R-:W-:Y:S02]  /*5410*/  @P0 MOV R6, RZ ;  /* 0x000000ff00060202 */ /* 0x000fe40000000f00 */
[----:B------:R-:W-:-:S03]  /*5420*/  IADD3 R4, PT, PT, -R7, RZ, RZ ;  /* 0x000000ff07047210 */ /* 0x000fc60007ffe1ff */
[----:B------:R-:W3:Y:S02]  /*5430*/  @P0 LDC.64 R12, c[0x0][0x578] ;  /* 0x00015e00ff0c0b82 */ /* 0x000ee40000000a00 */
[----:B------:R-:W-:Y:S02]  /*5440*/  IMAD R4, R4, UR8, R5 ;  /* 0x0000000804047c24 */ /* 0x000fe4000f8e0205 */
[----:B--2---:R-:W-:-:S05]  /*5450*/  @P0 IMAD.HI.U32 R0, R7, R8, R6 ;  /* 0x0000000807000227 */ /* 0x004fca00078e0006 */
[----:B------:R-:W-:Y:S01]  /*5460*/  @P0 SHF.R.U32.HI R0, RZ, R9, R0 ;  /* 0x00000009ff000219 */ /* 0x000fe20000011600 */
[C---:B-1----:R-:W-:Y:S02]  /*5470*/  IMAD R3, R4.reuse, UR4, R3 ;  /* 0x0000000404037c24 */ /* 0x042fe4000f8e0203 */
[----:B------:R-:W-:Y:S01]  /*5480*/  IMAD R2, R4, UR5, R2 ;  /* 0x0000000504027c24 */ /* 0x000fe2000f8e0202 */
[----:B------:R-:W-:-:S05]  /*5490*/  @P0 IADD3 R6, PT, PT, -R0, RZ, RZ ;  /* 0x000000ff00060210 */ /* 0x000fca0007ffe1ff */
[----:B0-----:R-:W-:-:S04]  /*54a0*/  @P0 IMAD R6, R11, R6, R7 ;  /* 0x000000060b060224 */ /* 0x001fc800078e0207 */
[C---:B---3--:R-:W-:Y:S02]  /*54b0*/  @P0 IMAD R3, R6.reuse, R12, R3 ;  /* 0x0000000c06030224 */ /* 0x048fe400078e0203 */
[----:B------:R-:W-:-:S07]  /*54c0*/  @P0 IMAD R2, R6, R13, R2 ;  /* 0x0000000d06020224 */ /* 0x000fce00078e0202 */
.L_x_4607:
[----:B------:R-:W0:Y:S01]  /*54d0*/  LDCU.128 UR8, c[0x0][0x580] ;  /* 0x0000b000ff0877ac */ /* 0x000e220008000c00 */
[----:B------:R-:W1:Y:S01]  /*54e0*/  LDCU UR4, c[0x0][0x590] ;  /* 0x0000b200ff0477ac */ /* 0x000e620008000800 */
[----:B------:R-:W2:Y:S01]  /*54f0*/  LDCU UR5, c[0x0][0x59c] ;  /* 0x0000b380ff0577ac */ /* 0x000ea20008000800 */
[----:B0-----:R-:W-:-:S04]  /*5500*/  IADD3 R4, P0, PT, R2, UR10, RZ ;  /* 0x0000000a02047c10 */ /* 0x001fc8000ff1e0ff */
[----:B------:R-:W-:-:S05]  /*5510*/  IADD3.X R5, PT, PT, RZ, UR11, RZ, P0, !PT ;  /* 0x0000000bff057c10 */ /* 0x000fca00087fe4ff */
[----:B------:R-:W3:Y:S02]  /*5520*/  LDG.E.U16 R4, desc[UR6][R4.64] ;  /* 0x0000000604047981 */ /* 0x000ee4000c1e1500 */
[----:B---3--:R-:W-:-:S05]  /*5530*/  SHF.L.U32 R0, R4, 0x10, RZ ;  /* 0x0000001004007819 */ /* 0x008fca00000006ff */
[----:B------:R-:W-:-:S05]  /*5540*/  FADD.FTZ R2, R0, 3 ;  /* 0x4040000000027421 */ /* 0x000fca0000010000 */
[----:B-1----:R-:W-:-:S04]  /*5550*/  FSETP.GEU.FTZ.AND P0, PT, R2, UR4, PT ;  /* 0x0000000402007c0b */ /* 0x002fc8000bf1e000 */
[----:B------:R-:W-:-:S04]  /*5560*/  FSEL R2, R2, UR4, P0 ;  /* 0x0000000402027c08 */ /* 0x000fc80008000000 */
[----:B--2---:R-:W-:-:S04]  /*5570*/  FSETP.GT.FTZ.AND P0, PT, R2, UR5, PT ;  /* 0x0000000502007c0b */ /* 0x004fc8000bf14000 */
[----:B------:R-:W-:Y:S02]  /*5580*/  FSEL R7, R2, UR5, !P0 ;  /* 0x0000000502077c08 */ /* 0x000fe4000c000000 */
[----:B------:R-:W-:-:S03]  /*5590*/  IADD3 R2, P0, PT, R3, UR8, RZ ;  /* 0x0000000803027c10 */ /* 0x000fc6000ff1e0ff */
[----:B------:R-:W-:Y:S01]  /*55a0*/  FMUL.FTZ R7, R0, R7 ;  /* 0x0000000700077220 */ /* 0x000fe20000410000 */
[----:B------:R-:W-:-:S03]  /*55b0*/  IADD3.X R3, PT, PT, RZ, UR9, RZ, P0, !PT ;  /* 0x00000009ff037c10 */ /* 0x000fc600087fe4ff */
[----:B------:R-:W-:-:S05]  /*55c0*/  FMUL.FTZ R7, R7, 0.16666667163372039795 ;  /* 0x3e2aaaab07077820 */ /* 0x000fca0000410000 */
[----:B------:R-:W-:-:S05]  /*55d0*/  F2FP.BF16.F32.PACK_AB R7, RZ, R7 ;  /* 0x00000007ff07723e */ /* 0x000fca00000010ff */
[----:B------:R-:W-:Y:S01]  /*55e0*/  STG.E.U16 desc[UR6][R2.64], R7 ;  /* 0x0000000702007986 */ /* 0x000fe2000c101506 */
[----:B------:R-:W-:Y:S05]  /*55f0*/  EXIT ;  /* 0x000000000000794d */ /* 0x000fea0003800000 */
.L_x_4608:
        /* <DEDUP_REMOVED lines=16> */
.L_x_6666:


//--------------------- .text._ZN2at6native27unrolled_elementwise_kernelIZZZNS0_66_GLOBAL__N__a0cfb035_28_ActivationHardswishKernel_cu_9e10b42f_293216hardswish_kernelERNS_14TensorIteratorEENKUlvE_clEvENKUlvE2_clEvEUlN3c108BFloat16EE_St5arrayIPcLm2EELi4E23TrivialOffsetCalculatorILi1EjESE_NS0_6memory15LoadWithoutCastENSF_16StoreWithoutCastEEEviT_T0_T2_T3_T4_T5_ --------------------------
	.section	.text._ZN2at6native27unrolled_elementwise_kernelIZZZNS0_66_GLOBAL__N__a0cfb035_28_ActivationHardswishKernel_cu_9e10b42f_293216hardswish_kernelERNS_14TensorIteratorEENKUlvE_clEvENKUlvE2_clEvEUlN3c108BFloat16EE_St5arrayIPcLm2EELi4E23TrivialOffsetCalculatorILi1EjESE_NS0_6memory15LoadWithoutCastENSF_16StoreWithoutCastEEEviT_T0_T2_T3_T4_T5_,"ax",@progbits
	.align	128
        .global         _ZN2at6native27unrolled_elementwise_kernelIZZZNS0_66_GLOBAL__N__a0cfb035_28_ActivationHardswishKernel_cu_9e10b42f_293216hardswish_kernelERNS_14TensorIteratorEENKUlvE_clEvENKUlvE2_clEvEUlN3c108BFloat16EE_St5arrayIPcLm2EELi4E23TrivialOffsetCalculatorILi1EjESE_NS0_6memory15LoadWithoutCastENSF_16StoreWithoutCastEEEviT_T0_T2_T3_T4_T5_
        .type           _ZN2at6native27unrolled_elementwise_kernelIZZZNS0_66_GLOBAL__N__a0cfb035_28_ActivationHardswishKernel_cu_9e10b42f_293216hardswish_kernelERNS_14TensorIteratorEENKUlvE_clEvENKUlvE2_clEvEUlN3c108BFloat16EE_St5arrayIPcLm2EELi4E23TrivialOffsetCalculatorILi1EjESE_NS0_6memory15LoadWithoutCastENSF_16StoreWithoutCastEEEviT_T0_T2_T3_T4_T5_,@function
        .size           _ZN2at6native27unrolled_elementwise_kernelIZZZNS0_66_GLOBAL__N__a0cfb035_28_ActivationHardswishKernel_cu_9e10b42f_293216hardswish_kernelERNS_14TensorIteratorEENKUlvE_clEvENKUlvE2_clEvEUlN3c108BFloat16EE_St5arrayIPcLm2EELi4E23TrivialOffsetCalculatorILi1EjESE_NS0_6memory15LoadWithoutCastENSF_16StoreWithoutCastEEEviT_T0_T2_T3_T4_T5_,(.L_x_6667 - _ZN2at6native27unrolled_elementwise_kernelIZZZNS0_66_GLOBAL__N__a0cfb035_28_ActivationHardswishKernel_cu_9e10b42f_293216hardswish_kernelERNS_14TensorIteratorEENKUlvE_clEvENKUlvE2_clEvEUlN3c108BFloat16EE_St5arrayIPcLm2EELi4E23TrivialOffsetCalculatorILi1EjESE_NS0_6memory15LoadWithoutCastENSF_16StoreWithoutCastEEEviT_T0_T2_T3_T4_T5_)
        .other          _ZN2at6native27unrolled_elementwise_kernelIZZZNS0_66_GLOBAL__N__a0cfb035_28_ActivationHardswishKernel_cu_9e10b42f_293216hardswish_kernelERNS_14TensorIteratorEENKUlvE_clEvENKUlvE2_clEvEUlN3c108BFloat16EE_St5arrayIPcLm2EELi4E23TrivialOffsetCalculatorILi1EjESE_NS0_6memory15LoadWithoutCastENSF_16StoreWithoutCastEEEviT_T0_T2_T3_T4_T5_,@"STO_CUDA_ENTRY STV_DEFAULT"
_ZN2at6native27unrolled_elementwise_kernelIZZZNS0_66_GLOBAL__N__a0cfb035_28_ActivationHardswishKernel_cu_9e10b42f_293216hardswish_kernelERNS_14TensorIteratorEENKUlvE_clEvENKUlvE2_clEvEUlN3c108BFloat16EE_St5arrayIPcLm2EELi4E23TrivialOffsetCalculatorILi1EjESE_NS0_6memory15LoadWithoutCastENSF_16StoreWithoutCastEEEviT_T0_T2_T3_T4_T5_:
.text._ZN2at6native27unrolled_elementwise_kernelIZZZNS0_66_GLOBAL__N__a0cfb035_28_ActivationHardswishKernel_cu_9e10b42f_293216hardswish_kernelERNS_14TensorIteratorEENKUlvE_clEvENKUlvE2_clEvEUlN3c108BFloat16EE_St5arrayIPcLm2EELi4E23TrivialOffsetCalculatorILi1EjESE_NS0_6memory15LoadWithoutCastENSF_16StoreWithoutCastEEEviT_T0_T2_T3_T4_T5_:
[----:B------:R-:W-:Y:S01]  /*0000*/  LDC R1, c[0x0][0x37c] ;  /* 0x0000df00ff017b82 */ /* 0x000fe20000000800 */
[----:B------:R-:W0:Y:S07]  /*0010*/  S2R R0, SR_CTAID.X ;  /* 0x0000000000007919 */ /* 0x000e2e0000002500 */
[----:B------:R-:W0:Y:S01]  /*0020*/  LDC R3, c[0x0][0x380] ;  /* 0x0000e000ff037b82 */ /* 0x000e220000000800 */
[----:B------:R-:W1:Y:S01]  /*0030*/  LDCU.64 UR4, c[0x0][0x358] ;  /* 0x00006b00ff0477ac */ /* 0x000e620008000a00 */
[----:B------:R-:W-:Y:S01]  /*0040*/  PRMT R8, RZ, 0x7610, R8 ;  /* 0x00007610ff087816 */ /* 0x000fe20000000008 */
[----:B------:R-:W2:Y:S01]  /*0050*/  S2R R7, SR_TID.X ;  /* 0x0000000000077919 */ /* 0x000ea20000002100 */
[----:B------:R-:W-:Y:S01]  /*0060*/  PRMT R6, RZ, 0x7610, R6 ;  /* 0x00007610ff067816 */ /* 0x000fe20000000006 */
[----:B0-----:R-:W-:-:S02]  /*0070*/  IMAD R2, R0, -0x200, R3 ;  /* 0xfffffe0000027824 */ /* 0x001fc400078e0203 */
[----:B--2---:R-:W-:-:S03]  /*0080*/  IMAD.MOV.U32 R3, RZ, RZ, R7 ;  /* 0x000000ffff037224 */ /* 0x004fc600078e0007 */
[----:B------:R-:W-:-:S13]  /*0090*/  ISETP.GE.AND P0, PT, R7, R2, PT ;  /* 0x000000020700720c */ /* 0x000fda0003f06270 */
[----:B------:R-:W-:-:S05]  /*00a0*/  @!P0 VIADD R7, R3, 0x80 ;  /* 0x0000008003078836 */ /* 0x000fca0000000000 */
[----:B------:R-:W-:-:S13]  /*00b0*/  ISETP.GE.AND P1, PT, R7, R2, PT ;  /* 0x000000020700720c */ /* 0x000fda0003f26270 */
[----:B------:R-:W-:Y:S01]  /*00c0*/  @!P1 IMAD R9, R0, 0x200, R7 ;  /* 0x0000020000099824 */ /* 0x000fe200078e0207 */
[----:B------:R-:W0:Y:S01]  /*00d0*/  @!P1 LDC.64 R10, c[0x0][0x3a8] ;  /* 0x0000ea00ff0a9b82 */ /* 0x000e220000000a00 */
[----:B------:R-:W-:-:S05]  /*00e0*/  @!P1 VIADD R7, R7, 0x80 ;  /* 0x0000008007079836 */ /* 0x000fca0000000000 */
[----:B------:R-:W-:-:S13]  /*00f0*/  ISETP.GE.AND P3, PT, R7, R2, PT ;  /* 0x000000020700720c */ /* 0x000fda0003f66270 */
[----:B------:R-:W2:Y:S01]  /*0100*/  @!P3 LDC.64 R4, c[0x0][0x3a8] ;  /* 0x0000ea00ff04bb82 */ /* 0x000ea20000000a00 */
[----:B------:R-:W-:Y:S01]  /*0110*/  @!P3 LEA R17, R0, R7, 0x9 ;  /* 0x000000070011b211 */ /* 0x000fe200078e48ff */
[----:B------:R-:W-:Y:S02]  /*0120*/  @!P3 VIADD R7, R7, 0x80 ;  /* 0x000000800707b836 */ /* 0x000fe40000000000 */
[----:B0-----:R-:W-:-:S03]  /*0130*/  @!P1 IMAD.WIDE.U32 R10, R9, 0x2, R10 ;  /* 0x00000002090a9825 */ /* 0x001fc600078e000a */
[----:B------:R-:W-:Y:S01]  /*0140*/  ISETP.GE.AND P2, PT, R7, R2, PT ;  /* 0x000000020700720c */ /* 0x000fe20003f46270 */
[----:B--2---:R-:W-:-:S12]  /*0150*/  @!P3 IMAD.WIDE.U32 R16, R17, 0x2, R4 ;  /* 0x000000021110b825 */ /* 0x004fd800078e0004 */
[----:B------:R-:W0:Y:S01]  /*0160*/  @!P2 LDC.64 R12, c[0x0][0x3a8] ;  /* 0x0000ea00ff0cab82 */ /* 0x000e220000000a00 */
[C---:B------:R-:W-:Y:S01]  /*0170*/  IADD3 R19, PT, PT, R3.reuse, 0x80, RZ ;  /* 0x0000008003137810 */ /* 0x040fe20007ffe0ff */
[----:B-1----:R1:W5:Y:S01]  /*0180*/  @!P1 LDG.E.U16 R8, desc[UR4][R10.64] ;  /* 0x000000040a089981 */ /* 0x002362000c1e1500 */
[C---:B------:R-:W-:Y:S02]  /*0190*/  @!P0 IMAD R9, R0.reuse, 0x200, R3 ;  /* 0x0000020000098824 */ /* 0x040fe400078e0203 */
[----:B------:R-:W-:Y:S01]  /*01a0*/  @!P2 IMAD R7, R0, 0x200, R7 ;  /* 0x000002000007a824 */ /* 0x000fe200078e0207 */
[----:B------:R2:W5:Y:S02]  /*01b0*/  @!P3 LDG.E.U16 R6, desc[UR4][R16.64] ;  /* 0x000000041006b981 */ /* 0x000564000c1e1500 */
[----:B------:R-:W3:Y:S01]  /*01c0*/  @!P0 LDC.64 R4, c[0x0][0x3a8] ;  /* 0x0000ea00ff048b82 */ /* 0x000ee20000000a00 */
[----:B------:R-:W-:Y:S01]  /*01d0*/  BSSY.RECONVERGENT B0, `(.L_x_4609) ;  /* 0x000001e000007945 */ /* 0x000fe20003800200 */
[----:B-1----:R-:W-:-:S02]  /*01e0*/  VIADD R11, R3, 0x100 ;  /* 0x00000100030b7836 */ /* 0x002fc40000000000 */
[----:B0-----:R-:W-:Y:S01]  /*01f0*/  @!P2 IMAD.WIDE.U32 R12, R7, 0x2, R12 ;  /* 0x00000002070ca825 */ /* 0x001fe200078e000c */
[----:B------:R-:W-:-:S03]  /*0200*/  PRMT R7, RZ, 0x7610, R7 ;  /* 0x00007610ff077816 */ /* 0x000fc60000000007 */
[----:B--2---:R-:W-:-:S03]  /*0210*/  VIADD R17, R3, 0x180 ;  /* 0x0000018003117836 */ /* 0x004fc60000000000 */
[----:B------:R0:W5:Y:S01]  /*0220*/  @!P2 LDG.E.U16 R7, desc[UR4][R12.64] ;  /* 0x000000040c07a981 */ /* 0x000162000c1e1500 */
[----:B---3--:R-:W-:Y:S01]  /*0230*/  @!P0 IMAD.WIDE.U32 R4, R9, 0x2, R4 ;  /* 0x0000000209048825 */ /* 0x008fe200078e0004 */
[----:B------:R-:W-:-:S06]  /*0240*/  PRMT R9, RZ, 0x7610, R9 ;  /* 0x00007610ff097816 */ /* 0x000fcc0000000009 */
[----:B------:R1:W5:Y:S01]  /*0250*/  @!P0 LDG.E.U16 R9, desc[UR4][R4.64] ;  /* 0x0000000404098981 */ /* 0x000362000c1e1500 */
[----:B------:R-:W-:-:S13]  /*0260*/  ISETP.GE.AND P0, PT, R3, R2, PT ;  /* 0x000000020300720c */ /* 0x000fda0003f06270 */
[----:B------:R-:W1:Y:S01]  /*0270*/  @!P0 LDC.64 R14, c[0x0][0x3a0] ;  /* 0x0000e800ff0e8b82 */ /* 0x000e620000000a00 */
[----:B0-----:R-:W-:Y:S01]  /*0280*/  @!P0 IMAD R13, R0, 0x200, R3 ;  /* 0x00000200000d8824 */ /* 0x001fe200078e0203 */
[----:B------:R-:W-:Y:S02]  /*0290*/  @!P0 MOV R3, R19 ;  /* 0x0000001300038202 */ /* 0x000fe40000000f00 */
[-C--:B------:R-:W-:Y:S02]  /*02a0*/  ISETP.GE.AND P4, PT, R19, R2.reuse, PT ;  /* 0x000000021300720c */ /* 0x080fe40003f86270 */
[-C--:B------:R-:W-:Y:S02]  /*02b0*/  ISETP.GE.AND P1, PT, R11, R2.reuse, PT ;  /* 0x000000020b00720c */ /* 0x080fe40003f26270 */
[-C--:B------:R-:W-:Y:S02]  /*02c0*/  ISETP.GE.AND P2, PT, R17, R2.reuse, PT ;  /* 0x000000021100720c */ /* 0x080fe40003f46270 */
[----:B------:R-:W-:Y:S01]  /*02d0*/  ISETP.GE.AND P3, PT, R3, R2, PT ;  /* 0x000000020300720c */ /* 0x000fe20003f66270 */
[----:B-1----:R-:W-:Y:S01]  /*02e0*/  @!P0 IMAD.WIDE.U32 R4, R13, 0x2, R14 ;  /* 0x000000020d048825 */ /* 0x002fe200078e000e */
[----:B------:R-:W-:Y:S11]  /*02f0*/  @P0 BRA `(.L_x_4610) ;  /* 0x00000000002c0947 */ /* 0x000ff60003800000 */
        /* <DEDUP_REMOVED lines=9> */
[----:B------:R-:W-:-:S05]  /*0390*/  FMUL.FTZ R9, R10, 0.16666667163372039795 ;  /* 0x3e2aaaab0a097820 */ /* 0x000fca0000410000 */
[----:B------:R-:W-:-:S07]  /*03a0*/  F2FP.BF16.F32.PACK_AB R9, RZ, R9 ;  /* 0x00000009ff09723e */ /* 0x000fce00000010ff */
.L_x_4610:
[----:B------:R-:W-:Y:S05]  /*03b0*/  BSYNC.RECONVERGENT B0 ;  /* 0x0000000000007941 */ /* 0x000fea0003800200 */
.L_x_4609:
        /* <DEDUP_REMOVED lines=13> */
.L_x_4612:
[----:B------:R-:W-:Y:S05]  /*0490*/  BSYNC.RECONVERGENT B0 ;  /* 0x0000000000007941 */ /* 0x000fea0003800200 */
.L_x_4611:
        /* <DEDUP_REMOVED lines=13> */
.L_x_4614:
[----:B------:R-:W-:Y:S05]  /*0570*/  BSYNC.RECONVERGENT B0 ;  /* 0x0000000000007941 */ /* 0x000fea0003800200 */
.L_x_4613:
[----:B------:R-:W-:Y:S04]  /*0580*/  BSSY.RECONVERGENT B0, `(.L_x_4615) ;  /* 0x000000d000007945 */ /* 0x000fe80003800200 */
[----:B------:R-:W-:Y:S05]  /*0590*/  @P2 BRA `(.L_x_4616) ;  /* 0x00000000002c2947 */ /* 0x000fea0003800000 */
[----:B------:R-:W0:Y:S01]  /*05a0*/  LDCU UR6, c[0x0][0x388] ;  /* 0x00007100ff0677ac */ /* 0x000e220008000800 */
[----:B-----5:R-:W-:Y:S01]  /*05b0*/  SHF.L.U32 R7, R7, 0x10, RZ ;  /* 0x0000001007077819 */ /* 0x020fe200000006ff */
[----:B------:R-:W1:Y:S04]  /*05c0*/  LDCU UR7, c[0x0][0x394] ;  /* 0x00007280ff0777ac */ /* 0x000e680008000800 */
        /* <DEDUP_REMOVED lines=8> */
.L_x_4616:
[----:B------:R-:W-:Y:S05]  /*0650*/  BSYNC.RECONVERGENT B0 ;  /* 0x0000000000007941 */ /* 0x000fea0003800200 */
.L_x_4615:
[----:B-----5:R0:W-:Y:S01]  /*0660*/  @!P0 STG.E.U16 desc[UR4][R4.64], R9 ;  /* 0x0000000904008986 */ /* 0x0201e2000c101504 */
[----:B------:R-:W-:Y:S04]  /*0670*/  BSSY.RECONVERGENT B0, `(.L_x_4617) ;  /* 0x000000c000007945 */ /* 0x000fe80003800200 */
[----:B------:R-:W-:Y:S05]  /*0680*/  @P3 BRA `(.L_x_4618) ;  /* 0x0000000000283947 */ /* 0x000fea0003800000 */
[----:B0-----:R-:W0:Y:S01]  /*0690*/  LDC.64 R4, c[0x0][0x3a0] ;  /* 0x0000e800ff047b82 */ /* 0x001e220000000a00 */
[----:B------:R-:W-:Y:S02]  /*06a0*/  IMAD R7, R0, 0x200, R3 ;  /* 0x0000020000077824 */ /* 0x000fe400078e0203 */
        /* <DEDUP_REMOVED lines=8> */
.L_x_4618:
[----:B------:R-:W-:Y:S05]  /*0730*/  BSYNC.RECONVERGENT B0 ;  /* 0x0000000000007941 */ /* 0x000fea0003800200 */
.L_x_4617:
[----:B------:R-:W-:-:S13]  /*0740*/  ISETP.GE.AND P0, PT, R3, R2, PT ;  /* 0x000000020300720c */ /* 0x000fda0003f06270 */
[----:B------:R-:W-:Y:S05]  /*0750*/  @P0 EXIT ;  /* 0x000000000000094d */ /* 0x000fea0003800000 */
[----:B01----:R-:W0:Y:S01]  /*0760*/  LDC.64 R4, c[0x0][0x3a0] ;  /* 0x0000e800ff047b82 */ /* 0x003e220000000a00 */
[----:B------:R-:W-:-:S04]  /*0770*/  IMAD R3, R0, 0x200, R3 ;  /* 0x0000020000037824 */ /* 0x000fc800078e0203 */
[----:B0-----:R-:W-:-:S05]  /*0780*/  IMAD.WIDE.U32 R2, R3, 0x2, R4 ;  /* 0x0000000203027825 */ /* 0x001fca00078e0004 */
[----:B------:R-:W-:Y:S01]  /*0790*/  STG.E.U16 desc[UR4][R2.64], R8 ;  /* 0x0000000802007986 */ /* 0x000fe2000c101504 */
[----:B------:R-:W-:Y:S05]  /*07a0*/  EXIT ;  /* 0x000000000000794d */ /* 0x000fea0003800000 */
.L_x_4619:
        /* <DEDUP_REMOVED lines=13> */
.L_x_6667:


//--------------------- .text._ZN2at6native29vectorized_elementwise_kernelILi2EZZZNS0_66_GLOBAL__N__a0cfb035_28_ActivationHardswishKernel_cu_9e10b42f_293216hardswish_kernelERNS_14TensorIteratorEENKUlvE_clEvENKUlvE2_clEvEUlN3c108BFloat16EE_St5arrayIPcLm2EEEEviT0_T1_ --------------------------
	.section	.text._ZN2at6native29vectorized_elementwise_kernelILi2EZZZNS0_66_GLOBAL__N__a0cfb035_28_ActivationHardswishKernel_cu_9e10b42f_293216hardswish_kernelERNS_14TensorIteratorEENKUlvE_clEvENKUlvE2_clEvEUlN3c108BFloat16EE_St5arrayIPcLm2EEEEviT0_T1_,"ax",@progbits
	.align	128
        .global         _ZN2at6native29vectorized_elementwise_kernelILi2EZZZNS0_66_GLOBAL__N__a0cfb035_28_ActivationHardswishKernel_cu_9e10b42f_293216hardswish_kernelERNS_14TensorIteratorEENKUlvE_clEvENKUlvE2_clEvEUlN3c108BFloat16EE_St5arrayIPcLm2EEEEviT0_T1_
        .type           _ZN2at6native29vectorized_elementwise_kernelILi2EZZZNS0_66_GLOBAL__N__a0cfb035_28_ActivationHardswishKernel_cu_9e10b42f_293216hardswish_kernelERNS_14TensorIteratorEENKUlvE_clEvENKUlvE2_clEvEUlN3c108BFloat16EE_St5arrayIPcLm2EEEEviT0_T1_,@function
        .size           _ZN2at6native29vectorized_elementwise_kernelILi2EZZZNS0_66_GLOBAL__N__a0cfb035_28_ActivationHardswishKernel_cu_9e10b42f_293216hardswish_kernelERNS_14TensorIteratorEENKUlvE_clEvENKUlvE2_clEvEUlN3c108BFloat16EE_St5arrayIPcLm2EEEEviT0_T1_,(.L_x_6668 - _ZN2at6native29vectorized_elementwise_kernelILi2EZZZNS0_66_GLOBAL__N__a0cfb035_28_ActivationHardswishKernel_cu_9e10b42f_293216hardswish_kernelERNS_14TensorIteratorEENKUlvE_clEvENKUlvE2_clEvEUlN3c108BFloat16EE_St5arrayIPcLm2EEEEviT0_T1_)
        .other          _ZN2at6native29vectorized_elementwise_kernelILi2EZZZNS0_66_GLOBAL__N__a0cfb035_28_ActivationHardswishKernel_cu_9e10b42f_293216hardswish_kernelERNS_14TensorIteratorEENKUlvE_clEvENKUlvE2_clEvEUlN3c108BFloat16EE_St5arrayIPcLm2EEEEviT0_T1_,@"STO_CUDA_ENTRY STV_DEFAULT"
_ZN2at6native29vectorized_elementwise_kernelILi2EZZZNS0_66_GLOBAL__N__a0cfb035_28_ActivationHardswishKernel_cu_9e10b42f_293216hardswish_kernelERNS_14TensorIteratorEENKUlvE_clEvENKUlvE2_clEvEUlN3c108BFloat16EE_St5arrayIPcLm2EEEEviT0_T1_:
.text._ZN2at6native29vectorized_elementwise_kernelILi2EZZZNS0_66_GLOBAL__N__a0cfb035_28_ActivationHardswishKernel_cu_9e10b42f_293216hardswish_kernelERNS_14TensorIteratorEENKUlvE_clEvENKUlvE2_clEvEUlN3c108BFloat16EE_St5arrayIPcLm2EEEEviT0_T1_:
        /* <DEDUP_REMOVED lines=17> */
[----:B------:R-:W-:-:S13]  /*0110*/  ISETP.GE.U32.AND P5, PT, R18, R5, PT ;  /* 0x000000051200720c */ /* 0x000fda0003fa6070 */
[----:B------:R-:W-:Y:S01]  /*0120*/  @!P5 IMAD.IADD R29, R7, 0x1, R18 ;  /* 0x00000001071dd824 */ /* 0x000fe200078e0212 */
[----:B------:R-:W1:Y:S01]  /*0130*/  @!P5 LDC.64 R16, c[0x0][0x3a8] ;  /* 0x0000ea00ff10db82 */ /* 0x000e620000000a00 */
[----:B------:R-:W-:Y:S01]  /*0140*/  @!P5 VIADD R18, R18, 0x80 ;  /* 0x000000801212d836 */ /* 0x000fe20000000000 */
[----:B------:R-:W-:Y:S01]  /*0150*/  PRMT R0, RZ, 0x7610, R0 ;  /* 0x00007610ff007816 */ /* 0x000fe20000000000 */
[----:B0-----:R-:W-:-:S03]  /*0160*/  @!P6 IMAD.WIDE.U32 R26, R3, 0x2, R26 ;  /* 0x00000002031ae825 */ /* 0x001fc600078e001a */
[C---:B------:R-:W-:Y:S02]  /*0170*/  ISETP.GE.U32.AND P4, PT, R18.reuse, R5, PT ;  /* 0x000000051200720c */ /* 0x040fe40003f86070 */
[----:B------:R-:W5:Y:S11]  /*0180*/  @!P6 LDG.E.U16 R6, desc[UR4][R26.64] ;  /* 0x000000041a06e981 */ /* 0x000f76000c1e1500 */
[----:B------:R-:W-:Y:S01]  /*0190*/  @!P4 IMAD.IADD R25, R7, 0x1, R18 ;  /* 0x000000010719c824 */ /* 0x000fe200078e0212 */
[----:B------:R-:W0:Y:S01]  /*01a0*/  @!P4 LDC.64 R8, c[0x0][0x3a8] ;  /* 0x0000ea00ff08cb82 */ /* 0x000e220000000a00 */
[----:B------:R-:W-:-:S05]  /*01b0*/  @!P4 VIADD R18, R18, 0x80 ;  /* 0x000000801212c836 */ /* 0x000fca0000000000 */
[----:B------:R-:W-:-:S13]  /*01c0*/  ISETP.GE.U32.AND P3, PT, R18, R5, PT ;  /* 0x000000051200720c */ /* 0x000fda0003f66070 */
[----:B------:R-:W-:Y:S01]  /*01d0*/  @!P3 IADD3 R23, PT, PT, R7, R18, RZ ;  /* 0x000000120717b210 */ /* 0x000fe20007ffe0ff */
[----:B------:R-:W-:Y:S01]  /*01e0*/  @!P3 VIADD R18, R18, 0x80 ;  /* 0x000000801212b836 */ /* 0x000fe20000000000 */
[----:B------:R-:W2:Y:S04]  /*01f0*/  @!P3 LDC.64 R10, c[0x0][0x3a8] ;  /* 0x0000ea00ff0abb82 */ /* 0x000ea80000000a00 */
[----:B------:R-:W-:-:S13]  /*0200*/  ISETP.GE.U32.AND P2, PT, R18, R5, PT ;  /* 0x000000051200720c */ /* 0x000fda0003f46070 */
[----:B------:R-:W-:Y:S01]  /*0210*/  @!P2 IMAD.IADD R21, R7, 0x1, R18 ;  /* 0x000000010715a824 */ /* 0x000fe200078e0212 */
[----:B------:R-:W3:Y:S01]  /*0220*/  @!P2 LDC.64 R12, c[0x0][0x3a8] ;  /* 0x0000ea00ff0cab82 */ /* 0x000ee20000000a00 */
[----:B------:R-:W-:-:S05]  /*0230*/  @!P2 VIADD R18, R18, 0x80 ;  /* 0x000000801212a836 */ /* 0x000fca0000000000 */
[----:B------:R-:W-:Y:S01]  /*0240*/  ISETP.GE.U32.AND P1, PT, R18, R5, PT ;  /* 0x000000051200720c */ /* 0x000fe20003f26070 */
[----:B--2---:R-:W-:Y:S02]  /*0250*/  @!P3 IMAD.WIDE.U32 R10, R23, 0x2, R10 ;  /* 0x00000002170ab825 */ /* 0x004fe400078e000a */
[----:B------:R-:W2:Y:S02]  /*0260*/  @!P0 LDC.64 R22, c[0x0][0x3a8] ;  /* 0x0000ea00ff168b82 */ /* 0x000ea40000000a00 */
[----:B-1----:R-:W-:-:S05]  /*0270*/  @!P5 IMAD.WIDE.U32 R16, R29, 0x2, R16 ;  /* 0x000000021d10d825 */ /* 0x002fca00078e0010 */
[----:B------:R1:W5:Y:S03]  /*0280*/  @!P5 LDG.E.U16 R0, desc[UR4][R16.64] ;  /* 0x000000041000d981 */ /* 0x000366000c1e1500 */
[----:B------:R-:W-:Y:S01]  /*0290*/  @!P1 IMAD.IADD R19, R7, 0x1, R18 ;  /* 0x0000000107139824 */ /* 0x000fe200078e0212 */
[----:B------:R-:W4:Y:S01]  /*02a0*/  @!P1 LDC.64 R14, c[0x0][0x3a8] ;  /* 0x0000ea00ff0e9b82 */ /* 0x000f220000000a00 */
[----:B------:R-:W-:-:S05]  /*02b0*/  @!P1 VIADD R18, R18, 0x80 ;  /* 0x0000008012129836 */ /* 0x000fca0000000000 */
[----:B------:R-:W-:Y:S01]  /*02c0*/  ISETP.GE.U32.AND P6, PT, R18, R5, PT ;  /* 0x000000051200720c */ /* 0x000fe20003fc6070 */
[----:B-1----:R-:W-:-:S04]  /*02d0*/  @!P0 IMAD.IADD R17, R7, 0x1, R4 ;  /* 0x0000000107118824 */ /* 0x002fc800078e0204 */
[----:B--2---:R-:W-:Y:S01]  /*02e0*/  @!P0 IMAD.WIDE.U32 R22, R17, 0x2, R22 ;  /* 0x0000000211168825 */ /* 0x004fe200078e0016 */
[----:B------:R-:W-:-:S07]  /*02f0*/  PRMT R17, RZ, 0x7610, R17 ;  /* 0x00007610ff117816 */ /* 0x000fce0000000011 */
[----:B------:R-:W1:Y:S01]  /*0300*/  @!P6 LDC.64 R2, c[0x0][0x3a8] ;  /* 0x0000ea00ff02eb82 */ /* 0x000e620000000a00 */
[----:B------:R-:W5:Y:S01]  /*0310*/  @!P0 LDG.E.U16 R17, desc[UR4][R22.64] ;  /* 0x0000000416118981 */ /* 0x000f62000c1e1500 */
[----:B------:R-:W-:Y:S01]  /*0320*/  ISETP.GE.U32.AND P0, PT, R4, R5, PT ;  /* 0x000000050400720c */ /* 0x000fe20003f06070 */
[----:B0-----:R-:W-:Y:S01]  /*0330*/  @!P4 IMAD.WIDE.U32 R8, R25, 0x2, R8 ;  /* 0x000000021908c825 */ /* 0x001fe200078e0008 */
[----:B------:R-:W-:-:S06]  /*0340*/  PRMT R20, RZ, 0x7610, R20 ;  /* 0x00007610ff147816 */ /* 0x000fcc0000000014 */
[----:B------:R0:W5:Y:S01]  /*0350*/  @!P4 LDG.E.U16 R20, desc[UR4][R8.64] ;  /* 0x000000040814c981 */ /* 0x000162000c1e1500 */
[----:B------:R-:W-:Y:S02]  /*0360*/  @!P6 IMAD.IADD R27, R7, 0x1, R18 ;  /* 0x00000001071be824 */ /* 0x000fe400078e0212 */
[----:B----4-:R-:W-:Y:S02]  /*0370*/  @!P1 IMAD.WIDE.U32 R14, R19, 0x2, R14 ;  /* 0x00000002130e9825 */ /* 0x010fe400078e000e */
[----:B0-----:R-:W0:Y:S02]  /*0380*/  @!P0 LDC.64 R8, c[0x0][0x3a0] ;  /* 0x0000e800ff088b82 */ /* 0x001e240000000a00 */
[----:B---3--:R-:W-:Y:S01]  /*0390*/  @!P2 IMAD.WIDE.U32 R12, R21, 0x2, R12 ;  /* 0x00000002150ca825 */ /* 0x008fe200078e000c */
[----:B------:R-:W-:Y:S02]  /*03a0*/  PRMT R19, RZ, 0x7610, R19 ;  /* 0x00007610ff137816 */ /* 0x000fe40000000013 */
[----:B------:R-:W-:Y:S01]  /*03b0*/  PRMT R21, RZ, 0x7610, R21 ;  /* 0x00007610ff157816 */ /* 0x000fe20000000015 */
[----:B-1----:R-:W-:Y:S01]  /*03c0*/  @!P6 IMAD.WIDE.U32 R2, R27, 0x2, R2 ;  /* 0x000000021b02e825 */ /* 0x002fe200078e0002 */
[----:B------:R-:W-:-:S02]  /*03d0*/  PRMT R18, RZ, 0x7610, R18 ;  /* 0x00007610ff127816 */ /* 0x000fc40000000012 */
[----:B------:R-:W-:Y:S01]  /*03e0*/  PRMT R16, RZ, 0x7610, R16 ;  /* 0x00007610ff107816 */ /* 0x000fe20000000010 */
[----:B------:R1:W5:Y:S01]  /*03f0*/  @!P2 LDG.E.U16 R19, desc[UR4][R12.64] ;  /* 0x000000040c13a981 */ /* 0x000362000c1e1500 */
[----:B------:R-:W-:Y:S03]  /*0400*/  BSSY.RECONVERGENT B0, `(.L_x_4621) ;  /* 0x000001a000007945 */ /* 0x000fe60003800200 */
[----:B------:R2:W5:Y:S04]  /*0410*/  @!P3 LDG.E.U16 R21, desc[UR4][R10.64] ;  /* 0x000000040a15b981 */ /* 0x000568000c1e1500 */
[----:B------:R3:W5:Y:S01]  /*0420*/  @!P1 LDG.E.U16 R18, desc[UR4][R14.64] ;  /* 0x000000040e129981 */ /* 0x000762000c1e1500 */
[----:B-1----:R-:W-:-:S03]  /*0430*/  VIADD R12, R4, 0x180 ;  /* 0x00000180040c7836 */ /* 0x002fc60000000000 */
[----:B------:R1:W5:Y:S01]  /*0440*/  @!P6 LDG.E.U16 R16, desc[UR4][R2.64] ;  /* 0x000000040210e981 */ /* 0x000362000c1e1500 */
[C---:B--2---:R-:W-:Y:S01]  /*0450*/  IADD3 R10, PT, PT, R4.reuse, 0x100, RZ ;  /* 0x00000100040a7810 */ /* 0x044fe20007ffe0ff */
[C---:B---3--:R-:W-:Y:S02]  /*0460*/  VIADD R14, R4.reuse, 0x200 ;  /* 0x00000200040e7836 */ /* 0x048fe40000000000 */
[----:B-1----:R-:W-:Y:S01]  /*0470*/  VIADD R2, R4, 0x280 ;  /* 0x0000028004027836 */ /* 0x002fe20000000000 */
[-C--:B------:R-:W-:Y:S01]  /*0480*/  ISETP.GE.U32.AND P1, PT, R10, R5.reuse, PT ;  /* 0x000000050a00720c */ /* 0x080fe20003f26070 */
[----:B------:R-:W-:Y:S01]  /*0490*/  VIADD R10, R4, 0x80 ;  /* 0x00000080040a7836 */ /* 0x000fe20000000000 */
[-C--:B------:R-:W-:Y:S01]  /*04a0*/  ISETP.GE.U32.AND P2, PT, R12, R5.reuse, PT ;  /* 0x000000050c00720c */ /* 0x080fe20003f46070 */
[----:B------:R-:W-:Y:S01]  /*04b0*/  VIADD R12, R4, 0x300 ;  /* 0x00000300040c7836 */ /* 0x000fe20000000000 */
[-C--:B------:R-:W-:Y:S02]  /*04c0*/  ISETP.GE.U32.AND P3, PT, R14, R5.reuse, PT ;  /* 0x000000050e00720c */ /* 0x080fe40003f66070 */
[----:B------:R-:W-:Y:S01]  /*04d0*/  ISETP.GE.U32.AND P4, PT, R2, R5, PT ;  /* 0x000000050200720c */ /* 0x000fe20003f86070 */
[----:B0-----:R-:W-:-:S12]  /*04e0*/  @P0 BRA `(.L_x_4622) ;  /* 0x00000000002c0947 */ /* 0x001fd80003800000 */
        /* <DEDUP_REMOVED lines=11> */
.L_x_4622:
[----:B------:R-:W-:Y:S05]  /*05a0*/  BSYNC.RECONVERGENT B0 ;  /* 0x0000000000007941 */ /* 0x000fea0003800200 */
.L_x_4621:
[-C--:B------:R-:W-:Y:S01]  /*05b0*/  ISETP.GE.U32.AND P6, PT, R10, R5.reuse, PT ;  /* 0x000000050a00720c */ /* 0x080fe20003fc6070 */
[----:B------:R-:W-:Y:S01]  /*05c0*/  BSSY.RECONVERGENT B0, `(.L_x_4623) ;  /* 0x000000f000007945 */ /* 0x000fe20003800200 */
[----:B------:R-:W-:Y:S01]  /*05d0*/  ISETP.GE.U32.AND P5, PT, R12, R5, PT ;  /* 0x000000050c00720c */ /* 0x000fe20003fa6070 */
[----:B------:R-:W-:-:S10]  /*05e0*/  VIADD R14, R4, 0x380 ;  /* 0x00000380040e7836 */ /* 0x000fd40000000000 */
        /* <DEDUP_REMOVED lines=12> */
.L_x_4624:
[----:B------:R-:W-:Y:S05]  /*06b0*/  BSYNC.RECONVERGENT B0 ;  /* 0x0000000000007941 */ /* 0x000fea0003800200 */
.L_x_4623:
[----:B------:R-:W-:Y:S01]  /*06c0*/  @!P0 IMAD.IADD R3, R7, 0x1, R4 ;  /* 0x0000000107038824 */ /* 0x000fe200078e0204 */
[----:B------:R-:W-:Y:S01]  /*06d0*/  BSSY.RECONVERGENT B0, `(.L_x_4625) ;  /* 0x000000f000007945 */ /* 0x000fe20003800200 */
[----:B------:R-:W-:Y:S02]  /*06e0*/  ISETP.GE.U32.AND P6, PT, R14, R5, PT ;  /* 0x000000050e00720c */ /* 0x000fe40003fc6070 */
[----:B------:R-:W-:Y:S01]  /*06f0*/  @!P0 IMAD.WIDE.U32 R2, R3, 0x2, R8 ;  /* 0x0000000203028825 */ /* 0x000fe200078e0008 */
        /* <DEDUP_REMOVED lines=12> */
.L_x_4626:
[----:B------:R-:W-:Y:S05]  /*07c0*/  BSYNC.RECONVERGENT B0 ;  /* 0x0000000000007941 */ /* 0x000fea0003800200 */
.L_x_4625:
        /* <DEDUP_REMOVED lines=13> */
.L_x_4628:
[----:B------:R-:W-:Y:S05]  /*08a0*/  BSYNC.RECONVERGENT B0 ;  /* 0x0000000000007941 */ /* 0x000fea0003800200 */
.L_x_4627:
        /* <DEDUP_REMOVED lines=13> */
.L_x_4630:
[----:B------:R-:W-:Y:S05]  /*0980*/  BSYNC.RECONVERGENT B0 ;  /* 0x0000000000007941 */ /* 0x000fea0003800200 */
.L_x_4629:
        /* <DEDUP_REMOVED lines=13> */
.L_x_4632:
[----:B------:R-:W-:Y:S05]  /*0a60*/  BSYNC.RECONVERGENT B0 ;  /* 0x0000000000007941 */ /* 0x000fea0003800200 */
.L_x_4631:
        /* <DEDUP_REMOVED lines=13> */
.L_x_4634:
[----:B------:R-:W-:Y:S05]  /*0b40*/  BSYNC.RECONVERGENT B0 ;  /* 0x0000000000007941 */ /* 0x000fea0003800200 */
.L_x_4633:
        /* <DEDUP_REMOVED lines=13> */
.L_x_4636:
[----:B------:R-:W-:Y:S05]  /*0c20*/  BSYNC.RECONVERGENT B0 ;  /* 0x0000000000007941 */ /* 0x000fea0003800200 */
.L_x_4635:
[----:B------:R-:W-:Y:S01]  /*0c30*/  @!P0 MOV R4, R10 ;  /* 0x0000000a00048202 */ /* 0x000fe20000000f00 */
        /* <DEDUP_REMOVED lines=17> */
.L_x_4639:
[----:B------:R-:W-:-:S13]  /*0d50*/  ISETP.GE.U32.AND P0, PT, R4, R5, PT ;  /* 0x000000050400720c */ /* 0x000fda0003f06070 */
[----:B------:R-:W-:Y:S05]  /*0d60*/  @P0 BRA `(.L_x_4641) ;  /* 0x0000000000300947 */ /* 0x000fea0003800000 */
[----:B0-----:R-:W0:Y:S01]  /*0d70*/  LDC.64 R2, c[0x0][0x3a0] ;  /* 0x0000e800ff027b82 */ /* 0x001e220000000a00 */
[----:B------:R-:W-:Y:S02]  /*0d80*/  IMAD.IADD R11, R7, 0x1, R4 ;  /* 0x00000001070b7824 */ /* 0x000fe400078e0204 */
[----:B------:R-:W-:Y:S02]  /*0d90*/  VIADD R4, R4, 0x80 ;  /* 0x0000008004047836 */ /* 0x000fe40000000000 */
[----:B0-----:R-:W-:-:S05]  /*0da0*/  IMAD.WIDE.U32 R2, R11, 0x2, R2 ;  /* 0x000000020b027825 */ /* 0x001fca00078e0002 */
[----:B------:R1:W-:Y:S02]  /*0db0*/  STG.E.U16 desc[UR4][R2.64], R14 ;  /* 0x0000000e02007986 */ /* 0x0003e4000c101504 */
.L_x_4640:
[----:B------:R-:W-:-:S13]  /*0dc0*/  ISETP.GE.U32.AND P0, PT, R4, R5, PT ;  /* 0x000000050400720c */ /* 0x000fda0003f06070 */
[----:B------:R-:W-:Y:S05]  /*0dd0*/  @P0 BRA `(.L_x_4642) ;  /* 0x0000000000340947 */ /* 0x000fea0003800000 */
[----:B01----:R-:W0:Y:S01]  /*0de0*/  LDC.64 R2, c[0x0][0x3a0] ;  /* 0x0000e800ff027b82 */ /* 0x003e220000000a00 */
[----:B------:R-:W-:Y:S01]  /*0df0*/  IMAD.IADD R11, R7, 0x1, R4 ;  /* 0x00000001070b7824 */ /* 0x000fe200078e0204 */
[----:B------:R-:W-:-:S03]  /*0e00*/  IADD3 R4, PT, PT, R4, 0x80, RZ ;  /* 0x0000008004047810 */ /* 0x000fc60007ffe0ff */
[----:B0-----:R-:W-:-:S05]  /*0e10*/  IMAD.WIDE.U32 R2, R11, 0x2, R2 ;  /* 0x000000020b027825 */ /* 0x001fca00078e0002 */
[----:B-----5:R1:W-:Y:S02]  /*0e20*/  STG.E.U16 desc[UR4][R2.64], R6 ;  /* 0x0000000602007986 */ /* 0x0203e4000c101504 */
.L_x_4641:
[----:B------:R-:W-:-:S13]  /*0e30*/  ISETP.GE.U32.AND P0, PT, R4, R5, PT ;  /* 0x000000050400720c */ /* 0x000fda0003f06070 */
[----:B------:R-:W-:Y:S05]  /*0e40*/  @P0 BREAK.RELIABLE B1 ;  /* 0x0000000000010942 */ /* 0x000fea0003800100 */
[----:B------:R-:W-:Y:S05]  /*0e50*/  @P0 BRA `(.L_x_4643) ;  /* 0x0000000000300947 */ /* 0x000fea0003800000 */
[----:B01----:R-:W0:Y:S01]  /*0e60*/  LDC.64 R2, c[0x0][0x3a0] ;  /* 0x0000e800ff027b82 */ /* 0x003e220000000a00 */
[----:B------:R-:W-:Y:S02]  /*0e70*/  IMAD.IADD R11, R7, 0x1, R4 ;  /* 0x00000001070b7824 */ /* 0x000fe400078e0204 */
[----:B------:R-:W-:Y:S02]  /*0e80*/  VIADD R4, R4, 0x80 ;  /* 0x0000008004047836 */ /* 0x000fe40000000000 */
[----:B0-----:R-:W-:-:S05]  /*0e90*/  IMAD.WIDE.U32 R2, R11, 0x2, R2 ;  /* 0x000000020b027825 */ /* 0x001fca00078e0002 */
[----:B-----5:R2:W-:Y:S02]  /*0ea0*/  STG.E.U16 desc[UR4][R2.64], R0 ;  /* 0x0000000002007986 */ /* 0x0205e4000c101504 */
.L_x_4642:
[----:B------:R-:W-:Y:S05]  /*0eb0*/  BSYNC.RELIABLE B1 ;  /* 0x0000000000017941 */ /* 0x000fea0003800100 */
.L_x_4638:
[----:B------:R-:W-:-:S13]  /*0ec0*/  ISETP.GE.U32.AND P0, PT, R4, R5, PT ;  /* 0x000000050400720c */ /* 0x000fda0003f06070 */
[----:B012---:R-:W0:Y:S01]  /*0ed0*/  @!P0 LDC.64 R2, c[0x0][0x3a0] ;  /* 0x0000e800ff028b82 */ /* 0x007e220000000a00 */
[----:B------:R-:W-:Y:S02]  /*0ee0*/  @!P0 IMAD.IADD R11, R7, 0x1, R4 ;  /* 0x00000001070b8824 */ /* 0x000fe400078e0204 */
[----:B------:R-:W-:Y:S02]  /*0ef0*/  @!P0 VIADD R4, R4, 0x80 ;  /* 0x0000008004048836 */ /* 0x000fe40000000000 */
[----:B0-----:R-:W-:-:S05]  /*0f00*/  @!P0 IMAD.WIDE.U32 R2, R11, 0x2, R2 ;  /* 0x000000020b028825 */ /* 0x001fca00078e0002 */
[----:B------:R2:W-:Y:S02]  /*0f10*/  @!P0 STG.E.U16 desc[UR4][R2.64], R9 ;  /* 0x0000000902008986 */ /* 0x0005e4000c101504 */
.L_x_4643:
[----:B------:R-:W-:Y:S05]  /*0f20*/  BSYNC.RECONVERGENT B0 ;  /* 0x0000000000007941 */ /* 0x000fea0003800200 */
.L_x_4637:
        /* <DEDUP_REMOVED lines=8> */
.L_x_4620:
[----:B------:R-:W0:Y:S01]  /*0fb0*/  S2R R0, SR_TID.X ;  /* 0x0000000000007919 */ /* 0x000e220000002100 */
[----:B------:R-:W1:Y:S01]  /*0fc0*/  LDC.64 R2, c[0x0][0x3a8] ;  /* 0x0000ea00ff027b82 */ /* 0x000e620000000a00 */
[----:B------:R-:W2:Y:S01]  /*0fd0*/  LDCU UR6, c[0x0][0x388] ;  /* 0x00007100ff0677ac */ /* 0x000ea20008000800 */
[----:B------:R-:W3:Y:S01]  /*0fe0*/  LDCU UR7, c[0x0][0x394] ;  /* 0x00007280ff0777ac */ /* 0x000ee20008000800 */
[----:B-1----:R-:W-:-:S04]  /*0ff0*/  IMAD.WIDE.U32 R2, R7, 0x2, R2 ;  /* 0x0000000207027825 */ /* 0x002fc800078e0002 */
[----:B0-----:R-:W-:-:S05]  /*1000*/  IMAD.WIDE.U32 R8, R0, 0x4, R2 ;  /* 0x0000000400087825 */ /* 0x001fca00078e0002 */
[----:B------:R-:W4:Y:S04]  /*1010*/  LDG.E R2, desc[UR4][R8.64] ;  /* 0x0000000408027981 */ /* 0x000f28000c1e1900 */
[----:B------:R-:W5:Y:S04]  /*1020*/  LDG.E R10, desc[UR4][R8.64+0x200] ;  /* 0x00020004080a7981 */ /* 0x000f68000c1e1900 */
[----:B------:R-:W3:Y:S04]  /*1030*/  LDG.E R5, desc[UR4][R8.64+0x400] ;  /* 0x0004000408057981 */ /* 0x000ee8000c1e1900 */
[----:B------:R3:W3:Y:S01]  /*1040*/  LDG.E R4, desc[UR4][R8.64+0x600] ;  /* 0x0006000408047981 */ /* 0x0006e2000c1e1900 */
[C---:B----4-:R-:W-:Y:S01]  /*1050*/  IMAD.U32 R6, R2.reuse, 0x10000, RZ ;  /* 0x0001000002067824 */ /* 0x050fe200078e00ff */
[----:B------:R-:W-:-:S03]  /*1060*/  PRMT R3, R2, 0x7632, R3 ;  /* 0x0000763202037816 */ /* 0x000fc60000000003 */
[----:B------:R-:W-:Y:S01]  /*1070*/  FADD.FTZ R11, R6, 3 ;  /* 0x40400000060b7421 */ /* 0x000fe20000010000 */
[C---:B-----5:R-:W-:Y:S01]  /*1080*/  SHF.L.U32 R14, R10.reuse, 0x10, RZ ;  /* 0x000000100a0e7819 */ /* 0x060fe200000006ff */
[----:B------:R-:W-:Y:S01]  /*1090*/  IMAD.U32 R12, R3, 0x10000, RZ ;  /* 0x00010000030c7824 */ /* 0x000fe200078e00ff */
[----:B------:R-:W-:Y:S01]  /*10a0*/  PRMT R10, R10, 0x7632, R10 ;  /* 0x000076320a0a7816 */ /* 0x000fe2000000000a */
[----:B------:R-:W0:Y:S01]  /*10b0*/  LDC.64 R2, c[0x0][0x3a0] ;  /* 0x0000e800ff027b82 */ /* 0x000e220000000a00 */
[----:B--2---:R-:W-:Y:S01]  /*10c0*/  FSETP.GEU.FTZ.AND P0, PT, R11, UR6, PT ;  /* 0x000000060b007c0b */ /* 0x004fe2000bf1e000 */
[----:B------:R-:W-:Y:S01]  /*10d0*/  FADD.FTZ R15, R14, 3 ;  /* 0x404000000e0f7421 */ /* 0x000fe20000010000 */
[----:B------:R-:W-:Y:S01]  /*10e0*/  FADD.FTZ R13, R12, 3 ;  /* 0x404000000c0d7421 */ /* 0x000fe20000010000 */
[----:B---3--:R-:W-:Y:S01]  /*10f0*/  IMAD.U32 R9, R5, 0x10000, RZ ;  /* 0x0001000005097824 */ /* 0x008fe200078e00ff */
[----:B------:R-:W-:Y:S01]  /*1100*/  FSEL R11, R11, UR6, P0 ;  /* 0x000000060b0b7c08 */ /* 0x000fe20008000000 */
[----:B------:R-:W-:Y:S01]  /*1110*/  IMAD.U32 R10, R10, 0x10000, RZ ;  /* 0x000100000a0a7824 */ /* 0x000fe200078e00ff */
[----:B------:R-:W-:-:S02]  /*1120*/  FSETP.GEU.FTZ.AND P2, PT, R15, UR6, PT ;  /* 0x000000060f007c0b */ /* 0x000fc4000bf5e000 */
[----:B------:R-:W-:Y:S02]  /*1130*/  FSETP.GEU.FTZ.AND P1, PT, R13, UR6, PT ;  /* 0x000000060d007c0b */ /* 0x000fe4000bf3e000 */
[----:B------:R-:W-:Y:S02]  /*1140*/  FSETP.GT.FTZ.AND P0, PT, R11, UR7, PT ;  /* 0x000000070b007c0b */ /* 0x000fe4000bf14000 */
[----:B------:R-:W-:Y:S02]  /*1150*/  FSEL R15, R15, UR6, P2 ;  /* 0x000000060f0f7c08 */ /* 0x000fe40009000000 */
[----:B------:R-:W-:Y:S02]  /*1160*/  FSEL R13, R13, UR6, P1 ;  /* 0x000000060d0d7c08 */ /* 0x000fe40008800000 */
[----:B------:R-:W-:Y:S02]  /*1170*/  FSEL R11, R11, UR7, !P0 ;  /* 0x000000070b0b7c08 */ /* 0x000fe4000c000000 */
[----:B------:R-:W-:-:S02]  /*1180*/  FSETP.GT.FTZ.AND P2, PT, R15, UR7, PT ;  /* 0x000000070f007c0b */ /* 0x000fc4000bf54000 */
[----:B------:R-:W-:Y:S01]  /*1190*/  FSETP.GT.FTZ.AND P1, PT, R13, UR7, PT ;  /* 0x000000070d007c0b */ /* 0x000fe2000bf34000 */
[----:B------:R-:W-:Y:S01]  /*11a0*/  FMUL.FTZ R6, R6, R11 ;  /* 0x0000000b06067220 */ /* 0x000fe20000410000 */
[----:B------:R-:W-:Y:S01]  /*11b0*/  FSEL R15, R15, UR7, !P2 ;  /* 0x000000070f0f7c08 */ /* 0x000fe2000d000000 */
[----:B0-----:R-:W-:Y:S01]  /*11c0*/  IMAD.WIDE.U32 R2, R7, 0x2, R2 ;  /* 0x0000000207027825 */ /* 0x001fe200078e0002 */
[----:B------:R-:W-:-:S03]  /*11d0*/  PRMT R11, R5, 0x7632, R11 ;  /* 0x00007632050b7816 */ /* 0x000fc6000000000b */
[----:B------:R-:W-:Y:S01]  /*11e0*/  FMUL.FTZ R6, R6, 0.16666667163372039795 ;  /* 0x3e2aaaab06067820 */ /* 0x000fe20000410000 */
[----:B------:R-:W-:Y:S01]  /*11f0*/  FSEL R13, R13, UR7, !P1 ;  /* 0x000000070d0d7c08 */ /* 0x000fe2000c800000 */
[C---:B------:R-:W-:Y:S01]  /*1200*/  IMAD.U32 R5, R4.reuse, 0x10000, RZ ;  /* 0x0001000004057824 */ /* 0x040fe200078e00ff */
[----:B------:R-:W-:Y:S01]  /*1210*/  PRMT R4, R4, 0x7632, R4 ;  /* 0x0000763204047816 */ /* 0x000fe20000000004 */
[----:B------:R-:W-:Y:S01]  /*1220*/  FMUL.FTZ R7, R14, R15 ;  /* 0x0000000f0e077220 */ /* 0x000fe20000410000 */
[----:B------:R-:W-:-:S04]  /*1230*/  IMAD.WIDE.U32 R2, R0, 0x4, R2 ;  /* 0x0000000400027825 */ /* 0x000fc800078e0002 */
[----:B------:R-:W-:Y:S01]  /*1240*/  FMUL.FTZ R8, R12, R13 ;  /* 0x0000000d0c087220 */ /* 0x000fe20000410000 */
[----:B------:R-:W-:Y:S01]  /*1250*/  FADD.FTZ R15, R5, 3 ;  /* 0x40400000050f7421 */ /* 0x000fe20000010000 */
[----:B------:R-:W-:Y:S01]  /*1260*/  FADD.FTZ R12, R9, 3 ;  /* 0x40400000090c7421 */ /* 0x000fe20000010000 */
[----:B------:R-:W-:Y:S02]  /*1270*/  IMAD.U32 R13, R11, 0x10000, RZ ;  /* 0x000100000b0d7824 */ /* 0x000fe400078e00ff */
[----:B------:R-:W-:Y:S01]  /*1280*/  FADD.FTZ R11, R10, 3 ;  /* 0x404000000a0b7421 */ /* 0x000fe20000010000 */
[----:B------:R-:W-:Y:S01]  /*1290*/  IMAD.U32 R4, R4, 0x10000, RZ ;  /* 0x0001000004047824 */ /* 0x000fe200078e00ff */
[----:B------:R-:W-:Y:S01]  /*12a0*/  FSETP.GEU.FTZ.AND P3, PT, R15, UR6, PT ;  /* 0x000000060f007c0b */ /* 0x000fe2000bf7e000 */
[----:B------:R-:W-:Y:S01]  /*12b0*/  FADD.FTZ R14, R13, 3 ;  /* 0x404000000d0e7421 */ /* 0x000fe20000010000 */
[----:B------:R-:W-:Y:S01]  /*12c0*/  FSETP.GEU.FTZ.AND P1, PT, R12, UR6, PT ;  /* 0x000000060c007c0b */ /* 0x000fe2000bf3e000 */
[----:B------:R-:W-:Y:S01]  /*12d0*/  FADD.FTZ R16, R4, 3 ;  /* 0x4040000004107421 */ /* 0x000fe20000010000 */
[----:B------:R-:W-:Y:S01]  /*12e0*/  FSEL R15, R15, UR6, P3 ;  /* 0x000000060f0f7c08 */ /* 0x000fe20009800000 */
[----:B------:R-:W-:Y:S01]  /*12f0*/  FMUL.FTZ R7, R7, 0.16666667163372039795 ;  /* 0x3e2aaaab07077820 */ /* 0x000fe20000410000 */
[----:B------:R-:W-:-:S02]  /*1300*/  FSETP.GEU.FTZ.AND P0, PT, R11, UR6, PT ;  /* 0x000000060b007c0b */ /* 0x000fc4000bf1e000 */
[----:B------:R-:W-:Y:S02]  /*1310*/  FSETP.GEU.FTZ.AND P2, PT, R14, UR6, PT ;  /* 0x000000060e007c0b */ /* 0x000fe4000bf5e000 */
[----:B------:R-:W-:Y:S02]  /*1320*/  FSETP.GEU.FTZ.AND P3, PT, R16, UR6, PT ;  /* 0x0000000610007c0b */ /* 0x000fe4000bf7e000 */
[----:B------:R-:W-:Y:S02]  /*1330*/  FSEL R12, R12, UR6, P1 ;  /* 0x000000060c0c7c08 */ /* 0x000fe40008800000 */
[----:B------:R-:W-:Y:S02]  /*1340*/  FSEL R11, R11, UR6, P0 ;  /* 0x000000060b0b7c08 */ /* 0x000fe40008000000 */
[----:B------:R-:W-:Y:S02]  /*1350*/  FSEL R14, R14, UR6, P2 ;  /* 0x000000060e0e7c08 */ /* 0x000fe40009000000 */
[----:B------:R-:W-:-:S02]  /*1360*/  FSEL R17, R16, UR6, P3 ;  /* 0x0000000610117c08 */ /* 0x000fc40009800000 */
[----:B------:R-:W-:Y:S02]  /*1370*/  FSETP.GT.FTZ.AND P1, PT, R12, UR7, PT ;  /* 0x000000070c007c0b */ /* 0x000fe4000bf34000 */
[----:B------:R-:W-:Y:S02]  /*1380*/  FSETP.GT.FTZ.AND P0, PT, R11, UR7, PT ;  /* 0x000000070b007c0b */ /* 0x000fe4000bf14000 */
[----:B------:R-:W-:Y:S02]  /*1390*/  FSETP.GT.FTZ.AND P3, PT, R15, UR7, PT ;  /* 0x000000070f007c0b */ /* 0x000fe4000bf74000 */
[----:B------:R-:W-:Y:S02]  /*13a0*/  FSETP.GT.FTZ.AND P2, PT, R14, UR7, PT ;  /* 0x000000070e007c0b */ /* 0x000fe4000bf54000 */
[----:B------:R-:W-:Y:S02]  /*13b0*/  FSETP.GT.FTZ.AND P4, PT, R17, UR7, PT ;  /* 0x0000000711007c0b */ /* 0x000fe4000bf94000 */
[----:B------:R-:W-:-:S02]  /*13c0*/  FSEL R11, R11, UR7, !P0 ;  /* 0x000000070b0b7c08 */ /* 0x000fc4000c000000 */
[----:B------:R-:W-:Y:S02]  /*13d0*/  FSEL R12, R12, UR7, !P1 ;  /* 0x000000070c0c7c08 */ /* 0x000fe4000c800000 */
[----:B------:R-:W-:Y:S01]  /*13e0*/  FSEL R14, R14, UR7, !P2 ;  /* 0x000000070e0e7c08 */ /* 0x000fe2000d000000 */
[----:B------:R-:W-:Y:S01]  /*13f0*/  FMUL.FTZ R11, R10, R11 ;  /* 0x0000000b0a0b7220 */ /* 0x000fe20000410000 */
[----:B------:R-:W-:Y:S01]  /*1400*/  FSEL R16, R15, UR7, !P3 ;  /* 0x000000070f107c08 */ /* 0x000fe2000d800000 */
[----:B------:R-:W-:Y:S01]  /*1410*/  FMUL.FTZ R12, R9, R12 ;  /* 0x0000000c090c7220 */ /* 0x000fe20000410000 */
[----:B------:R-:W-:Y:S01]  /*1420*/  FSEL R17, R17, UR7, !P4 ;  /* 0x0000000711117c08 */ /* 0x000fe2000e000000 */
[----:B------:R-:W-:Y:S02]  /*1430*/  FMUL.FTZ R14, R13, R14 ;  /* 0x0000000e0d0e7220 */ /* 0x000fe40000410000 */
[----:B------:R-:W-:Y:S01]  /*1440*/  FMUL.FTZ R16, R5, R16 ;  /* 0x0000001005107220 */ /* 0x000fe20000410000 */
[----:B------:R-:W-:Y:S01]  /*1450*/  FMUL.FTZ R12, R12, 0.16666667163372039795 ;  /* 0x3e2aaaab0c0c7820 */ /* 0x000fe20000410000 */
[----:B------:R-:W-:Y:S01]  /*1460*/  FMUL.FTZ R17, R4, R17 ;  /* 0x0000001104117220 */ /* 0x000fe20000410000 */
[----:B------:R-:W-:Y:S01]  /*1470*/  FMUL.FTZ R5, R8, 0.16666667163372039795 ;  /* 0x3e2aaaab08057820 */ /* 0x000fe20000410000 */
[----:B------:R-:W-:Y:S01]  /*1480*/  FMUL.FTZ R16, R16, 0.16666667163372039795 ;  /* 0x3e2aaaab10107820 */ /* 0x000fe20000410000 */
[----:B------:R-:W-:Y:S01]  /*1490*/  FMUL.FTZ R4, R11, 0.16666667163372039795 ;  /* 0x3e2aaaab0b047820 */ /* 0x000fe20000410000 */
[----:B------:R-:W-:Y:S01]  /*14a0*/  FMUL.FTZ R9, R14, 0.16666667163372039795 ;  /* 0x3e2aaaab0e097820 */ /* 0x000fe20000410000 */
[----:B------:R-:W-:Y:S01]  /*14b0*/  FMUL.FTZ R17, R17, 0.16666667163372039795 ;  /* 0x3e2aaaab11117820 */ /* 0x000fe20000410000 */
[----:B------:R-:W-:-:S02]  /*14c0*/  F2FP.BF16.F32.PACK_AB R5, R5, R6 ;  /* 0x000000060505723e */ /* 0x000fc400000010ff */
[----:B------:R-:W-:Y:S02]  /*14d0*/  F2FP.BF16.F32.PACK_AB R7, R4, R7 ;  /* 0x000000070407723e */ /* 0x000fe400000010ff */
[----:B------:R-:W-:Y:S01]  /*14e0*/  F2FP.BF16.F32.PACK_AB R9, R9, R12 ;  /* 0x0000000c0909723e */ /* 0x000fe200000010ff */
[----:B------:R-:W-:Y:S01]  /*14f0*/  STG.E desc[UR4][R2.64], R5 ;  /* 0x0000000502007986 */ /* 0x000fe2000c101904 */
[----:B------:R-:W-:-:S03]  /*1500*/  F2FP.BF16.F32.PACK_AB R17, R17, R16 ;  /* 0x000000101111723e */ /* 0x000fc600000010ff */
[----:B------:R-:W-:Y:S04]  /*1510*/  STG.E desc[UR4][R2.64+0x200], R7 ;  /* 0x0002000702007986 */ /* 0x000fe8000c101904 */
[----:B------:R-:W-:Y:S04]  /*1520*/  STG.E desc[UR4][R2.64+0x400], R9 ;  /* 0x0004000902007986 */ /* 0x000fe8000c101904 */
[----:B------:R-:W-:Y:S01]  /*1530*/  STG.E desc[UR4][R2.64+0x600], R17 ;  /* 0x0006001102007986 */ /* 0x000fe2000c101904 */
[----:B------:R-:W-:Y:S05]  /*1540*/  EXIT ;  /* 0x000000000000794d */ /* 0x000fea0003800000 */
.L_x_4644:
        /* <DEDUP_REMOVED lines=11> */
.L_x_6668:


//--------------------- .text._ZN2at6native29vectorized_elementwise_kernelILi4EZZZNS0_66_GLOBAL__N__a0cfb035_28_ActivationHardswishKernel_cu_9e10b42f_293216hardswish_kernelERNS_14TensorIteratorEENKUlvE_clEvENKUlvE2_clEvEUlN3c108BFloat16EE_St5arrayIPcLm2EEEEviT0_T1_ --------------------------
	.section	.text._ZN2at6native29vectorized_elementwise_kernelILi4EZZZNS0_66_GLOBAL__N__a0cfb035_28_ActivationHardswishKernel_cu_9e10b42f_293216hardswish_kernelERNS_14TensorIteratorEENKUlvE_clEvENKUlvE2_clEvEUlN3c108BFloat16EE_St5arrayIPcLm2EEEEviT0_T1_,"ax",@progbits
	.align	128
        .global         _ZN2at6native29vectorized_elementwise_kernelILi4EZZZNS0_66_GLOBAL__N__a0cfb035_28_ActivationHardswishKernel_cu_9e10b42f_293216hardswish_kernelERNS_14TensorIteratorEENKUlvE_clEvENKUlvE2_clEvEUlN3c108BFloat16EE_St5arrayIPcLm2EEEEviT0_T1_
        .type           _ZN2at6native29vectorized_elementwise_kernelILi4EZZZNS0_66_GLOBAL__N__a0cfb035_28_ActivationHardswishKernel_cu_9e10b42f_293216hardswish_kernelERNS_14TensorIteratorEENKUlvE_clEvENKUlvE2_clEvEUlN3c108BFloat16EE_St5arrayIPcLm2EEEEviT0_T1_,@function
        .size           _ZN2at6native29vectorized_elementwise_kernelILi4EZZZNS0_66_GLOBAL__N__a0cfb035_28_ActivationHardswishKernel_cu_9e10b42f_293216hardswish_kernelERNS_14TensorIteratorEENKUlvE_clEvENKUlvE2_clEvEUlN3c108BFloat16EE_St5arrayIPcLm2EEEEviT0_T1_,(.L_x_6669 - _ZN2at6native29vectorized_elementwise_kernelILi4EZZZNS0_66_GLOBAL__N__a0cfb035_28_ActivationHardswishKernel_cu_9e10b42f_293216hardswish_kernelERNS_14TensorIteratorEENKUlvE_clEvENKUlvE2_clEvEUlN3c108BFloat16EE_St5arrayIPcLm2EEEEviT0_T1_)
        .other          _ZN2at6native29vectorized_elementwise_kernelILi4EZZZNS0_66_GLOBAL__N__a0cfb035_28_ActivationHardswishKernel_cu_9e10b42f_293216hardswish_kernelERNS_14TensorIteratorEENKUlvE_clEvENKUlvE2_clEvEUlN3c108BFloat16EE_St5arrayIPcLm2EEEEviT0_T1_,@"STO_CUDA_ENTRY STV_DEFAULT"
_ZN2at6native29vectorized_elementwise_kernelILi4EZZZNS0_66_GLOBAL__N__a0cfb035_28_ActivationHardswishKernel_cu_9e10b42f_293216hardswish_kernelERNS_14TensorIteratorEENKUlvE_clEvENKUlvE2_clEvEUlN3c108BFloat16EE_St5arrayIPcLm2EEEEviT0_T1_:
.text._ZN2at6native29vectorized_elementwise_kernelILi4EZZZNS0_66_GLOBAL__N__a0cfb035_28_ActivationHardswishKernel_cu_9e10b42f_293216hardswish_kernelERNS_14TensorIteratorEENKUlvE_clEvENKUlvE2_clEvEUlN3c108BFloat16EE_St5arrayIPcLm2EEEEviT0_T1_:
        /* <DEDUP_REMOVED lines=90> */
.L_x_4647:
[----:B------:R-:W-:Y:S05]  /*05a0*/  BSYNC.RECONVERGENT B0 ;  /* 0x0000000000007941 */ /* 0x000fea0003800200 */
.L_x_4646:
        /* <DEDUP_REMOVED lines=16> */
.L_x_4649:
[----:B------:R-:W-:Y:S05]  /*06b0*/  BSYNC.RECONVERGENT B0 ;  /* 0x0000000000007941 */ /* 0x000fea0003800200 */
.L_x_4648:
        /* <DEDUP_REMOVED lines=16> */
.L_x_4651:
[----:B------:R-:W-:Y:S05]  /*07c0*/  BSYNC.RECONVERGENT B0 ;  /* 0x0000000000007941 */ /* 0x000fea0003800200 */
.L_x_4650:
        /* <DEDUP_REMOVED lines=13> */
.L_x_4653:
[----:B------:R-:W-:Y:S05]  /*08a0*/  BSYNC.RECONVERGENT B0 ;  /* 0x0000000000007941 */ /* 0x000fea0003800200 */
.L_x_4652:
        /* <DEDUP_REMOVED lines=13> */
.L_x_4655:
[----:B------:R-:W-:Y:S05]  /*0980*/  BSYNC.RECONVERGENT B0 ;  /* 0x0000000000007941 */ /* 0x000fea0003800200 */
.L_x_4654:
        /* <DEDUP_REMOVED lines=13> */
.L_x_4657:
[----:B------:R-:W-:Y:S05]  /*0a60*/  BSYNC.RECONVERGENT B0 ;  /* 0x0000000000007941 */ /* 0x000fea0003800200 */
.L_x_4656:
        /* <DEDUP_REMOVED lines=13> */
.L_x_4659:
[----:B------:R-:W-:Y:S05]  /*0b40*/  BSYNC.RECONVERGENT B0 ;  /* 0x0000000000007941 */ /* 0x000fea0003800200 */
.L_x_4658:
        /* <DEDUP_REMOVED lines=13> */
.L_x_4661:
[----:B------:R-:W-:Y:S05]  /*0c20*/  BSYNC.RECONVERGENT B0 ;  /* 0x0000000000007941 */ /* 0x000fea0003800200 */
.L_x_4660:
        /* <DEDUP_REMOVED lines=18> */
.L_x_4664:
[----:B------:R-:W-:-:S13]  /*0d50*/  ISETP.GE.U32.AND P0, PT, R4, R5, PT ;  /* 0x000000050400720c */ /* 0x000fda0003f06070 */
[----:B------:R-:W-:Y:S05]  /*0d60*/  @P0 BRA `(.L_x_4666) ;  /* 0x0000000000300947 */ /* 0x000fea0003800000 */
[----:B0-----:R-:W0:Y:S01]  /*0d70*/  LDC.64 R2, c[0x0][0x3a0] ;  /* 0x0000e800ff027b82 */ /* 0x001e220000000a00 */
[----:B------:R-:W-:Y:S02]  /*0d80*/  IMAD.IADD R11, R7, 0x1, R4 ;  /* 0x00000001070b7824 */ /* 0x000fe400078e0204 */
[----:B------:R-:W-:Y:S02]  /*0d90*/  VIADD R4, R4, 0x80 ;  /* 0x0000008004047836 */ /* 0x000fe40000000000 */
[----:B0-----:R-:W-:-:S05]  /*0da0*/  IMAD.WIDE.U32 R2, R11, 0x2, R2 ;  /* 0x000000020b027825 */ /* 0x001fca00078e0002 */
[----:B------:R1:W-:Y:S02]  /*0db0*/  STG.E.U16 desc[UR4][R2.64], R14 ;  /* 0x0000000e02007986 */ /* 0x0003e4000c101504 */
.L_x_4665:
[----:B------:R-:W-:-:S13]  /*0dc0*/  ISETP.GE.U32.AND P0, PT, R4, R5, PT ;  /* 0x000000050400720c */ /* 0x000fda0003f06070 */
[----:B------:R-:W-:Y:S05]  /*0dd0*/  @P0 BRA `(.L_x_4667) ;  /* 0x0000000000340947 */ /* 0x000fea0003800000 */
[----:B01----:R-:W0:Y:S01]  /*0de0*/  LDC.64 R2, c[0x0][0x3a0] ;  /* 0x0000e800ff027b82 */ /* 0x003e220000000a00 */
[----:B------:R-:W-:Y:S01]  /*0df0*/  IMAD.IADD R11, R7, 0x1, R4 ;  /* 0x00000001070b7824 */ /* 0x000fe200078e0204 */
[----:B------:R-:W-:-:S03]  /*0e00*/  IADD3 R4, PT, PT, R4, 0x80, RZ ;  /* 0x0000008004047810 */ /* 0x000fc60007ffe0ff */
[----:B0-----:R-:W-:-:S05]  /*0e10*/  IMAD.WIDE.U32 R2, R11, 0x2, R2 ;  /* 0x000000020b027825 */ /* 0x001fca00078e0002 */
[----:B-----5:R1:W-:Y:S02]  /*0e20*/  STG.E.U16 desc[UR4][R2.64], R6 ;  /* 0x0000000602007986 */ /* 0x0203e4000c101504 */
.L_x_4666:
        /* <DEDUP_REMOVED lines=8> */
.L_x_4667:
[----:B------:R-:W-:Y:S05]  /*0eb0*/  BSYNC.RELIABLE B1 ;  /* 0x0000000000017941 */ /* 0x000fea0003800100 */
.L_x_4663:
[----:B------:R-:W-:-:S13]  /*0ec0*/  ISETP.GE.U32.AND P0, PT, R4, R5, PT ;  /* 0x000000050400720c */ /* 0x000fda0003f06070 */
[----:B012---:R-:W0:Y:S01]  /*0ed0*/  @!P0 LDC.64 R2, c[0x0][0x3a0] ;  /* 0x0000e800ff028b82 */ /* 0x007e220000000a00 */
[----:B------:R-:W-:Y:S02]  /*0ee0*/  @!P0 IMAD.IADD R11, R7, 0x1, R4 ;  /* 0x00000001070b8824 */ /* 0x000fe400078e0204 */
[----:B------:R-:W-:Y:S02]  /*0ef0*/  @!P0 VIADD R4, R4, 0x80 ;  /* 0x0000008004048836 */ /* 0x000fe40000000000 */
[----:B0-----:R-:W-:-:S05]  /*0f00*/  @!P0 IMAD.WIDE.U32 R2, R11, 0x2, R2 ;  /* 0x000000020b028825 */ /* 0x001fca00078e0002 */
[----:B------:R2:W-:Y:S02]  /*0f10*/  @!P0 STG.E.U16 desc[UR4][R2.64], R9 ;  /* 0x0000000902008986 */ /* 0x0005e4000c101504 */
.L_x_4668:
[----:B------:R-:W-:Y:S05]  /*0f20*/  BSYNC.RECONVERGENT B0 ;  /* 0x0000000000007941 */ /* 0x000fea0003800200 */
.L_x_4662:
        /* <DEDUP_REMOVED lines=8> */
.L_x_4645:
[----:B------:R-:W0:Y:S01]  /*0fb0*/  S2R R0, SR_TID.X ;  /* 0x0000000000007919 */ /* 0x000e220000002100 */
[----:B------:R-:W1:Y:S01]  /*0fc0*/  LDC.64 R2, c[0x0][0x3a8] ;  /* 0x0000ea00ff027b82 */ /* 0x000e620000000a00 */
[----:B------:R-:W2:Y:S01]  /*0fd0*/  LDCU UR6, c[0x0][0x388] ;  /* 0x00007100ff0677ac */ /* 0x000ea20008000800 */
[----:B------:R-:W3:Y:S01]  /*0fe0*/  LDCU UR7, c[0x0][0x394] ;  /* 0x00007280ff0777ac */ /* 0x000ee20008000800 */
[----:B-1----:R-:W-:-:S04]  /*0ff0*/  IMAD.WIDE.U32 R2, R7, 0x2, R2 ;  /* 0x0000000207027825 */ /* 0x002fc800078e0002 */
[----:B0-----:R-:W-:-:S05]  /*1000*/  IMAD.WIDE.U32 R8, R0, 0x8, R2 ;  /* 0x0000000800087825 */ /* 0x001fca00078e0002 */
[----:B------:R-:W4:Y:S04]  /*1010*/  LDG.E.64 R4, desc[UR4][R8.64] ;  /* 0x0000000408047981 */ /* 0x000f28000c1e1b00 */
[----:B------:R0:W5:Y:S01]  /*1020*/  LDG.E.64 R2, desc[UR4][R8.64+0x400] ;  /* 0x0004000408027981 */ /* 0x000162000c1e1b00 */
[C---:B----4-:R-:W-:Y:S01]  /*1030*/  PRMT R6, R4.reuse, 0x7632, R6 ;  /* 0x0000763204067816 */ /* 0x050fe20000000006 */
[----:B------:R-:W-:Y:S02]  /*1040*/  IMAD.U32 R12, R5, 0x10000, RZ ;  /* 0x00010000050c7824 */ /* 0x000fe400078e00ff */
[----:B------:R-:W-:Y:S01]  /*1050*/  IMAD.U32 R4, R4, 0x10000, RZ ;  /* 0x0001000004047824 */ /* 0x000fe200078e00ff */
[----:B------:R-:W-:Y:S01]  /*1060*/  SHF.L.U32 R10, R6, 0x10, RZ ;  /* 0x00000010060a7819 */ /* 0x000fe200000006ff */
[----:B------:R-:W-:-:S02]  /*1070*/  FADD.FTZ R13, R12, 3 ;  /* 0x404000000c0d7421 */ /* 0x000fc40000010000 */
[----:B------:R-:W-:Y:S02]  /*1080*/  FADD.FTZ R6, R4, 3 ;  /* 0x4040000004067421 */ /* 0x000fe40000010000 */
[----:B------:R-:W-:Y:S01]  /*1090*/  FADD.FTZ R11, R10, 3 ;  /* 0x404000000a0b7421 */ /* 0x000fe20000010000 */
[----:B--2---:R-:W-:Y:S02]  /*10a0*/  FSETP.GEU.FTZ.AND P2, PT, R13, UR6, PT ;  /* 0x000000060d007c0b */ /* 0x004fe4000bf5e000 */
[----:B------:R-:W-:Y:S02]  /*10b0*/  FSETP.GEU.FTZ.AND P0, PT, R6, UR6, PT ;  /* 0x0000000606007c0b */ /* 0x000fe4000bf1e000 */
[----:B------:R-:W-:Y:S02]  /*10c0*/  FSETP.GEU.FTZ.AND P1, PT, R11, UR6, PT ;  /* 0x000000060b007c0b */ /* 0x000fe4000bf3e000 */
[----:B------:R-:W-:Y:S02]  /*10d0*/  FSEL R13, R13, UR6, P2 ;  /* 0x000000060d0d7c08 */ /* 0x000fe40009000000 */
[----:B------:R-:W-:-:S02]  /*10e0*/  FSEL R11, R11, UR6, P1 ;  /* 0x000000060b0b7c08 */ /* 0x000fc40008800000 */
[----:B------:R-:W-:Y:S02]  /*10f0*/  FSEL R6, R6, UR6, P0 ;  /* 0x0000000606067c08 */ /* 0x000fe40008000000 */
[----:B---3--:R-:W-:Y:S02]  /*1100*/  FSETP.GT.FTZ.AND P1, PT, R11, UR7, PT ;  /* 0x000000070b007c0b */ /* 0x008fe4000bf34000 */
[----:B------:R-:W-:Y:S02]  /*1110*/  FSETP.GT.FTZ.AND P2, PT, R13, UR7, PT ;  /* 0x000000070d007c0b */ /* 0x000fe4000bf54000 */
[----:B------:R-:W-:Y:S02]  /*1120*/  FSEL R11, R11, UR7, !P1 ;  /* 0x000000070b0b7c08 */ /* 0x000fe4000c800000 */
[----:B------:R-:W-:Y:S02]  /*1130*/  FSETP.GT.FTZ.AND P0, PT, R6, UR7, PT ;  /* 0x0000000706007c0b */ /* 0x000fe4000bf14000 */
[----:B------:R-:W-:Y:S01]  /*1140*/  FSEL R13, R13, UR7, !P2 ;  /* 0x000000070d0d7c08 */ /* 0x000fe2000d000000 */
[----:B0-----:R-:W-:Y:S01]  /*1150*/  FMUL.FTZ R8, R10, R11 ;  /* 0x0000000b0a087220 */ /* 0x001fe20000410000 */
[----:B------:R-:W-:-:S02]  /*1160*/  FSEL R9, R6, UR7, !P0 ;  /* 0x0000000706097c08 */ /* 0x000fc4000c000000 */
[----:B------:R-:W-:Y:S01]  /*1170*/  PRMT R10, R5, 0x7632, R10 ;  /* 0x00007632050a7816 */ /* 0x000fe2000000000a */
[----:B------:R-:W-:Y:S01]  /*1180*/  FMUL.FTZ R6, R12, R13 ;  /* 0x0000000d0c067220 */ /* 0x000fe20000410000 */
[----:B-----5:R-:W-:Y:S01]  /*1190*/  PRMT R11, R2, 0x7632, R11 ;  /* 0x00007632020b7816 */ /* 0x020fe2000000000b */
[C---:B------:R-:W-:Y:S01]  /*11a0*/  IMAD.U32 R5, R3.reuse, 0x10000, RZ ;  /* 0x0001000003057824 */ /* 0x040fe200078e00ff */
[----:B------:R-:W-:Y:S01]  /*11b0*/  PRMT R12, R3, 0x7632, R12 ;  /* 0x00007632030c7816 */ /* 0x000fe2000000000c */
[----:B------:R-:W-:Y:S01]  /*11c0*/  FMUL.FTZ R4, R4, R9 ;  /* 0x0000000904047220 */ /* 0x000fe20000410000 */
[----:B------:R-:W-:Y:S02]  /*11d0*/  IMAD.U32 R13, R10, 0x10000, RZ ;  /* 0x000100000a0d7824 */ /* 0x000fe400078e00ff */
[----:B------:R-:W-:Y:S01]  /*11e0*/  FADD.FTZ R16, R5, 3 ;  /* 0x4040000005107421 */ /* 0x000fe20000010000 */
[----:B------:R-:W-:Y:S02]  /*11f0*/  IMAD.U32 R9, R2, 0x10000, RZ ;  /* 0x0001000002097824 */ /* 0x000fe400078e00ff */
[----:B------:R-:W-:Y:S01]  /*1200*/  FMUL.FTZ R4, R4, 0.16666667163372039795 ;  /* 0x3e2aaaab04047820 */ /* 0x000fe20000410000 */
[----:B------:R-:W-:Y:S01]  /*1210*/  IMAD.U32 R11, R11, 0x10000, RZ ;  /* 0x000100000b0b7824 */ /* 0x000fe200078e00ff */
[----:B------:R-:W0:Y:S01]  /*1220*/  LDC.64 R2, c[0x0][0x3a0] ;  /* 0x0000e800ff027b82 */ /* 0x000e220000000a00 */
[----:B------:R-:W-:-:S02]  /*1230*/  IMAD.U32 R10, R12, 0x10000, RZ ;  /* 0x000100000c0a7824 */ /* 0x000fc400078e00ff */
[----:B------:R-:W-:Y:S01]  /*1240*/  FADD.FTZ R14, R9, 3 ;  /* 0x40400000090e7421 */ /* 0x000fe20000010000 */
[----:B------:R-:W-:Y:S01]  /*1250*/  FADD.FTZ R12, R13, 3 ;  /* 0x404000000d0c7421 */ /* 0x000fe20000010000 */
[----:B------:R-:W-:Y:S01]  /*1260*/  FADD.FTZ R15, R11, 3 ;  /* 0x404000000b0f7421 */ /* 0x000fe20000010000 */
[----:B------:R-:W-:Y:S01]  /*1270*/  FSETP.GEU.FTZ.AND P3, PT, R16, UR6, PT ;  /* 0x0000000610007c0b */ /* 0x000fe2000bf7e000 */
[----:B------:R-:W-:Y:S01]  /*1280*/  FADD.FTZ R17, R10, 3 ;  /* 0x404000000a117421 */ /* 0x000fe20000010000 */
[----:B------:R-:W-:Y:S01]  /*1290*/  FSETP.GEU.FTZ.AND P1, PT, R14, UR6, PT ;  /* 0x000000060e007c0b */ /* 0x000fe2000bf3e000 */
[----:B------:R-:W-:Y:S01]  /*12a0*/  FMUL.FTZ R6, R6, 0.16666667163372039795 ;  /* 0x3e2aaaab06067820 */ /* 0x000fe20000410000 */
[----:B------:R-:W-:Y:S02]  /*12b0*/  FSEL R16, R16, UR6, P3 ;  /* 0x0000000610107c08 */ /* 0x000fe40009800000 */
[----:B------:R-:W-:Y:S02]  /*12c0*/  FSETP.GEU.FTZ.AND P0, PT, R12, UR6, PT ;  /* 0x000000060c007c0b */ /* 0x000fe4000bf1e000 */
[----:B------:R-:W-:-:S02]  /*12d0*/  FSETP.GEU.FTZ.AND P2, PT, R15, UR6, PT ;  /* 0x000000060f007c0b */ /* 0x000fc4000bf5e000 */
[----:B------:R-:W-:Y:S02]  /*12e0*/  FSETP.GEU.FTZ.AND P3, PT, R17, UR6, PT ;  /* 0x0000000611007c0b */ /* 0x000fe4000bf7e000 */
[----:B------:R-:W-:Y:S02]  /*12f0*/  FSEL R14, R14, UR6, P1 ;  /* 0x000000060e0e7c08 */ /* 0x000fe40008800000 */
[----:B------:R-:W-:Y:S02]  /*1300*/  FSEL R12, R12, UR6, P0 ;  /* 0x000000060c0c7c08 */ /* 0x000fe40008000000 */
[----:B------:R-:W-:Y:S02]  /*1310*/  FSEL R15, R15, UR6, P2 ;  /* 0x000000060f0f7c08 */ /* 0x000fe40009000000 */
[----:B------:R-:W-:Y:S01]  /*1320*/  FSEL R17, R17, UR6, P3 ;  /* 0x0000000611117c08 */ /* 0x000fe20009800000 */
[----:B0-----:R-:W-:Y:S01]  /*1330*/  IMAD.WIDE.U32 R2, R7, 0x2, R2 ;  /* 0x0000000207027825 */ /* 0x001fe200078e0002 */
[----:B------:R-:W-:-:S02]  /*1340*/  FSETP.GT.FTZ.AND P3, PT, R16, UR7, PT ;  /* 0x0000000710007c0b */ /* 0x000fc4000bf74000 */
[----:B------:R-:W-:Y:S02]  /*1350*/  FSETP.GT.FTZ.AND P1, PT, R14, UR7, PT ;  /* 0x000000070e007c0b */ /* 0x000fe4000bf34000 */
[----:B------:R-:W-:Y:S01]  /*1360*/  FSETP.GT.FTZ.AND P0, PT, R12, UR7, PT ;  /* 0x000000070c007c0b */ /* 0x000fe2000bf14000 */
[----:B------:R-:W-:Y:S01]  /*1370*/  IMAD.WIDE.U32 R2, R0, 0x8, R2 ;  /* 0x0000000800027825 */ /* 0x000fe200078e0002 */
[----:B------:R-:W-:Y:S02]  /*1380*/  FSETP.GT.FTZ.AND P2, PT, R15, UR7, PT ;  /* 0x000000070f007c0b */ /* 0x000fe4000bf54000 */
[----:B------:R-:W-:Y:S02]  /*1390*/  FSETP.GT.FTZ.AND P4, PT, R17, UR7, PT ;  /* 0x0000000711007c0b */ /* 0x000fe4000bf94000 */
[----:B------:R-:W-:Y:S02]  /*13a0*/  FSEL R18, R16, UR7, !P3 ;  /* 0x0000000710127c08 */ /* 0x000fe4000d800000 */
[----:B------:R-:W-:-:S02]  /*13b0*/  FSEL R12, R12, UR7, !P0 ;  /* 0x000000070c0c7c08 */ /* 0x000fc4000c000000 */
[----:B------:R-:W-:Y:S01]  /*13c0*/  FSEL R14, R14, UR7, !P1 ;  /* 0x000000070e0e7c08 */ /* 0x000fe2000c800000 */
[----:B------:R-:W-:Y:S01]  /*13d0*/  FMUL.FTZ R18, R5, R18 ;  /* 0x0000001205127220 */ /* 0x000fe20000410000 */
[----:B------:R-:W-:Y:S01]  /*13e0*/  FSEL R16, R15, UR7, !P2 ;  /* 0x000000070f107c08 */ /* 0x000fe2000d000000 */
[----:B------:R-:W-:Y:S01]  /*13f0*/  FMUL.FTZ R12, R13, R12 ;  /* 0x0000000c0d0c7220 */ /* 0x000fe20000410000 */
[----:B------:R-:W-:Y:S01]  /*1400*/  FSEL R17, R17, UR7, !P4 ;  /* 0x0000000711117c08 */ /* 0x000fe2000e000000 */
[----:B------:R-:W-:Y:S01]  /*1410*/  FMUL.FTZ R14, R9, R14 ;  /* 0x0000000e090e7220 */ /* 0x000fe20000410000 */
[----:B------:R-:W-:Y:S01]  /*1420*/  FMUL.FTZ R5, R8, 0.16666667163372039795 ;  /* 0x3e2aaaab08057820 */ /* 0x000fe20000410000 */
[----:B------:R-:W-:Y:S01]  /*1430*/  FMUL.FTZ R16, R11, R16 ;  /* 0x000000100b107220 */ /* 0x000fe20000410000 */
[----:B------:R-:W-:Y:S01]  /*1440*/  FMUL.FTZ R18, R18, 0.16666667163372039795 ;  /* 0x3e2aaaab12127820 */ /* 0x000fe20000410000 */
[----:B------:R-:W-:Y:S01]  /*1450*/  FMUL.FTZ R17, R10, R17 ;  /* 0x000000110a117220 */ /* 0x000fe20000410000 */
[----:B------:R-:W-:Y:S01]  /*1460*/  FMUL.FTZ R14, R14, 0.16666667163372039795 ;  /* 0x3e2aaaab0e0e7820 */ /* 0x000fe20000410000 */
[----:B------:R-:W-:Y:S01]  /*1470*/  FMUL.FTZ R7, R12, 0.16666667163372039795 ;  /* 0x3e2aaaab0c077820 */ /* 0x000fe20000410000 */
[----:B------:R-:W-:Y:S01]  /*1480*/  FMUL.FTZ R9, R16, 0.16666667163372039795 ;  /* 0x3e2aaaab10097820 */ /* 0x000fe20000410000 */
[----:B------:R-:W-:Y:S01]  /*1490*/  FMUL.FTZ R17, R17, 0.16666667163372039795 ;  /* 0x3e2aaaab11117820 */ /* 0x000fe20000410000 */
[----:B------:R-:W-:-:S02]  /*14a0*/  F2FP.BF16.F32.PACK_AB R4, R5, R4 ;  /* 0x000000040504723e */ /* 0x000fc400000010ff */
[----:B------:R-:W-:Y:S02]  /*14b0*/  F2FP.BF16.F32.PACK_AB R5, R7, R6 ;  /* 0x000000060705723e */ /* 0x000fe400000010ff */
[----:B------:R-:W-:Y:S02]  /*14c0*/  F2FP.BF16.F32.PACK_AB R14, R9, R14 ;  /* 0x0000000e090e723e */ /* 0x000fe400000010ff */
[----:B------:R-:W-:Y:S01]  /*14d0*/  F2FP.BF16.F32.PACK_AB R15, R17, R18 ;  /* 0x00000012110f723e */ /* 0x000fe200000010ff */
[----:B------:R-:W-:Y:S04]  /*14e0*/  STG.E.64 desc[UR4][R2.64], R4 ;  /* 0x0000000402007986 */ /* 0x000fe8000c101b04 */
[----:B------:R-:W-:Y:S01]  /*14f0*/  STG.E.64 desc[UR4][R2.64+0x400], R14 ;  /* 0x0004000e02007986 */ /* 0x000fe2000c101b04 */
[----:B------:R-:W-:Y:S05]  /*1500*/  EXIT ;  /* 0x000000000000794d */ /* 0x000fea0003800000 */
.L_x_4669:
        /* <DEDUP_REMOVED lines=15> */
.L_x_6669:


//--------------------- .text._ZN2at6native29vectorized_elementwise_kernelILi8EZZZNS0_66_GLOBAL__N__a0cfb035_28_ActivationHardswishKernel_cu_9e10b42f_293216hardswish_kernelERNS_14TensorIteratorEENKUlvE_clEvENKUlvE2_clEvEUlN3c108BFloat16EE_St5arrayIPcLm2EEEEviT0_T1_ --------------------------
	.section	.text._ZN2at6native29vectorized_elementwise_kernelILi8EZZZNS0_66_GLOBAL__N__a0cfb035_28_ActivationHardswishKernel_cu_9e10b42f_293216hardswish_kernelERNS_14TensorIteratorEENKUlvE_clEvENKUlvE2_clEvEUlN3c108BFloat16EE_St5arrayIPcLm2EEEEviT0_T1_,"ax",@progbits
	.align	128
        .global         _ZN2at6native29vectorized_elementwise_kernelILi8EZZZNS0_66_GLOBAL__N__a0cfb035_28_ActivationHardswishKernel_cu_9e10b42f_293216hardswish_kernelERNS_14TensorIteratorEENKUlvE_clEvENKUlvE2_clEvEUlN3c108BFloat16EE_St5arrayIPcLm2EEEEviT0_T1_
        .type           _ZN2at6native29vectorized_elementwise_kernelILi8EZZZNS0_66_GLOBAL__N__a0cfb035_28_ActivationHardswishKernel_cu_9e10b42f_293216hardswish_kernelERNS_14TensorIteratorEENKUlvE_clEvENKUlvE2_clEvEUlN3c108BFloat16EE_St5arrayIPcLm2EEEEviT0_T1_,@function
        .size           _ZN2at6native29vectorized_elementwise_kernelILi8EZZZNS0_66_GLOBAL__N__a0cfb035_28_ActivationHardswishKernel_cu_9e10b42f_293216hardswish_kernelERNS_14TensorIteratorEENKUlvE_clEvENKUlvE2_clEvEUlN3c108BFloat16EE_St5arrayIPcLm2EEEEviT0_T1_,(.L_x_6670 - _ZN2at6native29vectorized_elementwise_kernelILi8EZZZNS0_66_GLOBAL__N__a0cfb035_28_ActivationHardswishKernel_cu_9e10b42f_293216hardswish_kernelERNS_14TensorIteratorEENKUlvE_clEvENKUlvE2_clEvEUlN3c108BFloat16EE_St5arrayIPcLm2EEEEviT0_T1_)
        .other          _ZN2at6native29vectorized_elementwise_kernelILi8EZZZNS0_66_GLOBAL__N__a0cfb035_28_ActivationHardswishKernel_cu_9e10b42f_293216hardswish_kernelERNS_14TensorIteratorEENKUlvE_clEvENKUlvE2_clEvEUlN3c108BFloat16EE_St5arrayIPcLm2EEEEviT0_T1_,@"STO_CUDA_ENTRY STV_DEFAULT"
_ZN2at6native29vectorized_elementwise_kernelILi8EZZZNS0_66_GLOBAL__N__a0cfb035_28_ActivationHardswishKernel_cu_9e10b42f_293216hardswish_kernelERNS_14TensorIteratorEENKUlvE_clEvENKUlvE2_clEvEUlN3c108BFloat16EE_St5arrayIPcLm2EEEEviT0_T1_:
.text._ZN2at6native29vectorized_elementwise_kernelILi8EZZZNS0_66_GLOBAL__N__a0cfb035_28_ActivationHardswishKernel_cu_9e10b42f_293216hardswish_kernelERNS_14TensorIteratorEENKUlvE_clEvENKUlvE2_clEvEUlN3c108BFloat16EE_St5arrayIPcLm2EEEEviT0_T1_:
        /* <DEDUP_REMOVED lines=90> */
.L_x_4672:
[----:B------:R-:W-:Y:S05]  /*05a0*/  BSYNC.RECONVERGENT B0 ;  /* 0x0000000000007941 */ /* 0x000fea0003800200 */
.L_x_4671:
        /* <DEDUP_REMOVED lines=16> */
.L_x_4674:
[----:B------:R-:W-:Y:S05]  /*06b0*/  BSYNC.RECONVERGENT B0 ;  /* 0x0000000000007941 */ /* 0x000fea0003800200 */
.L_x_4673:
        /* <DEDUP_REMOVED lines=16> */
.L_x_4676:
[----:B------:R-:W-:Y:S05]  /*07c0*/  BSYNC.RECONVERGENT B0 ;  /* 0x0000000000007941 */ /* 0x000fea0003800200 */
.L_x_4675:
        /* <DEDUP_REMOVED lines=13> */
.L_x_4678:
[----:B------:R-:W-:Y:S05]  /*08a0*/  BSYNC.RECONVERGENT B0 ;  /* 0x0000000000007941 */ /* 0x000fea0003800200 */
.L_x_4677:
        /* <DEDUP_REMOVED lines=13> */
.L_x_4680:
[----:B------:R-:W-:Y:S05]  /*0980*/  BSYNC.RECONVERGENT B0 ;  /* 0x0000000000007941 */ /* 0x000fea0003800200 */
.L_x_4679:
        /* <DEDUP_REMOVED lines=13> */
.L_x_4682:
[----:B------:R-:W-:Y:S05]  /*0a60*/  BSYNC.RECONVERGENT B0 ;  /* 0x0000000000007941 */ /* 0x000fea0003800200 */
.L_x_4681:
        /* <DEDUP_REMOVED lines=13> */
.L_x_4684:
[----:B------:R-:W-:Y:S05]  /*0b40*/  BSYNC.RECONVERGENT B0 ;  /* 0x0000000000007941 */ /* 0x000fea0003800200 */
.L_x_4683:
        /* <DEDUP_REMOVED lines=13> */
.L_x_4686:
[----:B------:R-:W-:Y:S05]  /*0c20*/  BSYNC.RECONVERGENT B0 ;  /* 0x0000000000007941 */ /* 0x000fea0003800200 */
.L_x_4685:
        /* <DEDUP_REMOVED lines=18> */
.L_x_4689:
[----:B------:R-:W-:-:S13]  /*0d50*/  ISETP.GE.U32.AND P0, PT, R4, R5, PT ;  /* 0x000000050400720c */ /* 0x000fda0003f06070 */
[----:B------:R-:W-:Y:S05]  /*0d60*/  @P0 BRA `(.L_x_4691) ;  /* 0x0000000000300947 */ /* 0x000fea0003800000 */
[----:B0-----:R-:W0:Y:S01]  /*0d70*/  LDC.64 R2, c[0x0][0x3a0] ;  /* 0x0000e800ff027b82 */ /* 0x001e220000000a00 */
[----:B------:R-:W-:Y:S02]  /*0d80*/  IMAD.IADD R11, R7, 0x1, R4 ;  /* 0x00000001070b7824 */ /* 0x000fe400078e0204 */
[----:B------:R-:W-:Y:S02]  /*0d90*/  VIADD R4, R4, 0x80 ;  /* 0x0000008004047836 */ /* 0x000fe40000000000 */
[----:B0-----:R-:W-:-:S05]  /*0da0*/  IMAD.WIDE.U32 R2, R11, 0x2, R2 ;  /* 0x000000020b027825 */ /* 0x001fca00078e0002 */
[----:B------:R1:W-:Y:S02]  /*0db0*/  STG.E.U16 desc[UR4][R2.64], R14 ;  /* 0x0000000e02007986 */ /* 0x0003e4000c101504 */
.L_x_4690:
[----:B------:R-:W-:-:S13]  /*0dc0*/  ISETP.GE.U32.AND P0, PT, R4, R5, PT ;  /* 0x000000050400720c */ /* 0x000fda0003f06070 */
[----:B------:R-:W-:Y:S05]  /*0dd0*/  @P0 BRA `(.L_x_4692) ;  /* 0x0000000000340947 */ /* 0x000fea0003800000 */
[----:B01----:R-:W0:Y:S01]  /*0de0*/  LDC.64 R2, c[0x0][0x3a0] ;  /* 0x0000e800ff027b82 */ /* 0x003e220000000a00 */
[----:B------:R-:W-:Y:S01]  /*0df0*/  IMAD.IADD R11, R7, 0x1, R4 ;  /* 0x00000001070b7824 */ /* 0x000fe200078e0204 */
[----:B------:R-:W-:-:S03]  /*0e00*/  IADD3 R4, PT, PT, R4, 0x80, RZ ;  /* 0x0000008004047810 */ /* 0x000fc60007ffe0ff */
[----:B0-----:R-:W-:-:S05]  /*0e10*/  IMAD.WIDE.U32 R2, R11, 0x2, R2 ;  /* 0x000000020b027825 */ /* 0x001fca00078e0002 */
[----:B-----5:R1:W-:Y:S02]  /*0e20*/  STG.E.U16 desc[UR4][R2.64], R6 ;  /* 0x0000000602007986 */ /* 0x0203e4000c101504 */
.L_x_4691:
        /* <DEDUP_REMOVED lines=8> */
.L_x_4692:
[----:B------:R-:W-:Y:S05]  /*0eb0*/  BSYNC.RELIABLE B1 ;  /* 0x0000000000017941 */ /* 0x000fea0003800100 */
.L_x_4688:
[----:B------:R-:W-:-:S13]  /*0ec0*/  ISETP.GE.U32.AND P0, PT, R4, R5, PT ;  /* 0x000000050400720c */ /* 0x000fda0003f06070 */
[----:B012---:R-:W0:Y:S01]  /*0ed0*/  @!P0 LDC.64 R2, c[0x0][0x3a0] ;  /* 0x0000e800ff028b82 */ /* 0x007e220000000a00 */
[----:B------:R-:W-:Y:S02]  /*0ee0*/  @!P0 IMAD.IADD R11, R7, 0x1, R4 ;  /* 0x00000001070b8824 */ /* 0x000fe400078e0204 */
[----:B------:R-:W-:Y:S02]  /*0ef0*/  @!P0 VIADD R4, R4, 0x80 ;  /* 0x0000008004048836 */ /* 0x000fe40000000000 */
[----:B0-----:R-:W-:-:S05]  /*0f00*/  @!P0 IMAD.WIDE.U32 R2, R11, 0x2, R2 ;  /* 0x000000020b028825 */ /* 0x001fca00078e0002 */
[----:B------:R2:W-:Y:S02]  /*0f10*/  @!P0 STG.E.U16 desc[UR4][R2.64], R9 ;  /* 0x0000000902008986 */ /* 0x0005e4000c101504 */
.L_x_4693:
[----:B------:R-:W-:Y:S05]  /*0f20*/  BSYNC.RECONVERGENT B0 ;  /* 0x0000000000007941 */ /* 0x000fea0003800200 */
.L_x_4687:
        /* <DEDUP_REMOVED lines=8> */
.L_x_4670:
[----:B------:R-:W0:Y:S01]  /*0fb0*/  S2R R0, SR_TID.X ;  /* 0x0000000000007919 */ /* 0x000e220000002100 */
[----:B------:R-:W1:Y:S01]  /*0fc0*/  LDC.64 R2, c[0x0][0x3a8] ;  /* 0x0000ea00ff027b82 */ /* 0x000e620000000a00 */
[----:B------:R-:W2:Y:S01]  /*0fd0*/  LDCU UR6, c[0x0][0x388] ;  /* 0x00007100ff0677ac */ /* 0x000ea20008000800 */
[----:B------:R-:W3:Y:S01]  /*0fe0*/  LDCU UR7, c[0x0][0x394] ;  /* 0x00007280ff0777ac */ /* 0x000ee20008000800 */
[----:B-1----:R-:W-:-:S04]  /*0ff0*/  IMAD.WIDE.U32 R2, R7, 0x2, R2 ;  /* 0x0000000207027825 */ /* 0x002fc800078e0002 */
[----:B0-----:R-:W-:-:S05]  /*1000*/  IMAD.WIDE.U32 R2, R0, 0x10, R2 ;  /* 0x0000001000027825 */ /* 0x001fca00078e0002 */
[----:B------:R-:W4:Y:S02]  /*1010*/  LDG.E.128 R8, desc[UR4][R2.64] ;  /* 0x0000000402087981 */ /* 0x000f24000c1e1d00 */
[----:B----4-:R-:W-:Y:S01]  /*1020*/  IMAD.U32 R14, R10, 0x10000, RZ ;  /* 0x000100000a0e7824 */ /* 0x010fe200078e00ff */
[----:B------:R-:W-:Y:S01]  /*1030*/  SHF.L.U32 R6, R8, 0x10, RZ ;  /* 0x0000001008067819 */ /* 0x000fe200000006ff */
[C---:B------:R-:W-:Y:S01]  /*1040*/  IMAD.U32 R5, R9.reuse, 0x10000, RZ ;  /* 0x0001000009057824 */ /* 0x040fe200078e00ff */
[----:B------:R-:W-:Y:S01]  /*1050*/  PRMT R12, R10, 0x7632, R12 ;  /* 0x000076320a0c7816 */ /* 0x000fe2000000000c */
[----:B------:R-:W-:Y:S01]  /*1060*/  FADD.FTZ R15, R14, 3 ;  /* 0x404000000e0f7421 */ /* 0x000fe20000010000 */
[----:B------:R-:W-:Y:S01]  /*1070*/  PRMT R10, R9, 0x7632, R10 ;  /* 0x00007632090a7816 */ /* 0x000fe2000000000a */
[----:B------:R-:W-:Y:S01]  /*1080*/  FADD.FTZ R13, R5, 3 ;  /* 0x40400000050d7421 */ /* 0x000fe20000010000 */
[----:B------:R-:W-:Y:S01]  /*1090*/  FADD.FTZ R4, R6, 3 ;  /* 0x4040000006047421 */ /* 0x000fe20000010000 */
[----:B------:R-:W-:Y:S01]  /*10a0*/  PRMT R9, R8, 0x7632, R9 ;  /* 0x0000763208097816 */ /* 0x000fe20000000009 */
[----:B------:R-:W-:Y:S01]  /*10b0*/  IMAD.U32 R12, R12, 0x10000, RZ ;  /* 0x000100000c0c7824 */ /* 0x000fe200078e00ff */
[----:B--2---:R-:W-:Y:S01]  /*10c0*/  FSETP.GEU.FTZ.AND P2, PT, R15, UR6, PT ;  /* 0x000000060f007c0b */ /* 0x004fe2000bf5e000 */
[----:B------:R-:W-:Y:S01]  /*10d0*/  IMAD.U32 R10, R10, 0x10000, RZ ;  /* 0x000100000a0a7824 */ /* 0x000fe200078e00ff */
[----:B------:R-:W-:Y:S01]  /*10e0*/  FSETP.GEU.FTZ.AND P1, PT, R13, UR6, PT ;  /* 0x000000060d007c0b */ /* 0x000fe2000bf3e000 */
[----:B------:R-:W-:Y:S01]  /*10f0*/  IMAD.U32 R9, R9, 0x10000, RZ ;  /* 0x0001000009097824 */ /* 0x000fe200078e00ff */
[----:B------:R-:W-:-:S02]  /*1100*/  FSETP.GEU.FTZ.AND P0, PT, R4, UR6, PT ;  /* 0x0000000604007c0b */ /* 0x000fc4000bf1e000 */
[----:B------:R-:W-:Y:S02]  /*1110*/  FSEL R15, R15, UR6, P2 ;  /* 0x000000060f0f7c08 */ /* 0x000fe40009000000 */
[----:B------:R-:W-:Y:S02]  /*1120*/  FSEL R13, R13, UR6, P1 ;  /* 0x000000060d0d7c08 */ /* 0x000fe40008800000 */
[----:B------:R-:W-:Y:S02]  /*1130*/  FSEL R4, R4, UR6, P0 ;  /* 0x0000000604047c08 */ /* 0x000fe40008000000 */
[----:B---3--:R-:W-:Y:S02]  /*1140*/  FSETP.GT.FTZ.AND P2, PT, R15, UR7, PT ;  /* 0x000000070f007c0b */ /* 0x008fe4000bf54000 */
[----:B------:R-:W-:Y:S02]  /*1150*/  FSETP.GT.FTZ.AND P1, PT, R13, UR7, PT ;  /* 0x000000070d007c0b */ /* 0x000fe4000bf34000 */
[----:B------:R-:W-:-:S02]  /*1160*/  FSETP.GT.FTZ.AND P0, PT, R4, UR7, PT ;  /* 0x0000000704007c0b */ /* 0x000fc4000bf14000 */
[C---:B------:R-:W-:Y:S01]  /*1170*/  PRMT R8, R11.reuse, 0x7632, R8 ;  /* 0x000076320b087816 */ /* 0x040fe20000000008 */
[----:B------:R-:W-:Y:S01]  /*1180*/  IMAD.U32 R11, R11, 0x10000, RZ ;  /* 0x000100000b0b7824 */ /* 0x000fe200078e00ff */
[----:B------:R-:W-:Y:S02]  /*1190*/  FSEL R15, R15, UR7, !P2 ;  /* 0x000000070f0f7c08 */ /* 0x000fe4000d000000 */
[----:B------:R-:W-:Y:S01]  /*11a0*/  FSEL R2, R13, UR7, !P1 ;  /* 0x000000070d027c08 */ /* 0x000fe2000c800000 */
[----:B------:R-:W-:Y:S01]  /*11b0*/  FADD.FTZ R16, R11, 3 ;  /* 0x404000000b107421 */ /* 0x000fe20000010000 */
[----:B------:R-:W-:Y:S01]  /*11c0*/  FSEL R3, R4, UR7, !P0 ;  /* 0x0000000704037c08 */ /* 0x000fe2000c000000 */
[----:B------:R-:W-:Y:S01]  /*11d0*/  FMUL.FTZ R4, R14, R15 ;  /* 0x0000000f0e047220 */ /* 0x000fe20000410000 */
[----:B------:R-:W-:Y:S02]  /*11e0*/  IMAD.U32 R8, R8, 0x10000, RZ ;  /* 0x0001000008087824 */ /* 0x000fe400078e00ff */
[----:B------:R-:W-:Y:S01]  /*11f0*/  FADD.FTZ R15, R12, 3 ;  /* 0x404000000c0f7421 */ /* 0x000fe20000010000 */
[----:B------:R-:W-:Y:S01]  /*1200*/  FADD.FTZ R14, R10, 3 ;  /* 0x404000000a0e7421 */ /* 0x000fe20000010000 */
[----:B------:R-:W-:Y:S01]  /*1210*/  FMUL.FTZ R5, R5, R2 ;  /* 0x0000000205057220 */ /* 0x000fe20000410000 */
[----:B------:R-:W-:Y:S01]  /*1220*/  FMUL.FTZ R6, R6, R3 ;  /* 0x0000000306067220 */ /* 0x000fe20000410000 */
[----:B------:R-:W-:Y:S01]  /*1230*/  FADD.FTZ R13, R9, 3 ;  /* 0x40400000090d7421 */ /* 0x000fe20000010000 */
[----:B------:R-:W0:Y:S01]  /*1240*/  LDC.64 R2, c[0x0][0x3a0] ;  /* 0x0000e800ff027b82 */ /* 0x000e220000000a00 */
[----:B------:R-:W-:Y:S01]  /*1250*/  FSETP.GEU.FTZ.AND P3, PT, R16, UR6, PT ;  /* 0x0000000610007c0b */ /* 0x000fe2000bf7e000 */
[----:B------:R-:W-:Y:S01]  /*1260*/  FADD.FTZ R17, R8, 3 ;  /* 0x4040000008117421 */ /* 0x000fe20000010000 */
[----:B------:R-:W-:Y:S01]  /*1270*/  FSETP.GEU.FTZ.AND P2, PT, R15, UR6, PT ;  /* 0x000000060f007c0b */ /* 0x000fe2000bf5e000 */
[----:B------:R-:W-:Y:S01]  /*1280*/  FMUL.FTZ R5, R5, 0.16666667163372039795 ;  /* 0x3e2aaaab05057820 */ /* 0x000fe20000410000 */
[----:B------:R-:W-:-:S02]  /*1290*/  FSETP.GEU.FTZ.AND P1, PT, R14, UR6, PT ;  /* 0x000000060e007c0b */ /* 0x000fc4000bf3e000 */
[----:B------:R-:W-:Y:S02]  /*12a0*/  FSETP.GEU.FTZ.AND P0, PT, R13, UR6, PT ;  /* 0x000000060d007c0b */ /* 0x000fe4000bf1e000 */
[----:B------:R-:W-:Y:S02]  /*12b0*/  FSEL R16, R16, UR6, P3 ;  /* 0x0000000610107c08 */ /* 0x000fe40009800000 */
[----:B------:R-:W-:Y:S02]  /*12c0*/  FSETP.GEU.FTZ.AND P4, PT, R17, UR6, PT ;  /* 0x0000000611007c0b */ /* 0x000fe4000bf9e000 */
[----:B------:R-:W-:Y:S02]  /*12d0*/  FSEL R15, R15, UR6, P2 ;  /* 0x000000060f0f7c08 */ /* 0x000fe40009000000 */
[----:B------:R-:W-:Y:S02]  /*12e0*/  FSEL R14, R14, UR6, P1 ;  /* 0x000000060e0e7c08 */ /* 0x000fe40008800000 */
[----:B------:R-:W-:-:S02]  /*12f0*/  FSEL R13, R13, UR6, P0 ;  /* 0x000000060d0d7c08 */ /* 0x000fc40008000000 */
[----:B------:R-:W-:Y:S02]  /*1300*/  FSETP.GT.FTZ.AND P3, PT, R16, UR7, PT ;  /* 0x0000000710007c0b */ /* 0x000fe4000bf74000 */
[----:B------:R-:W-:Y:S02]  /*1310*/  FSEL R18, R17, UR6, P4 ;  /* 0x0000000611127c08 */ /* 0x000fe4000a000000 */
[----:B------:R-:W-:Y:S01]  /*1320*/  FSETP.GT.FTZ.AND P2, PT, R15, UR7, PT ;  /* 0x000000070f007c0b */ /* 0x000fe2000bf54000 */
[----:B0-----:R-:W-:Y:S01]  /*1330*/  IMAD.WIDE.U32 R2, R7, 0x2, R2 ;  /* 0x0000000207027825 */ /* 0x001fe200078e0002 */
[----:B------:R-:W-:Y:S02]  /*1340*/  FSETP.GT.FTZ.AND P1, PT, R14, UR7, PT ;  /* 0x000000070e007c0b */ /* 0x000fe4000bf34000 */
[----:B------:R-:W-:Y:S02]  /*1350*/  FSETP.GT.FTZ.AND P0, PT, R13, UR7, PT ;  /* 0x000000070d007c0b */ /* 0x000fe4000bf14000 */
[----:B------:R-:W-:Y:S01]  /*1360*/  FSEL R16, R16, UR7, !P3 ;  /* 0x0000000710107c08 */ /* 0x000fe2000d800000 */
[----:B------:R-:W-:Y:S01]  /*1370*/  IMAD.WIDE.U32 R2, R0, 0x10, R2 ;  /* 0x0000001000027825 */ /* 0x000fe200078e0002 */
[----:B------:R-:W-:-:S02]  /*1380*/  FSETP.GT.FTZ.AND P3, PT, R18, UR7, PT ;  /* 0x0000000712007c0b */ /* 0x000fc4000bf74000 */
[----:B------:R-:W-:Y:S01]  /*1390*/  FSEL R17, R15, UR7, !P2 ;  /* 0x000000070f117c08 */ /* 0x000fe2000d000000 */
[----:B------:R-:W-:Y:S01]  /*13a0*/  FMUL.FTZ R16, R11, R16 ;  /* 0x000000100b107220 */ /* 0x000fe20000410000 */
[----:B------:R-:W-:Y:S02]  /*13b0*/  FSEL R15, R14, UR7, !P1 ;  /* 0x000000070e0f7c08 */ /* 0x000fe4000c800000 */
        /* <DEDUP_REMOVED lines=12> */
[----:B------:R-:W-:-:S02]  /*1480*/  FMUL.FTZ R13, R13, 0.16666667163372039795 ;  /* 0x3e2aaaab0d0d7820 */ /* 0x000fc40000410000 */
[----:B------:R-:W-:Y:S02]  /*1490*/  F2FP.BF16.F32.PACK_AB R4, R7, R4 ;  /* 0x000000040704723e */ /* 0x000fe400000010ff */
[----:B------:R-:W-:Y:S02]  /*14a0*/  F2FP.BF16.F32.PACK_AB R6, R6, R9 ;  /* 0x000000090606723e */ /* 0x000fe400000010ff */
[----:B------:R-:W-:Y:S02]  /*14b0*/  F2FP.BF16.F32.PACK_AB R5, R8, R5 ;  /* 0x000000050805723e */ /* 0x000fe400000010ff */
[----:B------:R-:W-:-:S05]  /*14c0*/  F2FP.BF16.F32.PACK_AB R7, R13, R16 ;  /* 0x000000100d07723e */ /* 0x000fca00000010ff */
[----:B------:R-:W-:Y:S01]  /*14d0*/  STG.E.128 desc[UR4][R2.64], R4 ;  /* 0x0000000402007986 */ /* 0x000fe2000c101d04 */
[----:B------:R-:W-:Y:S05]  /*14e0*/  EXIT ;  /* 0x000000000000794d */ /* 0x000fea0003800000 */
.L_x_4694:
        /* <DEDUP_REMOVED lines=9> */
.L_x_6670:


//--------------------- .text._ZN2at6native18elementwise_kernelILi128ELi4EZNS0_15gpu_kernel_implIZZZNS0_66_GLOBAL__N__a0cfb035_28_ActivationHardswishKernel_cu_9e10b42f_293216hardswish_kernelERNS_14TensorIteratorEENKUlvE_clEvENKUlvE1_clEvEUlN3c104HalfEE_EEvRNS_18TensorIteratorBaseERKT_EUliE_EEviT1_ --------------------------
	.section	.text._ZN2at6native18elementwise_kernelILi128ELi4EZNS0_15gpu_kernel_implIZZZNS0_66_GLOBAL__N__a0cfb035_28_ActivationHardswishKernel_cu_9e10b42f_293216hardswish_kernelERNS_14TensorIteratorEENKUlvE_clEvENKUlvE1_clEvEUlN3c104HalfEE_EEvRNS_18TensorIteratorBaseERKT_EUliE_EEviT1_,"ax",@progbits
	.align	128
        .global         _ZN2at6native18elementwise_kernelILi128ELi4EZNS0_15gpu_kernel_implIZZZNS0_66_GLOBAL__N__a0cfb035_28_ActivationHardswishKernel_cu_9e10b42f_293216hardswish_kernelERNS_14TensorIteratorEENKUlvE_clEvENKUlvE1_clEvEUlN3c104HalfEE_EEvRNS_18TensorIteratorBaseERKT_EUliE_EEviT1_
        .type           _ZN2at6native18elementwise_kernelILi128ELi4EZNS0_15gpu_kernel_implIZZZNS0_66_GLOBAL__N__a0cfb035_28_ActivationHardswishKernel_cu_9e10b42f_293216hardswish_kernelERNS_14TensorIteratorEENKUlvE_clEvENKUlvE1_clEvEUlN3c104HalfEE_EEvRNS_18TensorIteratorBaseERKT_EUliE_EEviT1_,@function
        .size           _ZN2at6native18elementwise_kernelILi128ELi4EZNS0_15gpu_kernel_implIZZZNS0_66_GLOBAL__N__a0cfb035_28_ActivationHardswishKernel_cu_9e10b42f_293216hardswish_kernelERNS_14TensorIteratorEENKUlvE_clEvENKUlvE1_clEvEUlN3c104HalfEE_EEvRNS_18TensorIteratorBaseERKT_EUliE_EEviT1_,(.L_x_6671 - _ZN2at6native18elementwise_kernelILi128ELi4EZNS0_15gpu_kernel_implIZZZNS0_66_GLOBAL__N__a0cfb035_28_ActivationHardswishKernel_cu_9e10b42f_293216hardswish_kernelERNS_14TensorIteratorEENKUlvE_clEvENKUlvE1_clEvEUlN3c104HalfEE_EEvRNS_18TensorIteratorBaseERKT_EUliE_EEviT1_)
        .other          _ZN2at6native18elementwise_kernelILi128ELi4EZNS0_15gpu_kernel_implIZZZNS0_66_GLOBAL__N__a0cfb035_28_ActivationHardswishKernel_cu_9e10b42f_293216hardswish_kernelERNS_14TensorIteratorEENKUlvE_clEvENKUlvE1_clEvEUlN3c104HalfEE_EEvRNS_18TensorIteratorBaseERKT_EUliE_EEviT1_,@"STO_CUDA_ENTRY STV_DEFAULT"
_ZN2at6native18elementwise_kernelILi128ELi4EZNS0_15gpu_kernel_implIZZZNS0_66_GLOBAL__N__a0cfb035_28_ActivationHardswishKernel_cu_9e10b42f_293216hardswish_kernelERNS_14TensorIteratorEENKUlvE_clEvENKUlvE1_clEvEUlN3c104HalfEE_EEvRNS_18TensorIteratorBaseERKT_EUliE_EEviT1_:
.text._ZN2at6native18elementwise_kernelILi128ELi4EZNS0_15gpu_kernel_implIZZZNS0_66_GLOBAL__N__a0cfb035_28_ActivationHardswishKernel_cu_9e10b42f_293216hardswish_kernelERNS_14TensorIteratorEENKUlvE_clEvENKUlvE1_clEvEUlN3c104HalfEE_EEvRNS_18TensorIteratorBaseERKT_EUliE_EEviT1_:
        /* <DEDUP_REMOVED lines=22> */
[----:B------:R-:W-:Y:S01]  /*0160*/  HFMA2 R16, -RZ, RZ, 0, 0 ;  /* 0x00000000ff107431 */ /* 0x000fe200000001ff */
[----:B------:R-:W1:Y:S01]  /*0170*/  LDCU UR6, c[0x0][0x38c] ;  /* 0x00007180ff0677ac */ /* 0x000e620008000800 */
[----:B------:R-:W2:Y:S01]  /*0180*/  LDCU.64 UR8, c[0x0][0x4b8] ;  /* 0x00009700ff0877ac */ /* 0x000ea20008000a00 */
[----:B------:R-:W-:Y:S02]  /*0190*/  UISETP.NE.AND UP0, UPT, UR40, URZ, UPT ;  /* 0x000000ff2800728c */ /* 0x000fe4000bf05270 */
[----:B0-----:R-:W-:-:S05]  /*01a0*/  IMAD.HI.U32 R2, R17, UR4, R16 ;  /* 0x0000000411027c27 */ /* 0x001fca000f8e0010 */
[----:B------:R-:W-:-:S05]  /*01b0*/  SHF.R.U32.HI R3, RZ, UR5, R2 ;  /* 0x00000005ff037c19 */ /* 0x000fca0008011602 */
[----:B------:R-:W-:-:S04]  /*01c0*/  IMAD.MOV R0, RZ, RZ, -R3 ;  /* 0x000000ffff007224 */ /* 0x000fc800078e0a03 */
        /* <DEDUP_REMOVED lines=290> */
.L_x_4697:
        /* <DEDUP_REMOVED lines=18> */
.L_x_4701:
[----:B------:R-:W2:Y:S02]  /*1510*/  LDG.E.U8 R2, desc[UR36][R2.64] ;  /* 0x0000002402027981 */ /* 0x000ea4000c1e1100 */
[----:B--2---:R-:W-:-:S04]  /*1520*/  I2FP.F32.U32 R0, R2 ;  /* 0x0000000200007245 */ /* 0x004fc80000201000 */
[----:B------:R-:W-:Y:S01]  /*1530*/  F2FP.F16.F32.PACK_AB R0, RZ, R0 ;  /* 0x00000000ff00723e */ /* 0x000fe200000000ff */
[----:B------:R-:W-:Y:S06]  /*1540*/  BRA `(.L_x_4703) ;  /* 0x0000000c007c7947 */ /* 0x000fec0003800000 */
.L_x_4700:
        /* <DEDUP_REMOVED lines=10> */
.L_x_4705:
[----:B------:R-:W2:Y:S02]  /*15f0*/  LDG.E R2, desc[UR36][R2.64] ;  /* 0x0000002402027981 */ /* 0x000ea4000c1e1900 */
[----:B--2---:R-:W-:-:S04]  /*1600*/  I2FP.F32.S32 R0, R2 ;  /* 0x0000000200007245 */ /* 0x004fc80000201400 */
[----:B------:R-:W-:Y:S01]  /*1610*/  F2FP.F16.F32.PACK_AB R0, RZ, R0 ;  /* 0x00000000ff00723e */ /* 0x000fe200000000ff */
[----:B------:R-:W-:Y:S06]  /*1620*/  BRA `(.L_x_4703) ;  /* 0x0000000c00447947 */ /* 0x000fec0003800000 */
.L_x_4704:
[----:B------:R-:W2:Y:S02]  /*1630*/  LDG.E.U16 R2, desc[UR36][R2.64] ;  /* 0x0000002402027981 */ /* 0x000ea4000c1e1500 */
[----:B--2---:R-:W0:Y:S02]  /*1640*/  I2F.S16 R0, R2 ;  /* 0x0000000200007306 */ /* 0x004e240000101400 */
[----:B0-----:R-:W-:Y:S01]  /*1650*/  F2FP.F16.F32.PACK_AB R0, RZ, R0 ;  /* 0x00000000ff00723e */ /* 0x001fe200000000ff */
[----:B------:R-:W-:Y:S06]  /*1660*/  BRA `(.L_x_4703) ;  /* 0x0000000c00347947 */ /* 0x000fec0003800000 */
.L_x_4699:
        /* <DEDUP_REMOVED lines=9> */
.L_x_4707:
[----:B------:R0:W5:Y:S01]  /*1700*/  LDG.E.U16 R0, desc[UR36][R2.64] ;  /* 0x0000002402007981 */ /* 0x000162000c1e1500 */
[----:B------:R-:W-:Y:S05]  /*1710*/  BRA `(.L_x_4703) ;  /* 0x0000000c00087947 */ /* 0x000fea0003800000 */
.L_x_4706:
        /* <DEDUP_REMOVED lines=9> */
.L_x_4709:
[----:B------:R1:W5:Y:S01]  /*17b0*/  LDG.E.U16 R0, desc[UR36][R2.64] ;  /* 0x0000002402007981 */ /* 0x000362000c1e1500 */
[----:B------:R-:W-:Y:S05]  /*17c0*/  BRA `(.L_x_4703) ;  /* 0x0000000800dc7947 */ /* 0x000fea0003800000 */
.L_x_4708:
        /* <DEDUP_REMOVED lines=8> */
.L_x_4698:
        /* <DEDUP_REMOVED lines=13> */
.L_x_4712:
        /* <DEDUP_REMOVED lines=8> */
.L_x_4711:
        /* <DEDUP_REMOVED lines=27> */
.L_x_4714:
        /* <DEDUP_REMOVED lines=13> */
.L_x_4713:
[----:B------:R-:W2:Y:S02]  /*1c20*/  LDG.E.U16 R0, desc[UR36][R2.64] ;  /* 0x0000002402007981 */ /* 0x000ea4000c1e1500 */
[----:B--2---:R-:W-:-:S04]  /*1c30*/  SHF.L.U32 R0, R0, 0x10, RZ ;  /* 0x0000001000007819 */ /* 0x004fc800000006ff */
[----:B------:R-:W-:Y:S01]  /*1c40*/  F2FP.F16.F32.PACK_AB R0, RZ, R0 ;  /* 0x00000000ff00723e */ /* 0x000fe200000000ff */
[----:B------:R-:W-:Y:S06]  /*1c50*/  BRA `(.L_x_4703) ;  /* 0x0000000400b87947 */ /* 0x000fec0003800000 */
.L_x_4710:
        /* <DEDUP_REMOVED lines=12> */
.L_x_4717:
        /* <DEDUP_REMOVED lines=21> */
.L_x_4721:
[----:B------:R-:W-:Y:S05]  /*1e70*/  BSYNC.RECONVERGENT B1 ;  /* 0x0000000000017941 */ /* 0x000fea0003800200 */
.L_x_4720:
[----:B------:R-:W-:Y:S01]  /*1e80*/  IMAD.SHL.U32 R0, R0, 0x100000, RZ ;  /* 0x0010000000007824 */ /* 0x000fe200078e00ff */
[----:B------:R-:W-:-:S04]  /*1e90*/  LEA R2, R2, 0x3b800000, 0x17 ;  /* 0x3b80000002027811 */ /* 0x000fc800078eb8ff */
[----:B------:R-:W-:-:S07]  /*1ea0*/  LOP3.LUT R0, R2, R0, R7, 0xfe, !PT ;  /* 0x0000000002007212 */ /* 0x000fce00078efe07 */
.L_x_4719:
[----:B------:R-:W-:Y:S05]  /*1eb0*/  BSYNC.RECONVERGENT B0 ;  /* 0x0000000000007941 */ /* 0x000fea0003800200 */
.L_x_4718:
[----:B------:R-:W-:Y:S01]  /*1ec0*/  F2FP.F16.F32.PACK_AB R0, RZ, R0 ;  /* 0x00000000ff00723e */ /* 0x000fe200000000ff */
[----:B------:R-:W-:Y:S06]  /*1ed0*/  BRA `(.L_x_4703) ;  /* 0x0000000400187947 */ /* 0x000fec0003800000 */
.L_x_4716:
        /* <DEDUP_REMOVED lines=21> */
.L_x_4725:
[----:B------:R-:W-:Y:S05]  /*2030*/  BSYNC.RECONVERGENT B1 ;  /* 0x0000000000017941 */ /* 0x000fea0003800200 */
.L_x_4724:
[----:B------:R-:W-:Y:S01]  /*2040*/  IMAD.SHL.U32 R0, R0, 0x200000, RZ ;  /* 0x0020000000007824 */ /* 0x000fe200078e00ff */
[----:B------:R-:W-:-:S04]  /*2050*/  LEA R2, R2, 0x37800000, 0x17 ;  /* 0x3780000002027811 */ /* 0x000fc800078eb8ff */
[----:B------:R-:W-:-:S07]  /*2060*/  LOP3.LUT R0, R2, R0, R7, 0xfe, !PT ;  /* 0x0000000002007212 */ /* 0x000fce00078efe07 */
.L_x_4723:
[----:B------:R-:W-:Y:S05]  /*2070*/  BSYNC.RECONVERGENT B0 ;  /* 0x0000000000007941 */ /* 0x000fea0003800200 */
.L_x_4722:
[----:B------:R-:W-:Y:S01]  /*2080*/  F2FP.F16.F32.PACK_AB R0, RZ, R0 ;  /* 0x00000000ff00723e */ /* 0x000fe200000000ff */
[----:B------:R-:W-:Y:S06]  /*2090*/  BRA `(.L_x_4703) ;  /* 0x0000000000a87947 */ /* 0x000fec0003800000 */
.L_x_4715:
[----:B------:R-:W-:-:S09]  /*20a0*/  UISETP.NE.AND UP0, UPT, UR4, 0x1c, UPT ;  /* 0x0000001c0400788c */ /* 0x000fd2000bf05270 */
[----:B------:R-:W-:Y:S05]  /*20b0*/  BRA.U !UP0, `(.L_x_4726) ;  /* 0x0000000108947547 */ /* 0x000fea000b800000 */
[----:B------:R-:W-:-:S09]  /*20c0*/  UISETP.NE.AND UP0, UPT, UR4, 0x1d, UPT ;  /* 0x0000001d0400788c */ /* 0x000fd2000bf05270 */
[----:B------:R-:W-:Y:S05]  /*20d0*/  BRA.U !UP0, `(.L_x_4727) ;  /* 0x00000001087c7547 */ /* 0x000fea000b800000 */
[----:B------:R-:W-:-:S09]  /*20e0*/  UISETP.NE.AND UP0, UPT, UR4, 0x2c, UPT ;  /* 0x0000002c0400788c */ /* 0x000fd2000bf05270 */
[----:B------:R-:W-:Y:S05]  /*20f0*/  BRA.U !UP0, `(.L_x_4728) ;  /* 0x0000000108487547 */ /* 0x000fea000b800000 */
.L_x_4702:
        /* <DEDUP_REMOVED lines=16> */
.L_x_4729:
[----:B------:R-:W-:Y:S01]  /*2200*/  PRMT R0, RZ, 0x7610, R0 ;  /* 0x00007610ff007816 */ /* 0x000fe20000000000 */
[----:B------:R-:W-:Y:S06]  /*2210*/  BRA `(.L_x_4703) ;  /* 0x0000000000487947 */ /* 0x000fec0003800000 */
.L_x_4728:
        /* <DEDUP_REMOVED lines=8> */
.L_x_4731:
[----:B------:R-:W-:Y:S05]  /*22a0*/  BSYNC.RECONVERGENT B0 ;  /* 0x0000000000007941 */ /* 0x000fea0003800200 */
.L_x_4730:
[----:B------:R-:W-:Y:S01]  /*22b0*/  F2FP.F16.F32.PACK_AB R0, RZ, R0 ;  /* 0x00000000ff00723e */ /* 0x000fe200000000ff */
[----:B------:R-:W-:Y:S06]  /*22c0*/  BRA `(.L_x_4703) ;  /* 0x00000000001c7947 */ /* 0x000fec0003800000 */
.L_x_4727:
[----:B------:R-:W2:Y:S02]  /*22d0*/  LDG.E.64 R2, desc[UR36][R2.64] ;  /* 0x0000002402027981 */ /* 0x000ea4000c1e1b00 */
[----:B--2---:R-:W0:Y:S02]  /*22e0*/  I2F.U64 R0, R2 ;  /* 0x0000000200007312 */ /* 0x004e240000301000 */
[----:B0-----:R-:W-:Y:S01]  /*22f0*/  F2FP.F16.F32.PACK_AB R0, RZ, R0 ;  /* 0x00000000ff00723e */ /* 0x001fe200000000ff */
[----:B------:R-:W-:Y:S06]  /*2300*/  BRA `(.L_x_4703) ;  /* 0x00000000000c7947 */ /* 0x000fec0003800000 */
.L_x_4726:
[----:B------:R-:W2:Y:S02]  /*2310*/  LDG.E R2, desc[UR36][R2.64] ;  /* 0x0000002402027981 */ /* 0x000ea4000c1e1900 */
[----:B--2---:R-:W-:-:S04]  /*2320*/  I2FP.F32.U32 R0, R2 ;  /* 0x0000000200007245 */ /* 0x004fc80000201000 */
[----:B------:R-:W-:-:S07]  /*2330*/  F2FP.F16.F32.PACK_AB R0, RZ, R0 ;  /* 0x00000000ff00723e */ /* 0x000fce00000000ff */
.L_x_4703:
[----:B------:R-:W2:Y:S01]  /*2340*/  LDCU UR4, c[0x0][0x590] ;  /* 0x0000b200ff0477ac */ /* 0x000ea20008000800 */
[----:B-----5:R-:W-:Y:S01]  /*2350*/  HADD2.F32 R0, -RZ, R0.H0_H0 ;  /* 0x20000000ff007230 */ /* 0x020fe20000004100 */
[----:B------:R-:W3:Y:S04]  /*2360*/  LDCU UR5, c[0x0][0x59c] ;  /* 0x0000b380ff0577ac */ /* 0x000ee80008000800 */
[----:B01----:R-:W-:Y:S01]  /*2370*/  FADD.FTZ R2, R0, 3 ;  /* 0x4040000000027421 */ /* 0x003fe20000010000 */
[----:B------:R-:W0:Y:S04]  /*2380*/  LDCU.64 UR6, c[0x0][0x580] ;  /* 0x0000b000ff0677ac */ /* 0x000e280008000a00 */
[----:B--2---:R-:W-:-:S04]  /*2390*/  FSETP.GEU.FTZ.AND P0, PT, R2, UR4, PT ;  /* 0x0000000402007c0b */ /* 0x004fc8000bf1e000 */
[----:B------:R-:W-:Y:S01]  /*23a0*/  FSEL R2, R2, UR4, P0 ;  /* 0x0000000402027c08 */ /* 0x000fe20008000000 */
[----:B------:R-:W-:-:S03]  /*23b0*/  UPRMT UR4, UR41, 0x9910, URZ ;  /* 0x0000991029047896 */ /* 0x000fc600080000ff */
[----:B---3--:R-:W-:Y:S01]  /*23c0*/  FSETP.GT.FTZ.AND P0, PT, R2, UR5, PT ;  /* 0x0000000502007c0b */ /* 0x008fe2000bf14000 */
[----:B------:R-:W-:-:S03]  /*23d0*/  UISETP.GT.AND UP0, UPT, UR4, 0x9, UPT ;  /* 0x000000090400788c */ /* 0x000fc6000bf04270 */
[----:B------:R-:W-:Y:S02]  /*23e0*/  FSEL R3, R2, UR5, !P0 ;  /* 0x0000000502037c08 */ /* 0x000fe4000c000000 */
[----:B0-----:R-:W-:-:S03]  /*23f0*/  IADD3 R2, P0, PT, R16, UR6, RZ ;  /* 0x0000000610027c10 */ /* 0x001fc6000ff1e0ff */
[----:B------:R-:W-:-:S04]  /*2400*/  FMUL.FTZ R3, R0, R3 ;  /* 0x0000000300037220 */ /* 0x000fc80000410000 */
[----:B------:R-:W-:Y:S01]  /*2410*/  FMUL.FTZ R0, R3, 0.16666667163372039795 ;  /* 0x3e2aaaab03007820 */ /* 0x000fe20000410000 */
[----:B------:R-:W-:-:S04]  /*2420*/  IMAD.X R3, RZ, RZ, UR7, P0 ;  /* 0x00000007ff037e24 */ /* 0x000fc800080e06ff */
[----:B------:R-:W-:Y:S01]  /*2430*/  F2FP.F16.F32.PACK_AB R0, RZ, R0 ;  /* 0x00000000ff00723e */ /* 0x000fe200000000ff */
[----:B------:R-:W-:Y:S06]  /*2440*/  BRA.U UP0, `(.L_x_4732) ;  /* 0x0000000500047547 */ /* 0x000fec000b800000 */
        /* <DEDUP_REMOVED lines=12> */
.L_x_4735:
[----:B------:R-:W-:-:S06]  /*2510*/  HADD2.F32 R5, -RZ, R0.H0_H0 ;  /* 0x20000000ff057230 */ /* 0x000fcc0000004100 */
[----:B------:R-:W0:Y:S02]  /*2520*/  F2I.S64.TRUNC R4, R5 ;  /* 0x0000000500047311 */ /* 0x000e24000020d900 */
[----:B0-----:R3:W-:Y:S01]  /*2530*/  STG.E.U8 desc[UR36][R2.64], R4 ;  /* 0x0000000402007986 */ /* 0x0017e2000c101124 */
[----:B------:R-:W-:Y:S05]  /*2540*/  BRA `(.L_x_4737) ;  /* 0x0000000c00707947 */ /* 0x000fea0003800000 */
.L_x_4734:
        /* <DEDUP_REMOVED lines=10> */
.L_x_4739:
[----:B------:R-:W-:-:S04]  /*25f0*/  HADD2.F32 R0, -RZ, R0.H0_H0 ;  /* 0x20000000ff007230 */ /* 0x000fc80000004100 */
[----:B------:R-:W0:Y:S02]  /*2600*/  F2I.FTZ.TRUNC.NTZ R5, R0 ;  /* 0x0000000000057305 */ /* 0x000e24000021f100 */
[----:B0-----:R1:W-:Y:S01]  /*2610*/  STG.E desc[UR36][R2.64], R5 ;  /* 0x0000000502007986 */ /* 0x0013e2000c101924 */
[----:B------:R-:W-:Y:S05]  /*2620*/  BRA `(.L_x_4737) ;  /* 0x0000000c00387947 */ /* 0x000fea0003800000 */
.L_x_4738:
[----:B------:R-:W-:-:S04]  /*2630*/  HADD2.F32 R0, -RZ, R0.H0_H0 ;  /* 0x20000000ff007230 */ /* 0x000fc80000004100 */
[----:B------:R-:W0:Y:S02]  /*2640*/  F2I.FTZ.TRUNC.NTZ R5, R0 ;  /* 0x0000000000057305 */ /* 0x000e24000021f100 */
[----:B0-----:R2:W-:Y:S01]  /*2650*/  STG.E.U16 desc[UR36][R2.64], R5 ;  /* 0x0000000502007986 */ /* 0x0015e2000c101524 */
[----:B------:R-:W-:Y:S05]  /*2660*/  BRA `(.L_x_4737) ;  /* 0x0000000c00287947 */ /* 0x000fea0003800000 */
.L_x_4733:
        /* <DEDUP_REMOVED lines=9> */
.L_x_4741:
[----:B------:R0:W-:Y:S01]  /*2700*/  STG.E.U16 desc[UR36][R2.64], R0 ;  /* 0x0000000002007986 */ /* 0x0001e2000c101524 */
[----:B------:R-:W-:Y:S05]  /*2710*/  BRA `(.L_x_4737) ;  /* 0x0000000800fc7947 */ /* 0x000fea0003800000 */
.L_x_4740:
[----:B------:R-:W-:-:S09]  /*2720*/  UISETP.NE.AND UP0, UPT, UR4, 0x7, UPT ;  /* 0x000000070400788c */ /* 0x000fd2000bf05270 */
[----:B------:R-:W-:Y:S05]  /*2730*/  BRA.U !UP0, `(.L_x_4742) ;  /* 0x0000000108347547 */ /* 0x000fea000b800000 */
[----:B------:R-:W-:-:S09]  /*2740*/  UISETP.NE.AND UP0, UPT, UR4, 0x8, UPT ;  /* 0x000000080400788c */ /* 0x000fd2000bf05270 */
[----:B------:R-:W-:Y:S05]  /*2750*/  BRA.U !UP0, `(.L_x_4743) ;  /* 0x0000000108187547 */ /* 0x000fea000b800000 */
[----:B------:R-:W-:-:S09]  /*2760*/  UISETP.NE.AND UP0, UPT, UR4, 0x9, UPT ;  /* 0x000000090400788c */ /* 0x000fd2000bf05270 */
[----:B------:R-:W-:Y:S05]  /*2770*/  BRA.U UP0, `(.L_x_4736) ;  /* 0x0000000900447547 */ /* 0x000fea000b800000 */
[----:B------:R-:W-:Y:S02]  /*2780*/  HFMA2 R5, -RZ, RZ, 0, 0 ;  /* 0x00000000ff057431 */ /* 0x000fe400000001ff */
[----:B------:R-:W-:-:S05]  /*2790*/  HADD2.F32 R4, -RZ, R0.H0_H0 ;  /* 0x20000000ff047230 */ /* 0x000fca0000004100 */
[----:B------:R0:W-:Y:S01]  /*27a0*/  STG.E.64 desc[UR36][R2.64], R4 ;  /* 0x0000000402007986 */ /* 0x0001e2000c101b24 */
[----:B------:R-:W-:Y:S05]  /*27b0*/  BRA `(.L_x_4737) ;  /* 0x0000000800d47947 */ /* 0x000fea0003800000 */
.L_x_4743:
[----:B------:R-:W-:-:S05]  /*27c0*/  HADD2.F32 R0, -RZ, R0.H0_H0 ;  /* 0x20000000ff007230 */ /* 0x000fca0000004100 */
[----:B------:R-:W-:-:S04]  /*27d0*/  F2FP.F16.F32.PACK_AB R0, RZ, R0 ;  /* 0x00000000ff00723e */ /* 0x000fc800000000ff */
[----:B------:R-:W-:-:S05]  /*27e0*/  PRMT R0, R0, 0x5410, RZ ;  /* 0x0000541000007816 */ /* 0x000fca00000000ff */
[----:B------:R0:W-:Y:S01]  /*27f0*/  STG.E desc[UR36][R2.64], R0 ;  /* 0x0000000002007986 */ /* 0x0001e2000c101924 */
[----:B------:R-:W-:Y:S05]  /*2800*/  BRA `(.L_x_4737) ;  /* 0x0000000800c07947 */ /* 0x000fea0003800000 */
.L_x_4742:
[----:B------:R-:W-:-:S05]  /*2810*/  HADD2.F32 R4, -RZ, R0.H0_H0 ;  /* 0x20000000ff047230 */ /* 0x000fca0000004100 */
[----:B------:R-:W-:-:S06]  /*2820*/  FMUL.FTZ R4, R4, 1 ;  /* 0x3f80000004047820 */ /* 0x000fcc0000410000 */
[----:B------:R-:W0:Y:S02]  /*2830*/  F2F.F64.F32 R4, R4 ;  /* 0x0000000400047310 */ /* 0x000e240000201800 */
[----:B0-----:R0:W-:Y:S01]  /*2840*/  STG.E.64 desc[UR36][R2.64], R4 ;  /* 0x0000000402007986 */ /* 0x0011e2000c101b24 */
[----:B------:R-:W-:Y:S05]  /*2850*/  BRA `(.L_x_4737) ;  /* 0x0000000800ac7947 */ /* 0x000fea0003800000 */
.L_x_4732:
        /* <DEDUP_REMOVED lines=13> */
.L_x_4746:
[----:B------:R-:W-:Y:S01]  /*2930*/  HADD2.F32 R0, -RZ, R0.H0_H0 ;  /* 0x20000000ff007230 */ /* 0x000fe20000004100 */
[----:B------:R-:W-:-:S04]  /*2940*/  CS2R R6, SRZ ;  /* 0x0000000000067805 */ /* 0x000fc8000001ff00 */
[----:B------:R-:W-:-:S04]  /*2950*/  FMUL.FTZ R0, R0, 1 ;  /* 0x3f80000000007820 */ /* 0x000fc80000410000 */
[----:B------:R-:W0:Y:S02]  /*2960*/  F2F.F64.F32 R4, R0 ;  /* 0x0000000000047310 */ /* 0x000e240000201800 */
[----:B0-----:R0:W-:Y:S01]  /*2970*/  STG.E.128 desc[UR36][R2.64], R4 ;  /* 0x0000000402007986 */ /* 0x0011e2000c101d24 */
[----:B------:R-:W-:Y:S05]  /*2980*/  BRA `(.L_x_4737) ;  /* 0x0000000800607947 */ /* 0x000fea0003800000 */
.L_x_4745:
        /* <DEDUP_REMOVED lines=19> */
.L_x_4750:
[----:B------:R-:W-:Y:S05]  /*2ac0*/  BSYNC.RECONVERGENT B0 ;  /* 0x0000000000007941 */ /* 0x000fea0003800200 */
.L_x_4749:
[----:B------:R-:W-:-:S05]  /*2ad0*/  LOP3.LUT R5, R0, 0x80, R5, 0xf8, !PT ;  /* 0x0000008000057812 */ /* 0x000fca00078ef805 */
[----:B------:R0:W-:Y:S01]  /*2ae0*/  STG.E.U8 desc[UR36][R2.64], R5 ;  /* 0x0000000502007986 */ /* 0x0001e2000c101124 */
[----:B------:R-:W-:Y:S05]  /*2af0*/  BRA `(.L_x_4737) ;  /* 0x0000000800047947 */ /* 0x000fea0003800000 */
.L_x_4748:
        /* <DEDUP_REMOVED lines=15> */
.L_x_4752:
[----:B------:R-:W-:Y:S05]  /*2bf0*/  BSYNC.RECONVERGENT B0 ;  /* 0x0000000000007941 */ /* 0x000fea0003800200 */
.L_x_4751:
[----:B------:R-:W-:-:S05]  /*2c00*/  LOP3.LUT R5, R0, 0x80, R5, 0xf8, !PT ;  /* 0x0000008000057812 */ /* 0x000fca00078ef805 */
[----:B------:R0:W-:Y:S01]  /*2c10*/  STG.E.U8 desc[UR36][R2.64], R5 ;  /* 0x0000000502007986 */ /* 0x0001e2000c101124 */
[----:B------:R-:W-:Y:S05]  /*2c20*/  BRA `(.L_x_4737) ;  /* 0x0000000400b87947 */ /* 0x000fea0003800000 */
.L_x_4747:
[----:B------:R-:W-:-:S05]  /*2c30*/  HADD2.F32 R0, -RZ, R0.H0_H0 ;  /* 0x20000000ff007230 */ /* 0x000fca0000004100 */
[----:B------:R-:W-:-:S05]  /*2c40*/  F2FP.BF16.F32.PACK_AB R0, RZ, R0 ;  /* 0x00000000ff00723e */ /* 0x000fca00000010ff */
[----:B------:R0:W-:Y:S01]  /*2c50*/  STG.E.U16 desc[UR36][R2.64], R0 ;  /* 0x0000000002007986 */ /* 0x0001e2000c101524 */
[----:B------:R-:W-:Y:S05]  /*2c60*/  BRA `(.L_x_4737) ;  /* 0x0000000400a87947 */ /* 0x000fea0003800000 */
.L_x_4744:
        /* <DEDUP_REMOVED lines=12> */
.L_x_4755:
[----:B------:R-:W-:Y:S01]  /*2d30*/  HADD2.F32 R5, -RZ, R0.H0_H0 ;  /* 0x20000000ff057230 */ /* 0x000fe20000004100 */
[----:B------:R-:W-:Y:S01]  /*2d40*/  BSSY.RECONVERGENT B0, `(.L_x_4756) ;  /* 0x0000014000007945 */ /* 0x000fe20003800200 */
[----:B------:R-:W-:-:S03]  /*2d50*/  MOV R0, 0x80 ;  /* 0x0000008000007802 */ /* 0x000fc60000000f00 */
        /* <DEDUP_REMOVED lines=10> */
.L_x_4758:
[----:B------:R-:W-:-:S04]  /*2e00*/  SHF.R.U32.HI R0, RZ, 0x14, R5 ;  /* 0x00000014ff007819 */ /* 0x000fc80000011605 */
[----:B------:R-:W-:-:S04]  /*2e10*/  LOP3.LUT R0, R0, 0x1, RZ, 0xc0, !PT ;  /* 0x0000000100007812 */ /* 0x000fc800078ec0ff */
[----:B------:R-:W-:-:S04]  /*2e20*/  IADD3 R0, PT, PT, R5, 0x487ffff, R0 ;  /* 0x0487ffff05007810 */ /* 0x000fc80007ffe000 */
[----:B------:R-:W-:-:S04]  /*2e30*/  SHF.R.U32.HI R0, RZ, 0x14, R0 ;  /* 0x00000014ff007819 */ /* 0x000fc80000011600 */
[----:B------:R-:W-:-:S07]  /*2e40*/  LOP3.LUT R4, R0, 0xff, RZ, 0xc0, !PT ;  /* 0x000000ff00047812 */ /* 0x000fce00078ec0ff */
.L_x_4759:
[----:B------:R-:W-:-:S04]  /*2e50*/  SHF.R.U32.HI R5, RZ, 0x18, R5 ;  /* 0x00000018ff057819 */ /* 0x000fc80000011605 */
[----:B------:R-:W-:-:S04]  /*2e60*/  LOP3.LUT R4, R4, 0x80, R5, 0xf8, !PT ;  /* 0x0000008004047812 */ /* 0x000fc800078ef805 */
[----:B------:R-:W-:-:S07]  /*2e70*/  PRMT R0, R4, 0x7610, R0 ;  /* 0x0000761004007816 */ /* 0x000fce0000000000 */
.L_x_4757:
[----:B------:R-:W-:Y:S05]  /*2e80*/  BSYNC.RECONVERGENT B0 ;  /* 0x0000000000007941 */ /* 0x000fea0003800200 */
.L_x_4756:
[----:B------:R0:W-:Y:S01]  /*2e90*/  STG.E.U8 desc[UR36][R2.64], R0 ;  /* 0x0000000002007986 */ /* 0x0001e2000c101124 */
[----:B------:R-:W-:Y:S05]  /*2ea0*/  BRA `(.L_x_4737) ;  /* 0x0000000400187947 */ /* 0x000fea0003800000 */
.L_x_4754:
        /* <DEDUP_REMOVED lines=13> */
.L_x_4762:
[----:B------:R-:W-:-:S04]  /*2f80*/  SHF.R.U32.HI R0, RZ, 0x15, R5 ;  /* 0x00000015ff007819 */ /* 0x000fc80000011605 */
[----:B------:R-:W-:-:S04]  /*2f90*/  LOP3.LUT R0, R0, 0x1, RZ, 0xc0, !PT ;  /* 0x0000000100007812 */ /* 0x000fc800078ec0ff */
[----:B------:R-:W-:-:S04]  /*2fa0*/  IADD3 R0, PT, PT, R5, 0x88fffff, R0 ;  /* 0x088fffff05007810 */ /* 0x000fc80007ffe000 */
[----:B------:R-:W-:-:S04]  /*2fb0*/  SHF.R.U32.HI R0, RZ, 0x15, R0 ;  /* 0x00000015ff007819 */ /* 0x000fc80000011600 */
[----:B------:R-:W-:-:S07]  /*2fc0*/  LOP3.LUT R4, R0, 0xff, RZ, 0xc0, !PT ;  /* 0x000000ff00047812 */ /* 0x000fce00078ec0ff */
.L_x_4763:
[----:B------:R-:W-:-:S04]  /*2fd0*/  SHF.R.U32.HI R5, RZ, 0x18, R5 ;  /* 0x00000018ff057819 */ /* 0x000fc80000011605 */
[----:B------:R-:W-:-:S04]  /*2fe0*/  LOP3.LUT R4, R4, 0x80, R5, 0xf8, !PT ;  /* 0x0000008004047812 */ /* 0x000fc800078ef805 */
[----:B------:R-:W-:-:S07]  /*2ff0*/  PRMT R0, R4, 0x7610, R0 ;  /* 0x0000761004007816 */ /* 0x000fce0000000000 */
.L_x_4761:
[----:B------:R-:W-:Y:S05]  /*3000*/  BSYNC.RECONVERGENT B0 ;  /* 0x0000000000007941 */ /* 0x000fea0003800200 */
.L_x_4760:
[----:B------:R0:W-:Y:S01]  /*3010*/  STG.E.U8 desc[UR36][R2.64], R0 ;  /* 0x0000000002007986 */ /* 0x0001e2000c101124 */
[----:B------:R-:W-:Y:S05]  /*3020*/  BRA `(.L_x_4737) ;  /* 0x0000000000b87947 */ /* 0x000fea0003800000 */
.L_x_4753:
[----:B------:R-:W-:-:S09]  /*3030*/  UISETP.NE.AND UP0, UPT, UR4, 0x1c, UPT ;  /* 0x0000001c0400788c */ /* 0x000fd2000bf05270 */
[----:B------:R-:W-:Y:S05]  /*3040*/  BRA.U !UP0, `(.L_x_4764) ;  /* 0x0000000108a47547 */ /* 0x000fea000b800000 */
[----:B------:R-:W-:-:S09]  /*3050*/  UISETP.NE.AND UP0, UPT, UR4, 0x1d, UPT ;  /* 0x0000001d0400788c */ /* 0x000fd2000bf05270 */
[----:B------:R-:W-:Y:S05]  /*3060*/  BRA.U !UP0, `(.L_x_4765) ;  /* 0x00000001088c7547 */ /* 0x000fea000b800000 */
[----:B------:R-:W-:-:S09]  /*3070*/  UISETP.NE.AND UP0, UPT, UR4, 0x2c, UPT ;  /* 0x0000002c0400788c */ /* 0x000fd2000bf05270 */
[----:B------:R-:W-:Y:S05]  /*3080*/  BRA.U !UP0, `(.L_x_4766) ;  /* 0x0000000108447547 */ /* 0x000fea000b800000 */
.L_x_4736:
        /* <DEDUP_REMOVED lines=16> */
.L_x_4767:
[----:B------:R-:W-:Y:S05]  /*3190*/  BRA `(.L_x_4737) ;  /* 0x00000000005c7947 */ /* 0x000fea0003800000 */
.L_x_4766:
        /* <DEDUP_REMOVED lines=16> */
.L_x_4765:
[----:B------:R-:W-:-:S06]  /*32a0*/  HADD2.F32 R4, -RZ, R0.H0_H0 ;  /* 0x20000000ff047230 */ /* 0x000fcc0000004100 */
[----:B------:R-:W0:Y:S02]  /*32b0*/  F2I.U64.TRUNC R4, R4 ;  /* 0x0000000400047311 */ /* 0x000e24000020d800 */
[----:B0-----:R0:W-:Y:S01]  /*32c0*/  STG.E.64 desc[UR36][R2.64], R4 ;  /* 0x0000000402007986 */ /* 0x0011e2000c101b24 */
[----:B------:R-:W-:Y:S05]  /*32d0*/  BRA `(.L_x_4737) ;  /* 0x00000000000c7947 */ /* 0x000fea0003800000 */
.L_x_4764:
[----:B------:R-:W-:-:S04]  /*32e0*/  HADD2.F32 R0, -RZ, R0.H0_H0 ;  /* 0x20000000ff007230 */ /* 0x000fc80000004100 */
[----:B------:R-:W0:Y:S02]  /*32f0*/  F2I.FTZ.U32.TRUNC.NTZ R5, R0 ;  /* 0x0000000000057305 */ /* 0x000e24000021f000 */
[----:B0-----:R0:W-:Y:S02]  /*3300*/  STG.E desc[UR36][R2.64], R5 ;  /* 0x0000000502007986 */ /* 0x0011e4000c101924 */
.L_x_4737:
[----:B------:R-:W-:-:S07]  /*3310*/  IADD3 R17, PT, PT, R17, 0x80, RZ ;  /* 0x0000008011117810 */ /* 0x000fce0007ffe0ff */
.L_x_4696:
[----:B------:R-:W-:Y:S05]  /*3320*/  BSYNC.RECONVERGENT B6 ;  /* 0x0000000000067941 */ /* 0x000fea0003800200 */
.L_x_4695:
        /* <DEDUP_REMOVED lines=307> */
.L_x_4770:
        /* <DEDUP_REMOVED lines=18> */
.L_x_4774:
[----:B------:R-:W2:Y:S02]  /*4780*/  LDG.E.U8 R2, desc[UR36][R2.64] ;  /* 0x0000002402027981 */ /* 0x000ea4000c1e1100 */
[----:B--2---:R-:W-:-:S04]  /*4790*/  I2FP.F32.U32 R0, R2 ;  /* 0x0000000200007245 */ /* 0x004fc80000201000 */
[----:B------:R-:W-:Y:S01]  /*47a0*/  F2FP.F16.F32.PACK_AB R0, RZ, R0 ;  /* 0x00000000ff00723e */ /* 0x000fe200000000ff */
[----:B------:R-:W-:Y:S06]  /*47b0*/  BRA `(.L_x_4776) ;  /* 0x0000000c007c7947 */ /* 0x000fec0003800000 */
.L_x_4773:
        /* <DEDUP_REMOVED lines=10> */
.L_x_4778:
[----:B------:R-:W2:Y:S02]  /*4860*/  LDG.E R2, desc[UR36][R2.64] ;  /* 0x0000002402027981 */ /* 0x000ea4000c1e1900 */
[----:B--2---:R-:W-:-:S04]  /*4870*/  I2FP.F32.S32 R0, R2 ;  /* 0x0000000200007245 */ /* 0x004fc80000201400 */
[----:B------:R-:W-:Y:S01]  /*4880*/  F2FP.F16.F32.PACK_AB R0, RZ, R0 ;  /* 0x00000000ff00723e */ /* 0x000fe200000000ff */
[----:B------:R-:W-:Y:S06]  /*4890*/  BRA `(.L_x_4776) ;  /* 0x0000000c00447947 */ /* 0x000fec0003800000 */
.L_x_4777:
[----:B------:R-:W2:Y:S02]  /*48a0*/  LDG.E.U16 R2, desc[UR36][R2.64] ;  /* 0x0000002402027981 */ /* 0x000ea4000c1e1500 */
[----:B--2---:R-:W0:Y:S02]  /*48b0*/  I2F.S16 R0, R2 ;  /* 0x0000000200007306 */ /* 0x004e240000101400 */
[----:B0-----:R-:W-:Y:S01]  /*48c0*/  F2FP.F16.F32.PACK_AB R0, RZ, R0 ;  /* 0x00000000ff00723e */ /* 0x001fe200000000ff */
[----:B------:R-:W-:Y:S06]  /*48d0*/  BRA `(.L_x_4776) ;  /* 0x0000000c00347947 */ /* 0x000fec0003800000 */
.L_x_4772:
        /* <DEDUP_REMOVED lines=9> */
.L_x_4780:
[----:B------:R1:W5:Y:S01]  /*4970*/  LDG.E.U16 R0, desc[UR36][R2.64] ;  /* 0x0000002402007981 */ /* 0x000362000c1e1500 */
[----:B------:R-:W-:Y:S05]  /*4980*/  BRA `(.L_x_4776) ;  /* 0x0000000c00087947 */ /* 0x000fea0003800000 */
.L_x_4779:
        /* <DEDUP_REMOVED lines=9> */
.L_x_4782:
[----:B------:R0:W5:Y:S01]  /*4a20*/  LDG.E.U16 R0, desc[UR36][R2.64] ;  /* 0x0000002402007981 */ /* 0x000162000c1e1500 */
[----:B------:R-:W-:Y:S05]  /*4a30*/  BRA `(.L_x_4776) ;  /* 0x0000000800dc7947 */ /* 0x000fea0003800000 */
.L_x_4781:
        /* <DEDUP_REMOVED lines=8> */
.L_x_4771:
        /* <DEDUP_REMOVED lines=13> */
.L_x_4785:
        /* <DEDUP_REMOVED lines=8> */
.L_x_4784:
        /* <DEDUP_REMOVED lines=27> */
.L_x_4787:
        /* <DEDUP_REMOVED lines=13> */
.L_x_4786:
[----:B------:R-:W2:Y:S02]  /*4e90*/  LDG.E.U16 R0, desc[UR36][R2.64] ;  /* 0x0000002402007981 */ /* 0x000ea4000c1e1500 */
[----:B--2---:R-:W-:-:S04]  /*4ea0*/  SHF.L.U32 R0, R0, 0x10, RZ ;  /* 0x0000001000007819 */ /* 0x004fc800000006ff */
[----:B------:R-:W-:Y:S01]  /*4eb0*/  F2FP.F16.F32.PACK_AB R0, RZ, R0 ;  /* 0x00000000ff00723e */ /* 0x000fe200000000ff */
[----:B------:R-:W-:Y:S06]  /*4ec0*/  BRA `(.L_x_4776) ;  /* 0x0000000400b87947 */ /* 0x000fec0003800000 */
.L_x_4783:
        /* <DEDUP_REMOVED lines=12> */
.L_x_4790:
        /* <DEDUP_REMOVED lines=21> */
.L_x_4794:
[----:B------:R-:W-:Y:S05]  /*50e0*/  BSYNC.RECONVERGENT B1 ;  /* 0x0000000000017941 */ /* 0x000fea0003800200 */
.L_x_4793:
[----:B------:R-:W-:Y:S01]  /*50f0*/  IMAD.SHL.U32 R0, R0, 0x100000, RZ ;  /* 0x0010000000007824 */ /* 0x000fe200078e00ff */
[----:B------:R-:W-:-:S04]  /*5100*/  LEA R2, R2, 0x3b800000, 0x17 ;  /* 0x3b80000002027811 */ /* 0x000fc800078eb8ff */
[----:B------:R-:W-:-:S07]  /*5110*/  LOP3.LUT R0, R2, R0, R7, 0xfe, !PT ;  /* 0x0000000002007212 */ /* 0x000fce00078efe07 */
.L_x_4792:
[----:B------:R-:W-:Y:S05]  /*5120*/  BSYNC.RECONVERGENT B0 ;  /* 0x0000000000007941 */ /* 0x000fea0003800200 */
.L_x_4791:
[----:B------:R-:W-:Y:S01]  /*5130*/  F2FP.F16.F32.PACK_AB R0, RZ, R0 ;  /* 0x00000000ff00723e */ /* 0x000fe200000000ff */
[----:B------:R-:W-:Y:S06]  /*5140*/  BRA `(.L_x_4776) ;  /* 0x0000000400187947 */ /* 0x000fec0003800000 */
.L_x_4789:
        /* <DEDUP_REMOVED lines=21> */
.L_x_4798:
[----:B------:R-:W-:Y:S05]  /*52a0*/  BSYNC.RECONVERGENT B1 ;  /* 0x0000000000017941 */ /* 0x000fea0003800200 */
.L_x_4797:
[----:B------:R-:W-:Y:S01]  /*52b0*/  IMAD.SHL.U32 R0, R0, 0x200000, RZ ;  /* 0x0020000000007824 */ /* 0x000fe200078e00ff */
[----:B------:R-:W-:-:S04]  /*52c0*/  LEA R2, R2, 0x37800000, 0x17 ;  /* 0x3780000002027811 */ /* 0x000fc800078eb8ff */
[----:B------:R-:W-:-:S07]  /*52d0*/  LOP3.LUT R0, R2, R0, R7, 0xfe, !PT ;  /* 0x0000000002007212 */ /* 0x000fce00078efe07 */
.L_x_4796:
[----:B------:R-:W-:Y:S05]  /*52e0*/  BSYNC.RECONVERGENT B0 ;  /* 0x0000000000007941 */ /* 0x000fea0003800200 */
.L_x_4795:
[----:B------:R-:W-:Y:S01]  /*52f0*/  F2FP.F16.F32.PACK_AB R0, RZ, R0 ;  /* 0x00000000ff00723e */ /* 0x000fe200000000ff */
[----:B------:R-:W-:Y:S06]  /*5300*/  BRA `(.L_x_4776) ;  /* 0x0000000000a87947 */ /* 0x000fec0003800000 */
.L_x_4788:
        /* <DEDUP_REMOVED lines=14> */
.L_x_4802:
[----:B------:R-:W-:Y:S05]  /*53f0*/  BSYNC.RECONVERGENT B0 ;  /* 0x0000000000007941 */ /* 0x000fea0003800200 */
.L_x_4801:
[----:B------:R-:W-:Y:S01]  /*5400*/  F2FP.F16.F32.PACK_AB R0, RZ, R0 ;  /* 0x00000000ff00723e */ /* 0x000fe200000000ff */
[----:B------:R-:W-:Y:S06]  /*5410*/  BRA `(.L_x_4776) ;  /* 0x0000000000647947 */ /* 0x000fec0003800000 */
.L_x_4775:
        /* <DEDUP_REMOVED lines=16> */
.L_x_4803:
[----:B------:R-:W-:Y:S01]  /*5520*/  PRMT R0, RZ, 0x7610, R0 ;  /* 0x00007610ff007816 */ /* 0x000fe20000000000 */
[----:B------:R-:W-:Y:S06]  /*5530*/  BRA `(.L_x_4776) ;  /* 0x00000000001c7947 */ /* 0x000fec0003800000 */
.L_x_4800:
[----:B------:R-:W2:Y:S02]  /*5540*/  LDG.E.64 R2, desc[UR36][R2.64] ;  /* 0x0000002402027981 */ /* 0x000ea4000c1e1b00 */
[----:B--2---:R-:W0:Y:S02]  /*5550*/  I2F.U64 R0, R2 ;  /* 0x0000000200007312 */ /* 0x004e240000301000 */
[----:B0-----:R-:W-:Y:S01]  /*5560*/  F2FP.F16.F32.PACK_AB R0, RZ, R0 ;  /* 0x00000000ff00723e */ /* 0x001fe200000000ff */
[----:B------:R-:W-:Y:S06]  /*5570*/  BRA `(.L_x_4776) ;  /* 0x00000000000c7947 */ /* 0x000fec0003800000 */
.L_x_4799:
[----:B------:R-:W2:Y:S02]  /*5580*/  LDG.E R2, desc[UR36][R2.64] ;  /* 0x0000002402027981 */ /* 0x000ea4000c1e1900 */
[----:B--2---:R-:W-:-:S04]  /*5590*/  I2FP.F32.U32 R0, R2 ;  /* 0x0000000200007245 */ /* 0x004fc80000201000 */
[----:B------:R-:W-:-:S07]  /*55a0*/  F2FP.F16.F32.PACK_AB R0, RZ, R0 ;  /* 0x00000000ff00723e */ /* 0x000fce00000000ff */
.L_x_4776:
        /* <DEDUP_REMOVED lines=29> */
.L_x_4807:
[----:B------:R-:W-:-:S06]  /*5780*/  HADD2.F32 R5, -RZ, R0.H0_H0 ;  /* 0x20000000ff057230 */ /* 0x000fcc0000004100 */
[----:B------:R-:W0:Y:S02]  /*5790*/  F2I.S64.TRUNC R4, R5 ;  /* 0x0000000500047311 */ /* 0x000e24000020d900 */
[----:B0-----:R0:W-:Y:S01]  /*57a0*/  STG.E.U8 desc[UR36][R2.64], R4 ;  /* 0x0000000402007986 */ /* 0x0011e2000c101124 */
[----:B------:R-:W-:Y:S05]  /*57b0*/  BRA `(.L_x_4809) ;  /* 0x0000000c006c7947 */ /* 0x000fea0003800000 */
.L_x_4806:
        /* <DEDUP_REMOVED lines=10> */
.L_x_4811:
[----:B------:R-:W-:-:S04]  /*5860*/  HADD2.F32 R0, -RZ, R0.H0_H0 ;  /* 0x20000000ff007230 */ /* 0x000fc80000004100 */
[----:B------:R-:W0:Y:S02]  /*5870*/  F2I.FTZ.TRUNC.NTZ R5, R0 ;  /* 0x0000000000057305 */ /* 0x000e24000021f100 */
[----:B0-----:R0:W-:Y:S01]  /*5880*/  STG.E desc[UR36][R2.64], R5 ;  /* 0x0000000502007986 */ /* 0x0011e2000c101924 */
[----:B------:R-:W-:Y:S05]  /*5890*/  BRA `(.L_x_4809) ;  /* 0x0000000c00347947 */ /* 0x000fea0003800000 */
.L_x_4810:
[----:B------:R-:W-:-:S04]  /*58a0*/  HADD2.F32 R0, -RZ, R0.H0_H0 ;  /* 0x20000000ff007230 */ /* 0x000fc80000004100 */
[----:B------:R-:W0:Y:S02]  /*58b0*/  F2I.FTZ.TRUNC.NTZ R5, R0 ;  /* 0x0000000000057305 */ /* 0x000e24000021f100 */
[----:B0-----:R0:W-:Y:S01]  /*58c0*/  STG.E.U16 desc[UR36][R2.64], R5 ;  /* 0x0000000502007986 */ /* 0x0011e2000c101524 */
[----:B------:R-:W-:Y:S05]  /*58d0*/  BRA `(.L_x_4809) ;  /* 0x0000000c00247947 */ /* 0x000fea0003800000 */
.L_x_4805:
        /* <DEDUP_REMOVED lines=9> */
.L_x_4813:
[----:B------:R0:W-:Y:S01]  /*5970*/  STG.E.U16 desc[UR36][R2.64], R0 ;  /* 0x0000000002007986 */ /* 0x0001e2000c101524 */
[----:B------:R-:W-:Y:S05]  /*5980*/  BRA `(.L_x_4809) ;  /* 0x0000000800f87947 */ /* 0x000fea0003800000 */
.L_x_4812:
[----:B------:R-:W-:-:S09]  /*5990*/  UISETP.NE.AND UP0, UPT, UR4, 0x7, UPT ;  /* 0x000000070400788c */ /* 0x000fd2000bf05270 */
[----:B------:R-:W-:Y:S05]  /*59a0*/  BRA.U !UP0, `(.L_x_4814) ;  /* 0x0000000108347547 */ /* 0x000fea000b800000 */
[----:B------:R-:W-:-:S09]  /*59b0*/  UISETP.NE.AND UP0, UPT, UR4, 0x8, UPT ;  /* 0x000000080400788c */ /* 0x000fd2000bf05270 */
[----:B------:R-:W-:Y:S05]  /*59c0*/  BRA.U !UP0, `(.L_x_4815) ;  /* 0x0000000108187547 */ /* 0x000fea000b800000 */
[----:B------:R-:W-:-:S09]  /*59d0*/  UISETP.NE.AND UP0, UPT, UR4, 0x9, UPT ;  /* 0x000000090400788c */ /* 0x000fd2000bf05270 */
[----:B------:R-:W-:Y:S05]  /*59e0*/  BRA.U UP0, `(.L_x_4808) ;  /* 0x0000000500fc7547 */ /* 0x000fea000b800000 */
[----:B------:R-:W-:Y:S01]  /*59f0*/  HADD2.F32 R4, -RZ, R0.H0_H0 ;  /* 0x20000000ff047230 */ /* 0x000fe20000004100 */
[----:B------:R-:W-:-:S05]  /*5a00*/  MOV R5, RZ ;  /* 0x000000ff00057202 */ /* 0x000fca0000000f00 */
[----:B------:R0:W-:Y:S01]  /*5a10*/  STG.E.64 desc[UR36][R2.64], R4 ;  /* 0x0000000402007986 */ /* 0x0001e2000c101b24 */
[----:B------:R-:W-:Y:S05]  /*5a20*/  BRA `(.L_x_4809) ;  /* 0x0000000800d07947 */ /* 0x000fea0003800000 */
.L_x_4815:
[----:B------:R-:W-:-:S05]  /*5a30*/  HADD2.F32 R0, -RZ, R0.H0_H0 ;  /* 0x20000000ff007230 */ /* 0x000fca0000004100 */
[----:B------:R-:W-:-:S04]  /*5a40*/  F2FP.F16.F32.PACK_AB R0, RZ, R0 ;  /* 0x00000000ff00723e */ /* 0x000fc800000000ff */
[----:B------:R-:W-:-:S05]  /*5a50*/  PRMT R0, R0, 0x5410, RZ ;  /* 0x0000541000007816 */ /* 0x000fca00000000ff */
[----:B------:R0:W-:Y:S01]  /*5a60*/  STG.E desc[UR36][R2.64], R0 ;  /* 0x0000000002007986 */ /* 0x0001e2000c101924 */
[----:B------:R-:W-:Y:S05]  /*5a70*/  BRA `(.L_x_4809) ;  /* 0x0000000800bc7947 */ /* 0x000fea0003800000 */
.L_x_4814:
[----:B------:R-:W-:-:S05]  /*5a80*/  HADD2.F32 R4, -RZ, R0.H0_H0 ;  /* 0x20000000ff047230 */ /* 0x000fca0000004100 */
[----:B------:R-:W-:-:S06]  /*5a90*/  FMUL.FTZ R4, R4, 1 ;  /* 0x3f80000004047820 */ /* 0x000fcc0000410000 */
[----:B------:R-:W0:Y:S02]  /*5aa0*/  F2F.F64.F32 R4, R4 ;  /* 0x0000000400047310 */ /* 0x000e240000201800 */
[----:B0-----:R0:W-:Y:S01]  /*5ab0*/  STG.E.64 desc[UR36][R2.64], R4 ;  /* 0x0000000402007986 */ /* 0x0011e2000c101b24 */
[----:B------:R-:W-:Y:S05]  /*5ac0*/  BRA `(.L_x_4809) ;  /* 0x0000000800a87947 */ /* 0x000fea0003800000 */
.L_x_4804:
        /* <DEDUP_REMOVED lines=14> */
.L_x_4819:
        /* <DEDUP_REMOVED lines=18> */
.L_x_4822:
[----:B------:R-:W-:-:S04]  /*5cd0*/  SHF.R.U32.HI R5, RZ, 0x18, R5 ;  /* 0x00000018ff057819 */ /* 0x000fc80000011605 */
[----:B------:R-:W-:-:S07]  /*5ce0*/  LOP3.LUT R0, R0, 0x80, R5, 0xf8, !PT ;  /* 0x0000008000007812 */ /* 0x000fce00078ef805 */
.L_x_4821:
[----:B------:R-:W-:Y:S05]  /*5cf0*/  BSYNC.RECONVERGENT B0 ;  /* 0x0000000000007941 */ /* 0x000fea0003800200 */
.L_x_4820:
[----:B------:R0:W-:Y:S01]  /*5d00*/  STG.E.U8 desc[UR36][R2.64], R0 ;  /* 0x0000000002007986 */ /* 0x0001e2000c101124 */
[----:B------:R-:W-:Y:S05]  /*5d10*/  BRA `(.L_x_4809) ;  /* 0x0000000800147947 */ /* 0x000fea0003800000 */
.L_x_4818:
        /* <DEDUP_REMOVED lines=18> */
.L_x_4825:
[----:B------:R-:W-:-:S04]  /*5e40*/  SHF.R.U32.HI R5, RZ, 0x18, R5 ;  /* 0x00000018ff057819 */ /* 0x000fc80000011605 */
[----:B------:R-:W-:-:S07]  /*5e50*/  LOP3.LUT R0, R0, 0x80, R5, 0xf8, !PT ;  /* 0x0000008000007812 */ /* 0x000fce00078ef805 */
.L_x_4824:
[----:B------:R-:W-:Y:S05]  /*5e60*/  BSYNC.RECONVERGENT B0 ;  /* 0x0000000000007941 */ /* 0x000fea0003800200 */
.L_x_4823:
[----:B------:R0:W-:Y:S01]  /*5e70*/  STG.E.U8 desc[UR36][R2.64], R0 ;  /* 0x0000000002007986 */ /* 0x0001e2000c101124 */
[----:B------:R-:W-:Y:S05]  /*5e80*/  BRA `(.L_x_4809) ;  /* 0x0000000400b87947 */ /* 0x000fea0003800000 */
.L_x_4817:
        /* <DEDUP_REMOVED lines=22> */
.L_x_4827:
[----:B------:R-:W-:-:S06]  /*5ff0*/  HADD2.F32 R4, -RZ, R0.H0_H0 ;  /* 0x20000000ff047230 */ /* 0x000fcc0000004100 */
[----:B------:R-:W0:Y:S02]  /*6000*/  F2I.U64.TRUNC R4, R4 ;  /* 0x0000000400047311 */ /* 0x000e24000020d800 */
[----:B0-----:R0:W-:Y:S01]  /*6010*/  STG.E.64 desc[UR36][R2.64], R4 ;  /* 0x0000000402007986 */ /* 0x0011e2000c101b24 */
[----:B------:R-:W-:Y:S05]  /*6020*/  BRA `(.L_x_4809) ;  /* 0x0000000400507947 */ /* 0x000fea0003800000 */
.L_x_4826:
[----:B------:R-:W-:-:S04]  /*6030*/  HADD2.F32 R0, -RZ, R0.H0_H0 ;  /* 0x20000000ff007230 */ /* 0x000fc80000004100 */
[----:B------:R-:W0:Y:S02]  /*6040*/  F2I.FTZ.U32.TRUNC.NTZ R5, R0 ;  /* 0x0000000000057305 */ /* 0x000e24000021f000 */
[----:B0-----:R0:W-:Y:S01]  /*6050*/  STG.E desc[UR36][R2.64], R5 ;  /* 0x0000000502007986 */ /* 0x0011e2000c101924 */
[----:B------:R-:W-:Y:S05]  /*6060*/  BRA `(.L_x_4809) ;  /* 0x0000000400407947 */ /* 0x000fea0003800000 */
.L_x_4816:
        /* <DEDUP_REMOVED lines=11> */
.L_x_4829:
[----:B------:R-:W-:Y:S01]  /*6120*/  HADD2.F32 R0, -RZ, R0.H0_H0 ;  /* 0x20000000ff007230 */ /* 0x000fe20000004100 */
[----:B------:R-:W-:-:S04]  /*6130*/  CS2R R6, SRZ ;  /* 0x0000000000067805 */ /* 0x000fc8000001ff00 */
[----:B------:R-:W-:-:S04]  /*6140*/  FMUL.FTZ R0, R0, 1 ;  /* 0x3f80000000007820 */ /* 0x000fc80000410000 */
[----:B------:R-:W0:Y:S02]  /*6150*/  F2F.F64.F32 R4, R0 ;  /* 0x0000000000047310 */ /* 0x000e240000201800 */
[----:B0-----:R4:W-:Y:S01]  /*6160*/  STG.E.128 desc[UR36][R2.64], R4 ;  /* 0x0000000402007986 */ /* 0x0019e2000c101d24 */
[----:B------:R-:W-:Y:S05]  /*6170*/  BRA `(.L_x_4809) ;  /* 0x0000000000fc7947 */ /* 0x000fea0003800000 */
.L_x_4828:
[----:B------:R-:W-:-:S09]  /*6180*/  UISETP.NE.AND UP0, UPT, UR4, 0xf, UPT ;  /* 0x0000000f0400788c */ /* 0x000fd2000bf05270 */
[----:B------:R-:W-:Y:S05]  /*6190*/  BRA.U !UP0, `(.L_x_4830) ;  /* 0x0000000108e87547 */ /* 0x000fea000b800000 */
[----:B------:R-:W-:-:S09]  /*61a0*/  UISETP.NE.AND UP0, UPT, UR4, 0x17, UPT ;  /* 0x000000170400788c */ /* 0x000fd2000bf05270 */
[----:B------:R-:W-:Y:S05]  /*61b0*/  BRA.U !UP0, `(.L_x_4831) ;  /* 0x0000000108907547 */ /* 0x000fea000b800000 */
[----:B------:R-:W-:-:S09]  /*61c0*/  UISETP.NE.AND UP0, UPT, UR4, 0x18, UPT ;  /* 0x000000180400788c */ /* 0x000fd2000bf05270 */
[----:B------:R-:W-:Y:S05]  /*61d0*/  BRA.U !UP0, `(.L_x_4832) ;  /* 0x0000000108447547 */ /* 0x000fea000b800000 */
.L_x_4808:
        /* <DEDUP_REMOVED lines=10> */
[----:B---3--:R-:W-:Y:S01]  /*6280*/  IMAD.U32 R6, RZ, RZ, UR6 ;  /* 0x00000006ff067e24 */ /* 0x008fe2000f8e00ff */
[----:B------:R-:W-:Y:S01]  /*6290*/  MOV R7, UR7 ;  /* 0x0000000700077c02 */ /* 0x000fe20008000f00 */
[----:B----4-:R-:W-:Y:S02]  /*62a0*/  IMAD.U32 R10, RZ, RZ, UR8 ;  /* 0x00000008ff0a7e24 */ /* 0x010fe4000f8e00ff */
[----:B-1----:R-:W-:-:S07]  /*62b0*/  IMAD.U32 R11, RZ, RZ, UR9 ;  /* 0x00000009ff0b7e24 */ /* 0x002fce000f8e00ff */
[----:B------:R-:W-:-:S07]  /*62c0*/  LEPC R20, `(.L_x_4833) ;  /* 0x000000001014794e */ /* 0x000fce0000000000 */
[----:B--2---:R-:W-:Y:S05]  /*62d0*/  CALL.ABS.NOINC R2 ;  /* 0x0000000002007343 */ /* 0x004fea0003c00000 */
.L_x_4833:
[----:B------:R-:W-:Y:S05]  /*62e0*/  BRA `(.L_x_4809) ;  /* 0x0000000000a07947 */ /* 0x000fea0003800000 */
.L_x_4832:
[----:B------:R-:W-:Y:S01]  /*62f0*/  HADD2.F32 R7, -RZ, R0.H0_H0 ;  /* 0x20000000ff077230 */ /* 0x000fe20000004100 */
[----:B------:R-:W-:Y:S01]  /*6300*/  BSSY.RECONVERGENT B0, `(.L_x_4834) ;  /* 0x000000c000007945 */ /* 0x000fe20003800200 */
[----:B------:R-:W-:-:S03]  /*6310*/  MOV R0, 0x7f ;  /* 0x0000007f00007802 */ /* 0x000fc60000000f00 */
        /* <DEDUP_REMOVED lines=10> */
.L_x_4835:
[----:B------:R-:W-:Y:S05]  /*63c0*/  BSYNC.RECONVERGENT B0 ;  /* 0x0000000000007941 */ /* 0x000fea0003800200 */
.L_x_4834:
[----:B------:R-:W-:-:S05]  /*63d0*/  LOP3.LUT R5, R0, 0x80, R5, 0xf8, !PT ;  /* 0x0000008000057812 */ /* 0x000fca00078ef805 */
[----:B------:R2:W-:Y:S01]  /*63e0*/  STG.E.U8 desc[UR36][R2.64], R5 ;  /* 0x0000000502007986 */ /* 0x0005e2000c101124 */
[----:B------:R-:W-:Y:S05]  /*63f0*/  BRA `(.L_x_4809) ;  /* 0x00000000005c7947 */ /* 0x000fea0003800000 */
.L_x_4831:
        /* <DEDUP_REMOVED lines=12> */
.L_x_4837:
[----:B------:R-:W-:Y:S01]  /*64c0*/  IMAD.MOV.U32 R0, RZ, RZ, 0x7f ;  /* 0x0000007fff007424 */ /* 0x000fe200078e00ff */
[----:B------:R-:W-:-:S04]  /*64d0*/  ISETP.GT.U32.AND P0, PT, R4, 0x7f800000, PT ;  /* 0x7f8000000400780c */ /* 0x000fc80003f04070 */
[----:B------:R-:W-:-:S09]  /*64e0*/  SEL R0, R0, 0x7c, P0 ;  /* 0x0000007c00007807 */ /* 0x000fd20000000000 */
.L_x_4838:
[----:B------:R-:W-:Y:S05]  /*64f0*/  BSYNC.RECONVERGENT B0 ;  /* 0x0000000000007941 */ /* 0x000fea0003800200 */
.L_x_4836:
[----:B------:R-:W-:-:S04]  /*6500*/  SHF.R.U32.HI R5, RZ, 0x18, R5 ;  /* 0x00000018ff057819 */ /* 0x000fc80000011605 */
[----:B------:R-:W-:-:S05]  /*6510*/  LOP3.LUT R5, R0, 0x80, R5, 0xf8, !PT ;  /* 0x0000008000057812 */ /* 0x000fca00078ef805 */
[----:B------:R1:W-:Y:S01]  /*6520*/  STG.E.U8 desc[UR36][R2.64], R5 ;  /* 0x0000000502007986 */ /* 0x0003e2000c101124 */
[----:B------:R-:W-:Y:S05]  /*6530*/  BRA `(.L_x_4809) ;  /* 0x00000000000c7947 */ /* 0x000fea0003800000 */
.L_x_4830:
[----:B------:R-:W-:-:S05]  /*6540*/  HADD2.F32 R0, -RZ, R0.H0_H0 ;  /* 0x20000000ff007230 */ /* 0x000fca0000004100 */
[----:B------:R-:W-:-:S05]  /*6550*/  F2FP.BF16.F32.PACK_AB R0, RZ, R0 ;  /* 0x00000000ff00723e */ /* 0x000fca00000010ff */
[----:B------:R0:W-:Y:S02]  /*6560*/  STG.E.U16 desc[UR36][R2.64], R0 ;  /* 0x0000000002007986 */ /* 0x0001e4000c101524 */
.L_x_4809:
[----:B------:R-:W-:-:S07]  /*6570*/  VIADD R17, R17, 0x80 ;  /* 0x0000008011117836 */ /* 0x000fce0000000000 */
.L_x_4769:
[----:B------:R-:W-:Y:S05]  /*6580*/  BSYNC.RECONVERGENT B6 ;  /* 0x0000000000067941 */ /* 0x000fea0003800200 */
.L_x_4768:
[----:B------:R-:W5:Y:S01]  /*6590*/  LDCU UR4, c[0x0][0x380] ;  /* 0x00007000ff0477ac */ /* 0x000f620008000800 */
[----:B------:R-:W-:Y:S01]  /*65a0*/  BSSY.RECONVERGENT B6, `(.L_x_4839) ;  /* 0x0000324000067945 */ /* 0x000fe20003800200 */
[----:B-----5:R-:W-:-:S13]  /*65b0*/  ISETP.GE.AND P0, PT, R17, UR4, PT ;  /* 0x0000000411007c0c */ /* 0x020fda000bf06270 */
[----:B------:R-:W-:Y:S05]  /*65c0*/  @P0 BRA `(.L_x_4840) ;  /* 0x0000003000840947 */ /* 0x000fea0003800000 */
[----:B------:R-:W5:Y:S01]  /*65d0*/  LDCU UR4, c[0x0][0x388] ;  /* 0x00007100ff0477ac */ /* 0x000f620008000800 */
[----:B0-----:R-:W-:Y:S02]  /*65e0*/  HFMA2 R0, -RZ, RZ, 0, 0 ;  /* 0x00000000ff007431 */ /* 0x001fe400000001ff */
        /* <DEDUP_REMOVED lines=301> */
.L_x_4841:
        /* <DEDUP_REMOVED lines=18> */
.L_x_4845:
[----:B------:R-:W2:Y:S02]  /*79e0*/  LDG.E.U8 R2, desc[UR36][R2.64] ;  /* 0x0000002402027981 */ /* 0x000ea4000c1e1100 */
[----:B--2---:R-:W-:-:S04]  /*79f0*/  I2FP.F32.U32 R0, R2 ;  /* 0x0000000200007245 */ /* 0x004fc80000201000 */
[----:B------:R-:W-:Y:S01]  /*7a00*/  F2FP.F16.F32.PACK_AB R0, RZ, R0 ;  /* 0x00000000ff00723e */ /* 0x000fe200000000ff */
[----:B------:R-:W-:Y:S06]  /*7a10*/  BRA `(.L_x_4847) ;  /* 0x0000000c007c7947 */ /* 0x000fec0003800000 */
.L_x_4844:
        /* <DEDUP_REMOVED lines=10> */
.L_x_4849:
[----:B------:R-:W2:Y:S02]  /*7ac0*/  LDG.E R2, desc[UR36][R2.64] ;  /* 0x0000002402027981 */ /* 0x000ea4000c1e1900 */
[----:B--2---:R-:W-:-:S04]  /*7ad0*/  I2FP.F32.S32 R0, R2 ;  /* 0x0000000200007245 */ /* 0x004fc80000201400 */
[----:B------:R-:W-:Y:S01]  /*7ae0*/  F2FP.F16.F32.PACK_AB R0, RZ, R0 ;  /* 0x00000000ff00723e */ /* 0x000fe200000000ff */
[----:B------:R-:W-:Y:S06]  /*7af0*/  BRA `(.L_x_4847) ;  /* 0x0000000c00447947 */ /* 0x000fec0003800000 */
.L_x_4848:
[----:B------:R-:W2:Y:S02]  /*7b00*/  LDG.E.U16 R2, desc[UR36][R2.64] ;  /* 0x0000002402027981 */ /* 0x000ea4000c1e1500 */
[----:B--2---:R-:W0:Y:S02]  /*7b10*/  I2F.S16 R0, R2 ;  /* 0x0000000200007306 */ /* 0x004e240000101400 */
[----:B0-----:R-:W-:Y:S01]  /*7b20*/  F2FP.F16.F32.PACK_AB R0, RZ, R0 ;  /* 0x00000000ff00723e */ /* 0x001fe200000000ff */
[----:B------:R-:W-:Y:S06]  /*7b30*/  BRA `(.L_x_4847) ;  /* 0x0000000c00347947 */ /* 0x000fec0003800000 */
.L_x_4843:
        /* <DEDUP_REMOVED lines=9> */
.L_x_4851:
[----:B------:R1:W5:Y:S01]  /*7bd0*/  LDG.E.U16 R0, desc[UR36][R2.64] ;  /* 0x0000002402007981 */ /* 0x000362000c1e1500 */
[----:B------:R-:W-:Y:S05]  /*7be0*/  BRA `(.L_x_4847) ;  /* 0x0000000c00087947 */ /* 0x000fea0003800000 */
.L_x_4850:
        /* <DEDUP_REMOVED lines=9> */
.L_x_4853:
[----:B------:R0:W5:Y:S01]  /*7c80*/  LDG.E.U16 R0, desc[UR36][R2.64] ;  /* 0x0000002402007981 */ /* 0x000162000c1e1500 */
[----:B------:R-:W-:Y:S05]  /*7c90*/  BRA `(.L_x_4847) ;  /* 0x0000000800dc7947 */ /* 0x000fea0003800000 */
.L_x_4852:
        /* <DEDUP_REMOVED lines=8> */
.L_x_4842:
        /* <DEDUP_REMOVED lines=13> */
.L_x_4856:
        /* <DEDUP_REMOVED lines=8> */
.L_x_4855:
        /* <DEDUP_REMOVED lines=27> */
.L_x_4858:
        /* <DEDUP_REMOVED lines=13> */
.L_x_4857:
[----:B------:R-:W2:Y:S02]  /*80f0*/  LDG.E.U16 R0, desc[UR36][R2.64] ;  /* 0x0000002402007981 */ /* 0x000ea4000c1e1500 */
[----:B--2---:R-:W-:-:S05]  /*8100*/  IMAD.U32 R0, R0, 0x10000, RZ ;  /* 0x0001000000007824 */ /* 0x004fca00078e00ff */
[----:B------:R-:W-:Y:S01]  /*8110*/  F2FP.F16.F32.PACK_AB R0, RZ, R0 ;  /* 0x00000000ff00723e */ /* 0x000fe200000000ff */
[----:B------:R-:W-:Y:S06]  /*8120*/  BRA `(.L_x_4847) ;  /* 0x0000000400b87947 */ /* 0x000fec0003800000 */
.L_x_4854:
        /* <DEDUP_REMOVED lines=12> */
.L_x_4861:
        /* <DEDUP_REMOVED lines=21> */
.L_x_4865:
[----:B------:R-:W-:Y:S05]  /*8340*/  BSYNC.RECONVERGENT B1 ;  /* 0x0000000000017941 */ /* 0x000fea0003800200 */
.L_x_4864:
[----:B------:R-:W-:Y:S01]  /*8350*/  IMAD.SHL.U32 R0, R0, 0x100000, RZ ;  /* 0x0010000000007824 */ /* 0x000fe200078e00ff */
[----:B------:R-:W-:-:S04]  /*8360*/  LEA R2, R2, 0x3b800000, 0x17 ;  /* 0x3b80000002027811 */ /* 0x000fc800078eb8ff */
[----:B------:R-:W-:-:S07]  /*8370*/  LOP3.LUT R0, R2, R0, R7, 0xfe, !PT ;  /* 0x0000000002007212 */ /* 0x000fce00078efe07 */
.L_x_4863:
[----:B------:R-:W-:Y:S05]  /*8380*/  BSYNC.RECONVERGENT B0 ;  /* 0x0000000000007941 */ /* 0x000fea0003800200 */
.L_x_4862:
[----:B------:R-:W-:Y:S01]  /*8390*/  F2FP.F16.F32.PACK_AB R0, RZ, R0 ;  /* 0x00000000ff00723e */ /* 0x000fe200000000ff */
[----:B------:R-:W-:Y:S06]  /*83a0*/  BRA `(.L_x_4847) ;  /* 0x0000000400187947 */ /* 0x000fec0003800000 */
.L_x_4860:
        /* <DEDUP_REMOVED lines=21> */
.L_x_4869:
[----:B------:R-:W-:Y:S05]  /*8500*/  BSYNC.RECONVERGENT B1 ;  /* 0x0000000000017941 */ /* 0x000fea0003800200 */
.L_x_4868:
[----:B------:R-:W-:Y:S02]  /*8510*/  SHF.L.U32 R0, R0, 0x15, RZ ;  /* 0x0000001500007819 */ /* 0x000fe400000006ff */
[----:B------:R-:W-:-:S04]  /*8520*/  LEA R2, R2, 0x37800000, 0x17 ;  /* 0x3780000002027811 */ /* 0x000fc800078eb8ff */
[----:B------:R-:W-:-:S07]  /*8530*/  LOP3.LUT R0, R2, R0, R7, 0xfe, !PT ;  /* 0x0000000002007212 */ /* 0x000fce00078efe07 */
.L_x_4867:
[----:B------:R-:W-:Y:S05]  /*8540*/  BSYNC.RECONVERGENT B0 ;  /* 0x0000000000007941 */ /* 0x000fea0003800200 */
.L_x_4866:
[----:B------:R-:W-:Y:S01]  /*8550*/  F2FP.F16.F32.PACK_AB R0, RZ, R0 ;  /* 0x00000000ff00723e */ /* 0x000fe200000000ff */
[----:B------:R-:W-:Y:S06]  /*8560*/  BRA `(.L_x_4847) ;  /* 0x0000000000a87947 */ /* 0x000fec0003800000 */
.L_x_4859:
        /* <DEDUP_REMOVED lines=14> */
.L_x_4873:
[----:B------:R-:W-:Y:S05]  /*8650*/  BSYNC.RECONVERGENT B0 ;  /* 0x0000000000007941 */ /* 0x000fea0003800200 */
.L_x_4872:
[----:B------:R-:W-:Y:S01]  /*8660*/  F2FP.F16.F32.PACK_AB R0, RZ, R0 ;  /* 0x00000000ff00723e */ /* 0x000fe200000000ff */
[----:B------:R-:W-:Y:S06]  /*8670*/  BRA `(.L_x_4847) ;  /* 0x0000000000647947 */ /* 0x000fec0003800000 */
.L_x_4846:
        /* <DEDUP_REMOVED lines=15> */
[----:B--2---:R-:W-:Y:S05]  /*8770*/  CALL.ABS.NOINC R2 ;  /* 0x0000000002007343 */ /* 0x004fea0003c00000 */
.L_x_4874:
[----:B------:R-:W-:Y:S01]  /*8780*/  PRMT R0, RZ, 0x7610, R0 ;  /* 0x00007610ff007816 */ /* 0x000fe20000000000 */
[----:B------:R-:W-:Y:S06]  /*8790*/  BRA `(.L_x_4847) ;  /* 0x00000000001c7947 */ /* 0x000fec0003800000 */
.L_x_4871:
[----:B------:R-:W2:Y:S02]  /*87a0*/  LDG.E.64 R2, desc[UR36][R2.64] ;  /* 0x0000002402027981 */ /* 0x000ea4000c1e1b00 */
[----:B--2---:R-:W0:Y:S02]  /*87b0*/  I2F.U64 R0, R2 ;  /* 0x0000000200007312 */ /* 0x004e240000301000 */
[----:B0-----:R-:W-:Y:S01]  /*87c0*/  F2FP.F16.F32.PACK_AB R0, RZ, R0 ;  /* 0x00000000ff00723e */ /* 0x001fe200000000ff */
[----:B------:R-:W-:Y:S06]  /*87d0*/  BRA `(.L_x_4847) ;  /* 0x00000000000c7947 */ /* 0x000fec0003800000 */
.L_x_4870:
[----:B------:R-:W2:Y:S02]  /*87e0*/  LDG.E R2, desc[UR36][R2.64] ;  /* 0x0000002402027981 */ /* 0x000ea4000c1e1900 */
[----:B--2---:R-:W-:-:S04]  /*87f0*/  I2FP.F32.U32 R0, R2 ;  /* 0x0000000200007245 */ /* 0x004fc80000201000 */
[----:B------:R-:W-:-:S07]  /*8800*/  F2FP.F16.F32.PACK_AB R0, RZ, R0 ;  /* 0x00000000ff00723e */ /* 0x000fce00000000ff */
.L_x_4847:
        /* <DEDUP_REMOVED lines=29> */
.L_x_4878:
[----:B------:R-:W-:-:S06]  /*89e0*/  HADD2.F32 R5, -RZ, R0.H0_H0 ;  /* 0x20000000ff057230 */ /* 0x000fcc0000004100 */
[----:B------:R-:W0:Y:S02]  /*89f0*/  F2I.S64.TRUNC R4, R5 ;  /* 0x0000000500047311 */ /* 0x000e24000020d900 */
[----:B0-----:R4:W-:Y:S01]  /*8a00*/  STG.E.U8 desc[UR36][R2.64], R4 ;  /* 0x0000000402007986 */ /* 0x0019e2000c101124 */
[----:B------:R-:W-:Y:S05]  /*8a10*/  BRA `(.L_x_4880) ;  /* 0x0000000c006c7947 */ /* 0x000fea0003800000 */
.L_x_4877:
        /* <DEDUP_REMOVED lines=10> */
.L_x_4882:
[----:B------:R-:W-:-:S04]  /*8ac0*/  HADD2.F32 R0, -RZ, R0.H0_H0 ;  /* 0x20000000ff007230 */ /* 0x000fc80000004100 */
[----:B------:R-:W0:Y:S02]  /*8ad0*/  F2I.FTZ.TRUNC.NTZ R5, R0 ;  /* 0x0000000000057305 */ /* 0x000e24000021f100 */
[----:B0-----:R2:W-:Y:S01]  /*8ae0*/  STG.E desc[UR36][R2.64], R5 ;  /* 0x0000000502007986 */ /* 0x0015e2000c101924 */
[----:B------:R-:W-:Y:S05]  /*8af0*/  BRA `(.L_x_4880) ;  /* 0x0000000c00347947 */ /* 0x000fea0003800000 */
.L_x_4881:
[----:B------:R-:W-:-:S04]  /*8b00*/  HADD2.F32 R0, -RZ, R0.H0_H0 ;  /* 0x20000000ff007230 */ /* 0x000fc80000004100 */
[----:B------:R-:W0:Y:S02]  /*8b10*/  F2I.FTZ.TRUNC.NTZ R5, R0 ;  /* 0x0000000000057305 */ /* 0x000e24000021f100 */
[----:B0-----:R0:W-:Y:S01]  /*8b20*/  STG.E.U16 desc[UR36][R2.64], R5 ;  /* 0x0000000502007986 */ /* 0x0011e2000c101524 */
[----:B------:R-:W-:Y:S05]  /*8b30*/  BRA `(.L_x_4880) ;  /* 0x0000000c00247947 */ /* 0x000fea0003800000 */
.L_x_4876:
        /* <DEDUP_REMOVED lines=9> */
.L_x_4884:
[----:B------:R0:W-:Y:S01]  /*8bd0*/  STG.E.U16 desc[UR36][R2.64], R0 ;  /* 0x0000000002007986 */ /* 0x0001e2000c101524 */
[----:B------:R-:W-:Y:S05]  /*8be0*/  BRA `(.L_x_4880) ;  /* 0x0000000800f87947 */ /* 0x000fea0003800000 */
.L_x_4883:
        /* <DEDUP_REMOVED lines=10> */
.L_x_4886:
[----:B------:R-:W-:-:S05]  /*8c90*/  HADD2.F32 R0, -RZ, R0.H0_H0 ;  /* 0x20000000ff007230 */ /* 0x000fca0000004100 */
[----:B------:R-:W-:-:S04]  /*8ca0*/  F2FP.F16.F32.PACK_AB R0, RZ, R0 ;  /* 0x00000000ff00723e */ /* 0x000fc800000000ff */
[----:B------:R-:W-:-:S05]  /*8cb0*/  PRMT R0, R0, 0x5410, RZ ;  /* 0x0000541000007816 */ /* 0x000fca00000000ff */
[----:B------:R0:W-:Y:S01]  /*8cc0*/  STG.E desc[UR36][R2.64], R0 ;  /* 0x0000000002007986 */ /* 0x0001e2000c101924 */
[----:B------:R-:W-:Y:S05]  /*8cd0*/  BRA `(.L_x_4880) ;  /* 0x0000000800bc7947 */ /* 0x000fea0003800000 */
.L_x_4885:
[----:B------:R-:W-:-:S05]  /*8ce0*/  HADD2.F32 R4, -RZ, R0.H0_H0 ;  /* 0x20000000ff047230 */ /* 0x000fca0000004100 */
[----:B------:R-:W-:-:S06]  /*8cf0*/  FMUL.FTZ R4, R4, 1 ;  /* 0x3f80000004047820 */ /* 0x000fcc0000410000 */
[----:B------:R-:W0:Y:S02]  /*8d00*/  F2F.F64.F32 R4, R4 ;  /* 0x0000000400047310 */ /* 0x000e240000201800 */
[----:B0-----:R0:W-:Y:S01]  /*8d10*/  STG.E.64 desc[UR36][R2.64], R4 ;  /* 0x0000000402007986 */ /* 0x0011e2000c101b24 */
[----:B------:R-:W-:Y:S05]  /*8d20*/  BRA `(.L_x_4880) ;  /* 0x0000000800a87947 */ /* 0x000fea0003800000 */
.L_x_4875:
        /* <DEDUP_REMOVED lines=14> */
.L_x_4890:
        /* <DEDUP_REMOVED lines=18> */
.L_x_4893:
[----:B------:R-:W-:-:S04]  /*8f30*/  SHF.R.U32.HI R5, RZ, 0x18, R5 ;  /* 0x00000018ff057819 */ /* 0x000fc80000011605 */
[----:B------:R-:W-:-:S07]  /*8f40*/  LOP3.LUT R0, R0, 0x80, R5, 0xf8, !PT ;  /* 0x0000008000007812 */ /* 0x000fce00078ef805 */
.L_x_4892:
[----:B------:R-:W-:Y:S05]  /*8f50*/  BSYNC.RECONVERGENT B0 ;  /* 0x0000000000007941 */ /* 0x000fea0003800200 */
.L_x_4891:
[----:B------:R0:W-:Y:S01]  /*8f60*/  STG.E.U8 desc[UR36][R2.64], R0 ;  /* 0x0000000002007986 */ /* 0x0001e2000c101124 */
[----:B------:R-:W-:Y:S05]  /*8f70*/  BRA `(.L_x_4880) ;  /* 0x0000000800147947 */ /* 0x000fea0003800000 */
.L_x_4889:
        /* <DEDUP_REMOVED lines=18> */
.L_x_4896:
[----:B------:R-:W-:-:S04]  /*90a0*/  SHF.R.U32.HI R5, RZ, 0x18, R5 ;  /* 0x00000018ff057819 */ /* 0x000fc80000011605 */
[----:B------:R-:W-:-:S07]  /*90b0*/  LOP3.LUT R0, R0, 0x80, R5, 0xf8, !PT ;  /* 0x0000008000007812 */ /* 0x000fce00078ef805 */
.L_x_4895:
[----:B------:R-:W-:Y:S05]  /*90c0*/  BSYNC.RECONVERGENT B0 ;  /* 0x0000000000007941 */ /* 0x000fea0003800200 */
.L_x_4894:
[----:B------:R0:W-:Y:S01]  /*90d0*/  STG.E.U8 desc[UR36][R2.64], R0 ;  /* 0x0000000002007986 */ /* 0x0001e2000c101124 */
[----:B------:R-:W-:Y:S05]  /*90e0*/  BRA `(.L_x_4880) ;  /* 0x0000000400b87947 */ /* 0x000fea0003800000 */
.L_x_4888:
        /* <DEDUP_REMOVED lines=22> */
.L_x_4898:
[----:B------:R-:W-:-:S06]  /*9250*/  HADD2.F32 R4, -RZ, R0.H0_H0 ;  /* 0x20000000ff047230 */ /* 0x000fcc0000004100 */
[----:B------:R-:W0:Y:S02]  /*9260*/  F2I.U64.TRUNC R4, R4 ;  /* 0x0000000400047311 */ /* 0x000e24000020d800 */
[----:B0-----:R0:W-:Y:S01]  /*9270*/  STG.E.64 desc[UR36][R2.64], R4 ;  /* 0x0000000402007986 */ /* 0x0011e2000c101b24 */
[----:B------:R-:W-:Y:S05]  /*9280*/  BRA `(.L_x_4880) ;  /* 0x0000000400507947 */ /* 0x000fea0003800000 */
.L_x_4897:
[----:B------:R-:W-:-:S04]  /*9290*/  HADD2.F32 R0, -RZ, R0.H0_H0 ;  /* 0x20000000ff007230 */ /* 0x000fc80000004100 */
[----:B------:R-:W0:Y:S02]  /*92a0*/  F2I.FTZ.U32.TRUNC.NTZ R5, R0 ;  /* 0x0000000000057305 */ /* 0x000e24000021f000 */
[----:B0-----:R0:W-:Y:S01]  /*92b0*/  STG.E desc[UR36][R2.64], R5 ;  /* 0x0000000502007986 */ /* 0x0011e2000c101924 */
[----:B------:R-:W-:Y:S05]  /*92c0*/  BRA `(.L_x_4880) ;  /* 0x0000000400407947 */ /* 0x000fea0003800000 */
.L_x_4887:
        /* <DEDUP_REMOVED lines=11> */
.L_x_4900:
[----:B------:R-:W-:Y:S01]  /*9380*/  HADD2.F32 R0, -RZ, R0.H0_H0 ;  /* 0x20000000ff007230 */ /* 0x000fe20000004100 */
[----:B------:R-:W-:-:S04]  /*9390*/  CS2R R6, SRZ ;  /* 0x0000000000067805 */ /* 0x000fc8000001ff00 */
[----:B------:R-:W-:-:S04]  /*93a0*/  FMUL.FTZ R0, R0, 1 ;  /* 0x3f80000000007820 */ /* 0x000fc80000410000 */
[----:B------:R-:W0:Y:S02]  /*93b0*/  F2F.F64.F32 R4, R0 ;  /* 0x0000000000047310 */ /* 0x000e240000201800 */
[----:B0-----:R0:W-:Y:S01]  /*93c0*/  STG.E.128 desc[UR36][R2.64], R4 ;  /* 0x0000000402007986 */ /* 0x0011e2000c101d24 */
[----:B------:R-:W-:Y:S05]  /*93d0*/  BRA `(.L_x_4880) ;  /* 0x0000000000fc7947 */ /* 0x000fea0003800000 */
.L_x_4899:
[----:B------:R-:W-:-:S09]  /*93e0*/  UISETP.NE.AND UP0, UPT, UR4, 0xf, UPT ;  /* 0x0000000f0400788c */ /* 0x000fd2000bf05270 */
[----:B------:R-:W-:Y:S05]  /*93f0*/  BRA.U !UP0, `(.L_x_4901) ;  /* 0x0000000108e87547 */ /* 0x000fea000b800000 */
[----:B------:R-:W-:-:S09]  /*9400*/  UISETP.NE.AND UP0, UPT, UR4, 0x17, UPT ;  /* 0x000000170400788c */ /* 0x000fd2000bf05270 */
[----:B------:R-:W-:Y:S05]  /*9410*/  BRA.U !UP0, `(.L_x_4902) ;  /* 0x0000000108907547 */ /* 0x000fea000b800000 */
[----:B------:R-:W-:-:S09]  /*9420*/  UISETP.NE.AND UP0, UPT, UR4, 0x18, UPT ;  /* 0x000000180400788c */ /* 0x000fd2000bf05270 */
[----:B------:R-:W-:Y:S05]  /*9430*/  BRA.U !UP0, `(.L_x_4903) ;  /* 0x0000000108447547 */ /* 0x000fea000b800000 */
.L_x_4879:
        /* <DEDUP_REMOVED lines=16> */
.L_x_4904:
[----:B------:R-:W-:Y:S05]  /*9540*/  BRA `(.L_x_4880) ;  /* 0x0000000000a07947 */ /* 0x000fea0003800000 */
.L_x_4903:
        /* <DEDUP_REMOVED lines=13> */
.L_x_4906:
[----:B------:R-:W-:Y:S05]  /*9620*/  BSYNC.RECONVERGENT B0 ;  /* 0x0000000000007941 */ /* 0x000fea0003800200 */
.L_x_4905:
[----:B------:R-:W-:-:S05]  /*9630*/  LOP3.LUT R5, R0, 0x80, R5, 0xf8, !PT ;  /* 0x0000008000057812 */ /* 0x000fca00078ef805 */
[----:B------:R0:W-:Y:S01]  /*9640*/  STG.E.U8 desc[UR36][R2.64], R5 ;  /* 0x0000000502007986 */ /* 0x0001e2000c101124 */
[----:B------:R-:W-:Y:S05]  /*9650*/  BRA `(.L_x_4880) ;  /* 0x00000000005c7947 */ /* 0x000fea0003800000 */
.L_x_4902:
        /* <DEDUP_REMOVED lines=12> */
.L_x_4908:
[----:B------:R-:W-:Y:S02]  /*9720*/  ISETP.GT.U32.AND P0, PT, R4, 0x7f800000, PT ;  /* 0x7f8000000400780c */ /* 0x000fe40003f04070 */
[----:B------:R-:W-:-:S04]  /*9730*/  MOV R0, 0x7f ;  /* 0x0000007f00007802 */ /* 0x000fc80000000f00 */
[----:B------:R-:W-:-:S07]  /*9740*/  SEL R0, R0, 0x7c, P0 ;  /* 0x0000007c00007807 */ /* 0x000fce0000000000 */
.L_x_4909:
[----:B------:R-:W-:Y:S05]  /*9750*/  BSYNC.RECONVERGENT B0 ;  /* 0x0000000000007941 */ /* 0x000fea0003800200 */
.L_x_4907:
[----:B------:R-:W-:-:S04]  /*9760*/  SHF.R.U32.HI R5, RZ, 0x18, R5 ;  /* 0x00000018ff057819 */ /* 0x000fc80000011605 */
[----:B------:R-:W-:-:S05]  /*9770*/  LOP3.LUT R5, R0, 0x80, R5, 0xf8, !PT ;  /* 0x0000008000057812 */ /* 0x000fca00078ef805 */
[----:B------:R0:W-:Y:S01]  /*9780*/  STG.E.U8 desc[UR36][R2.64], R5 ;  /* 0x0000000502007986 */ /* 0x0001e2000c101124 */
[----:B------:R-:W-:Y:S05]  /*9790*/  BRA `(.L_x_4880) ;  /* 0x00000000000c7947 */ /* 0x000fea0003800000 */
.L_x_4901:
[----:B------:R-:W-:-:S05]  /*97a0*/  HADD2.F32 R0, -RZ, R0.H0_H0 ;  /* 0x20000000ff007230 */ /* 0x000fca0000004100 */
[----:B------:R-:W-:-:S05]  /*97b0*/  F2FP.BF16.F32.PACK_AB R0, RZ, R0 ;  /* 0x00000000ff00723e */ /* 0x000fca00000010ff */
[----:B------:R0:W-:Y:S02]  /*97c0*/  STG.E.U16 desc[UR36][R2.64], R0 ;  /* 0x0000000002007986 */ /* 0x0001e4000c101524 */
.L_x_4880:
[----:B------:R-:W-:-:S07]  /*97d0*/  VIADD R17, R17, 0x80 ;  /* 0x0000008011117836 */ /* 0x000fce0000000000 */
.L_x_4840:
[----:B------:R-:W-:Y:S05]  /*97e0*/  BSYNC.RECONVERGENT B6 ;  /* 0x0000000000067941 */ /* 0x000fea0003800200 */
.L_x_4839:
[----:B------:R-:W5:Y:S02]  /*97f0*/  LDCU UR4, c[0x0][0x380] ;  /* 0x00007000ff0477ac */ /* 0x000f640008000800 */
[----:B-----5:R-:W-:-:S13]  /*9800*/  ISETP.GE.AND P0, PT, R17, UR4, PT ;  /* 0x0000000411007c0c */ /* 0x020fda000bf06270 */
[----:B------:R-:W-:Y:S05]  /*9810*/  @P0 EXIT ;  /* 0x000000000000094d */ /* 0x000fea0003800000 */
[----:B------:R-:W5:Y:S01]  /*9820*/  LDCU UR4, c[0x0][0x388] ;  /* 0x00007100ff0477ac */ /* 0x000f620008000800 */
[----:B------:R-:W-:Y:S02]  /*9830*/  HFMA2 R16, -RZ, RZ, 0, 0 ;  /* 0x00000000ff107431 */ /* 0x000fe400000001ff */
[----:B0-----:R-:W-:Y:S01]  /*9840*/  IMAD.MOV.U32 R0, RZ, RZ, RZ ;  /* 0x000000ffff007224 */ /* 0x001fe200078e00ff */
        /* <DEDUP_REMOVED lines=300> */
.L_x_4910:
        /* <DEDUP_REMOVED lines=20> */
.L_x_4914:
[----:B------:R-:W2:Y:S02]  /*ac50*/  LDG.E.U8 R2, desc[UR36][R2.64] ;  /* 0x0000002402027981 */ /* 0x000ea4000c1e1100 */
[----:B--2---:R-:W-:-:S04]  /*ac60*/  I2FP.F32.U32 R0, R2 ;  /* 0x0000000200007245 */ /* 0x004fc80000201000 */
[----:B------:R-:W-:Y:S01]  /*ac70*/  F2FP.F16.F32.PACK_AB R0, RZ, R0 ;  /* 0x00000000ff00723e */ /* 0x000fe200000000ff */
[----:B------:R-:W-:Y:S06]  /*ac80*/  BRA `(.L_x_4916) ;  /* 0x0000000c007c7947 */ /* 0x000fec0003800000 */
.L_x_4913:
        /* <DEDUP_REMOVED lines=10> */
.L_x_4918:
[----:B------:R-:W2:Y:S02]  /*ad30*/  LDG.E R2, desc[UR36][R2.64] ;  /* 0x0000002402027981 */ /* 0x000ea4000c1e1900 */
[----:B--2---:R-:W-:-:S04]  /*ad40*/  I2FP.F32.S32 R0, R2 ;  /* 0x0000000200007245 */ /* 0x004fc80000201400 */
[----:B------:R-:W-:Y:S01]  /*ad50*/  F2FP.F16.F32.PACK_AB R0, RZ, R0 ;  /* 0x00000000ff00723e */ /* 0x000fe200000000ff */
[----:B------:R-:W-:Y:S06]  /*ad60*/  BRA `(.L_x_4916) ;  /* 0x0000000c00447947 */ /* 0x000fec0003800000 */
.L_x_4917:
[----:B------:R-:W2:Y:S02]  /*ad70*/  LDG.E.U16 R2, desc[UR36][R2.64] ;  /* 0x0000002402027981 */ /* 0x000ea4000c1e1500 */
[----:B--2---:R-:W0:Y:S02]  /*ad80*/  I2F.S16 R0, R2 ;  /* 0x0000000200007306 */ /* 0x004e240000101400 */
[----:B0-----:R-:W-:Y:S01]  /*ad90*/  F2FP.F16.F32.PACK_AB R0, RZ, R0 ;  /* 0x00000000ff00723e */ /* 0x001fe200000000ff */
[----:B------:R-:W-:Y:S06]  /*ada0*/  BRA `(.L_x_4916) ;  /* 0x0000000c00347947 */ /* 0x000fec0003800000 */
.L_x_4912:
        /* <DEDUP_REMOVED lines=9> */
.L_x_4920:
[----:B------:R1:W5:Y:S01]  /*ae40*/  LDG.E.U16 R0, desc[UR36][R2.64] ;  /* 0x0000002402007981 */ /* 0x000362000c1e1500 */
[----:B------:R-:W-:Y:S05]  /*ae50*/  BRA `(.L_x_4916) ;  /* 0x0000000c00087947 */ /* 0x000fea0003800000 */
.L_x_4919:
        /* <DEDUP_REMOVED lines=9> */
.L_x_4922:
[----:B------:R0:W5:Y:S01]  /*aef0*/  LDG.E.U16 R0, desc[UR36][R2.64] ;  /* 0x0000002402007981 */ /* 0x000162000c1e1500 */
[----:B------:R-:W-:Y:S05]  /*af00*/  BRA `(.L_x_4916) ;  /* 0x0000000800dc7947 */ /* 0x000fea0003800000 */
.L_x_4921:
        /* <DEDUP_REMOVED lines=8> */
.L_x_4911:
        /* <DEDUP_REMOVED lines=13> */
.L_x_4925:
        /* <DEDUP_REMOVED lines=8> */
.L_x_4924:
        /* <DEDUP_REMOVED lines=27> */
.L_x_4927:
        /* <DEDUP_REMOVED lines=13> */
.L_x_4926:
[----:B------:R-:W2:Y:S02]  /*b360*/  LDG.E.U16 R0, desc[UR36][R2.64] ;  /* 0x0000002402007981 */ /* 0x000ea4000c1e1500 */
[----:B--2---:R-:W-:-:S04]  /*b370*/  SHF.L.U32 R0, R0, 0x10, RZ ;  /* 0x0000001000007819 */ /* 0x004fc800000006ff */
[----:B------:R-:W-:Y:S01]  /*b380*/  F2FP.F16.F32.PACK_AB R0, RZ, R0 ;  /* 0x00000000ff00723e */ /* 0x000fe200000000ff */
[----:B------:R-:W-:Y:S06]  /*b390*/  BRA `(.L_x_4916) ;  /* 0x0000000400b87947 */ /* 0x000fec0003800000 */
.L_x_4923:
        /* <DEDUP_REMOVED lines=12> */
.L_x_4930:
        /* <DEDUP_REMOVED lines=21> */
.L_x_4934:
[----:B------:R-:W-:Y:S05]  /*b5b0*/  BSYNC.RECONVERGENT B1 ;  /* 0x0000000000017941 */ /* 0x000fea0003800200 */
.L_x_4933:
[----:B------:R-:W-:Y:S01]  /*b5c0*/  IMAD.SHL.U32 R0, R0, 0x100000, RZ ;  /* 0x0010000000007824 */ /* 0x000fe200078e00ff */
[----:B------:R-:W-:-:S04]  /*b5d0*/  LEA R2, R2, 0x3b800000, 0x17 ;  /* 0x3b80000002027811 */ /* 0x000fc800078eb8ff */
[----:B------:R-:W-:-:S07]  /*b5e0*/  LOP3.LUT R0, R2, R0, R7, 0xfe, !PT ;  /* 0x0000000002007212 */ /* 0x000fce00078efe07 */
.L_x_4932:
[----:B------:R-:W-:Y:S05]  /*b5f0*/  BSYNC.RECONVERGENT B0 ;  /* 0x0000000000007941 */ /* 0x000fea0003800200 */
.L_x_4931:
[----:B------:R-:W-:Y:S01]  /*b600*/  F2FP.F16.F32.PACK_AB R0, RZ, R0 ;  /* 0x00000000ff00723e */ /* 0x000fe200000000ff */
[----:B------:R-:W-:Y:S06]  /*b610*/  BRA `(.L_x_4916) ;  /* 0x0000000400187947 */ /* 0x000fec0003800000 */
.L_x_4929:
        /* <DEDUP_REMOVED lines=21> */
.L_x_4938:
[----:B------:R-:W-:Y:S05]  /*b770*/  BSYNC.RECONVERGENT B1 ;  /* 0x0000000000017941 */ /* 0x000fea0003800200 */
.L_x_4937:
[----:B------:R-:W-:Y:S02]  /*b780*/  SHF.L.U32 R0, R0, 0x15, RZ ;  /* 0x0000001500007819 */ /* 0x000fe400000006ff */
[----:B------:R-:W-:-:S04]  /*b790*/  LEA R2, R2, 0x37800000, 0x17 ;  /* 0x3780000002027811 */ /* 0x000fc800078eb8ff */
[----:B------:R-:W-:-:S07]  /*b7a0*/  LOP3.LUT R0, R2, R0, R7, 0xfe, !PT ;  /* 0x0000000002007212 */ /* 0x000fce00078efe07 */
.L_x_4936:
[----:B------:R-:W-:Y:S05]  /*b7b0*/  BSYNC.RECONVERGENT B0 ;  /* 0x0000000000007941 */ /* 0x000fea0003800200 */
.L_x_4935:
[----:B------:R-:W-:Y:S01]  /*b7c0*/  F2FP.F16.F32.PACK_AB R0, RZ, R0 ;  /* 0x00000000ff00723e */ /* 0x000fe200000000ff */
[----:B------:R-:W-:Y:S06]  /*b7d0*/  BRA `(.L_x_4916) ;  /* 0x0000000000a87947 */ /* 0x000fec0003800000 */
.L_x_4928:
        /* <DEDUP_REMOVED lines=14> */
.L_x_4942:
[----:B------:R-:W-:Y:S05]  /*b8c0*/  BSYNC.RECONVERGENT B0 ;  /* 0x0000000000007941 */ /* 0x000fea0003800200 */
.L_x_4941:
[----:B------:R-:W-:Y:S01]  /*b8d0*/  F2FP.F16.F32.PACK_AB R0, RZ, R0 ;  /* 0x00000000ff00723e */ /* 0x000fe200000000ff */
[----:B------:R-:W-:Y:S06]  /*b8e0*/  BRA `(.L_x_4916) ;  /* 0x0000000000647947 */ /* 0x000fec0003800000 */
.L_x_4915:
[----:B------:R-:W-:Y:S01]  /*b8f0*/  MOV R0, 0x0 ;  /* 0x0000000000007802 */ /* 0x000fe20000000f00 */
[----:B------:R-:W0:Y:S01]  /*b900*/  LDCU.64 UR4, c[0x4][0x128] ;  /* 0x01002500ff0477ac */ /* 0x000e220008000a00 */
[----:B------:R-:W-:Y:S02]  /*b910*/  HFMA2 R8, -RZ, RZ, 0, 4.64916229248046875e-06 ;  /* 0x0000004eff087431 */ /* 0x000fe400000001ff */
[----:B------:R-:W-:Y:S01]  /*b920*/  IMAD.MOV.U32 R12, RZ, RZ, 0x1 ;  /* 0x00000001ff0c7424 */ /* 0x000fe200078e00ff */
[----:B------:R1:W2:Y:S01]  /*b930*/  LDC.64 R2, c[0x4][R0] ;  /* 0x0100000000027b82 */ /* 0x0002a20000000a00 */
[----:B------:R-:W3:Y:S01]  /*b940*/  LDCU.64 UR6, c[0x4][0x130] ;  /* 0x01002600ff0677ac */ /* 0x000ee20008000a00 */
[----:B------:R-:W-:Y:S01]  /*b950*/  MOV R13, RZ ;  /* 0x000000ff000d7202 */ /* 0x000fe20000000f00 */
[----:B------:R-:W4:Y:S01]  /*b960*/  LDCU.64 UR8, c[0x4][0x28] ;  /* 0x01000500ff0877ac */ /* 0x000f220008000a00 */
[----:B0-----:R-:W-:Y:S01]  /*b970*/  MOV R4, UR4 ;  /* 0x0000000400047c02 */ /* 0x001fe20008000f00 */
[----:B------:R-:W-:Y:S01]  /*b980*/  IMAD.U32 R5, RZ, RZ, UR5 ;  /* 0x00000005ff057e24 */ /* 0x000fe2000f8e00ff */
[----:B---3--:R-:W-:Y:S01]  /*b990*/  MOV R6, UR6 ;  /* 0x0000000600067c02 */ /* 0x008fe20008000f00 */
[----:B------:R-:W-:Y:S01]  /*b9a0*/  IMAD.U32 R7, RZ, RZ, UR7 ;  /* 0x00000007ff077e24 */ /* 0x000fe2000f8e00ff */
[----:B----4-:R-:W-:Y:S01]  /*b9b0*/  MOV R10, UR8 ;  /* 0x00000008000a7c02 */ /* 0x010fe20008000f00 */
[----:B-1----:R-:W-:-:S07]  /*b9c0*/  IMAD.U32 R11, RZ, RZ, UR9 ;  /* 0x00000009ff0b7e24 */ /* 0x002fce000f8e00ff */
[----:B------:R-:W-:-:S07]  /*b9d0*/  LEPC R20, `(.L_x_4943) ;  /* 0x000000001014794e */ /* 0x000fce0000000000 */
[----:B--2---:R-:W-:Y:S05]  /*b9e0*/  CALL.ABS.NOINC R2 ;  /* 0x0000000002007343 */ /* 0x004fea0003c00000 */
.L_x_4943:
[----:B------:R-:W-:Y:S01]  /*b9f0*/  PRMT R0, RZ, 0x7610, R0 ;  /* 0x00007610ff007816 */ /* 0x000fe20000000000 */
[----:B------:R-:W-:Y:S06]  /*ba00*/  BRA `(.L_x_4916) ;  /* 0x00000000001c7947 */ /* 0x000fec0003800000 */
.L_x_4940:
[----:B------:R-:W2:Y:S02]  /*ba10*/  LDG.E.64 R2, desc[UR36][R2.64] ;  /* 0x0000002402027981 */ /* 0x000ea4000c1e1b00 */
[----:B--2---:R-:W0:Y:S02]  /*ba20*/  I2F.U64 R0, R2 ;  /* 0x0000000200007312 */ /* 0x004e240000301000 */
[----:B0-----:R-:W-:Y:S01]  /*ba30*/  F2FP.F16.F32.PACK_AB R0, RZ, R0 ;  /* 0x00000000ff00723e */ /* 0x001fe200000000ff */
[----:B------:R-:W-:Y:S06]  /*ba40*/  BRA `(.L_x_4916) ;  /* 0x00000000000c7947 */ /* 0x000fec0003800000 */
.L_x_4939:
[----:B------:R-:W2:Y:S02]  /*ba50*/  LDG.E R2, desc[UR36][R2.64] ;  /* 0x0000002402027981 */ /* 0x000ea4000c1e1900 */
[----:B--2---:R-:W-:-:S04]  /*ba60*/  I2FP.F32.U32 R0, R2 ;  /* 0x0000000200007245 */ /* 0x004fc80000201000 */
[----:B------:R-:W-:-:S07]  /*ba70*/  F2FP.F16.F32.PACK_AB R0, RZ, R0 ;  /* 0x00000000ff00723e */ /* 0x000fce00000000ff */
.L_x_4916:
[----:B------:R-:W2:Y:S01]  /*ba80*/  LDCU UR4, c[0x0][0x590] ;  /* 0x0000b200ff0477ac */ /* 0x000ea20008000800 */
[----:B-----5:R-:W-:Y:S01]  /*ba90*/  HADD2.F32 R0, -RZ, R0.H0_H0 ;  /* 0x20000000ff007230 */ /* 0x020fe20000004100 */
[----:B------:R-:W3:Y:S04]  /*baa0*/  LDCU UR5, c[0x0][0x59c] ;  /* 0x0000b380ff0577ac */ /* 0x000ee80008000800 */
[----:B01----:R-:W-:-:S05]  /*bab0*/  FADD.FTZ R2, R0, 3 ;  /* 0x4040000000027421 */ /* 0x003fca0000010000 */
[----:B--2---:R-:W-:-:S04]  /*bac0*/  FSETP.GEU.FTZ.AND P0, PT, R2, UR4, PT ;  /* 0x0000000402007c0b */ /* 0x004fc8000bf1e000 */
[----:B------:R-:W-:Y:S01]  /*bad0*/  FSEL R2, R2, UR4, P0 ;  /* 0x0000000402027c08 */ /* 0x000fe20008000000 */
[----:B------:R-:W-:-:S03]  /*bae0*/  UPRMT UR4, UR41, 0x9910, URZ ;  /* 0x0000991029047896 */ /* 0x000fc600080000ff */
[----:B---3--:R-:W-:Y:S01]  /*baf0*/  FSETP.GT.FTZ.AND P0, PT, R2, UR5, PT ;  /* 0x0000000502007c0b */ /* 0x008fe2000bf14000 */
[----:B------:R-:W-:-:S03]  /*bb00*/  UISETP.GT.AND UP0, UPT, UR4, 0x9, UPT ;  /* 0x000000090400788c */ /* 0x000fc6000bf04270 */
[----:B------:R-:W-:-:S05]  /*bb10*/  FSEL R3, R2, UR5, !P0 ;  /* 0x0000000502037c08 */ /* 0x000fca000c000000 */
[----:B------:R-:W-:-:S04]  /*bb20*/  FMUL.FTZ R3, R0, R3 ;  /* 0x0000000300037220 */ /* 0x000fc80000410000 */
[----:B------:R-:W-:-:S05]  /*bb30*/  FMUL.FTZ R3, R3, 0.16666667163372039795 ;  /* 0x3e2aaaab03037820 */ /* 0x000fca0000410000 */
        /* <DEDUP_REMOVED lines=14> */
.L_x_4947:
[----:B------:R-:W-:-:S06]  /*bc20*/  HADD2.F32 R3, -RZ, R3.H0_H0 ;  /* 0x20000003ff037230 */ /* 0x000fcc0000004100 */
[----:B------:R-:W0:Y:S02]  /*bc30*/  F2I.S64.TRUNC R2, R3 ;  /* 0x0000000300027311 */ /* 0x000e24000020d900 */
[----:B0-----:R-:W-:Y:S01]  /*bc40*/  STG.E.U8 desc[UR36][R16.64], R2 ;  /* 0x0000000210007986 */ /* 0x001fe2000c101124 */
[----:B------:R-:W-:Y:S05]  /*bc50*/  EXIT ;  /* 0x000000000000794d */ /* 0x000fea0003800000 */
.L_x_4946:
        /* <DEDUP_REMOVED lines=10> */
.L_x_4950:
[----:B------:R-:W-:-:S06]  /*bd00*/  HADD2.F32 R3, -RZ, R3.H0_H0 ;  /* 0x20000003ff037230 */ /* 0x000fcc0000004100 */
[----:B------:R-:W0:Y:S02]  /*bd10*/  F2I.FTZ.TRUNC.NTZ R3, R3 ;  /* 0x0000000300037305 */ /* 0x000e24000021f100 */
[----:B0-----:R-:W-:Y:S01]  /*bd20*/  STG.E desc[UR36][R16.64], R3 ;  /* 0x0000000310007986 */ /* 0x001fe2000c101924 */
[----:B------:R-:W-:Y:S05]  /*bd30*/  EXIT ;  /* 0x000000000000794d */ /* 0x000fea0003800000 */
.L_x_4949:
[----:B------:R-:W-:-:S06]  /*bd40*/  HADD2.F32 R3, -RZ, R3.H0_H0 ;  /* 0x20000003ff037230 */ /* 0x000fcc0000004100 */
[----:B------:R-:W0:Y:S02]  /*bd50*/  F2I.FTZ.TRUNC.NTZ R3, R3 ;  /* 0x0000000300037305 */ /* 0x000e24000021f100 */
[----:B0-----:R-:W-:Y:S01]  /*bd60*/  STG.E.U16 desc[UR36][R16.64], R3 ;  /* 0x0000000310007986 */ /* 0x001fe2000c101524 */
[----:B------:R-:W-:Y:S05]  /*bd70*/  EXIT ;  /* 0x000000000000794d */ /* 0x000fea0003800000 */
.L_x_4945:
        /* <DEDUP_REMOVED lines=9> */
.L_x_4952:
[----:B------:R-:W-:Y:S01]  /*be10*/  STG.E.U16 desc[UR36][R16.64], R3 ;  /* 0x0000000310007986 */ /* 0x000fe2000c101524 */
[----:B------:R-:W-:Y:S05]  /*be20*/  EXIT ;  /* 0x000000000000794d */ /* 0x000fea0003800000 */
.L_x_4951:
        /* <DEDUP_REMOVED lines=10> */
.L_x_4954:
[----:B------:R-:W-:-:S05]  /*bed0*/  HADD2.F32 R0, -RZ, R3.H0_H0 ;  /* 0x20000003ff007230 */ /* 0x000fca0000004100 */
[----:B------:R-:W-:-:S04]  /*bee0*/  F2FP.F16.F32.PACK_AB R0, RZ, R0 ;  /* 0x00000000ff00723e */ /* 0x000fc800000000ff */
[----:B------:R-:W-:-:S05]  /*bef0*/  PRMT R0, R0, 0x5410, RZ ;  /* 0x0000541000007816 */ /* 0x000fca00000000ff */
[----:B------:R-:W-:Y:S01]  /*bf00*/  STG.E desc[UR36][R16.64], R0 ;  /* 0x0000000010007986 */ /* 0x000fe2000c101924 */
[----:B------:R-:W-:Y:S05]  /*bf10*/  EXIT ;  /* 0x000000000000794d */ /* 0x000fea0003800000 */
.L_x_4953:
[----:B------:R-:W-:-:S05]  /*bf20*/  HADD2.F32 R2, -RZ, R3.H0_H0 ;  /* 0x20000003ff027230 */ /* 0x000fca0000004100 */
[----:B------:R-:W-:-:S06]  /*bf30*/  FMUL.FTZ R2, R2, 1 ;  /* 0x3f80000002027820 */ /* 0x000fcc0000410000 */
[----:B------:R-:W0:Y:S02]  /*bf40*/  F2F.F64.F32 R2, R2 ;  /* 0x0000000200027310 */ /* 0x000e240000201800 */
[----:B0-----:R-:W-:Y:S01]  /*bf50*/  STG.E.64 desc[UR36][R16.64], R2 ;  /* 0x0000000210007986 */ /* 0x001fe2000c101b24 */
[----:B------:R-:W-:Y:S05]  /*bf60*/  EXIT ;  /* 0x000000000000794d */ /* 0x000fea0003800000 */
.L_x_4944:
        /* <DEDUP_REMOVED lines=14> */
.L_x_4958:
        /* <DEDUP_REMOVED lines=17> */
.L_x_4961:
[----:B------:R-:W-:-:S04]  /*c160*/  SHF.R.U32.HI R3, RZ, 0x18, R3 ;  /* 0x00000018ff037819 */ /* 0x000fc80000011603 */
[----:B------:R-:W-:-:S04]  /*c170*/  LOP3.LUT R0, R0, 0x80, R3, 0xf8, !PT ;  /* 0x0000008000007812 */ /* 0x000fc800078ef803 */
[----:B------:R-:W-:-:S07]  /*c180*/  PRMT R8, R0, 0x7610, R8 ;  /* 0x0000761000087816 */ /* 0x000fce0000000008 */
.L_x_4960:
[----:B------:R-:W-:Y:S05]  /*c190*/  BSYNC.RECONVERGENT B0 ;  /* 0x0000000000007941 */ /* 0x000fea0003800200 */
.L_x_4959:
[----:B------:R-:W-:Y:S01]  /*c1a0*/  STG.E.U8 desc[UR36][R16.64], R8 ;  /* 0x0000000810007986 */ /* 0x000fe2000c101124 */
[----:B------:R-:W-:Y:S05]  /*c1b0*/  EXIT ;  /* 0x000000000000794d */ /* 0x000fea0003800000 */
.L_x_4957:
        /* <DEDUP_REMOVED lines=17> */
.L_x_4964:
[----:B------:R-:W-:-:S04]  /*c2d0*/  SHF.R.U32.HI R3, RZ, 0x18, R3 ;  /* 0x00000018ff037819 */ /* 0x000fc80000011603 */
[----:B------:R-:W-:-:S04]  /*c2e0*/  LOP3.LUT R0, R0, 0x80, R3, 0xf8, !PT ;  /* 0x0000008000007812 */ /* 0x000fc800078ef803 */
[----:B------:R-:W-:-:S07]  /*c2f0*/  PRMT R8, R0, 0x7610, R8 ;  /* 0x0000761000087816 */ /* 0x000fce0000000008 */
.L_x_4963:
[----:B------:R-:W-:Y:S05]  /*c300*/  BSYNC.RECONVERGENT B0 ;  /* 0x0000000000007941 */ /* 0x000fea0003800200 */
.L_x_4962:
[----:B------:R-:W-:Y:S01]  /*c310*/  STG.E.U8 desc[UR36][R16.64], R8 ;  /* 0x0000000810007986 */ /* 0x000fe2000c101124 */
[----:B------:R-:W-:Y:S05]  /*c320*/  EXIT ;  /* 0x000000000000794d */ /* 0x000fea0003800000 */
.L_x_4956:
        /* <DEDUP_REMOVED lines=22> */
.L_x_4966:
[----:B------:R-:W-:-:S06]  /*c490*/  HADD2.F32 R3, -RZ, R3.H0_H0 ;  /* 0x20000003ff037230 */ /* 0x000fcc0000004100 */
[----:B------:R-:W0:Y:S02]  /*c4a0*/  F2I.U64.TRUNC R2, R3 ;  /* 0x0000000300027311 */ /* 0x000e24000020d800 */
[----:B0-----:R-:W-:Y:S01]  /*c4b0*/  STG.E.64 desc[UR36][R16.64], R2 ;  /* 0x0000000210007986 */ /* 0x001fe2000c101b24 */
[----:B------:R-:W-:Y:S05]  /*c4c0*/  EXIT ;  /* 0x000000000000794d */ /* 0x000fea0003800000 */
.L_x_4965:
[----:B------:R-:W-:-:S06]  /*c4d0*/  HADD2.F32 R3, -RZ, R3.H0_H0 ;  /* 0x20000003ff037230 */ /* 0x000fcc0000004100 */
[----:B------:R-:W0:Y:S02]  /*c4e0*/  F2I.FTZ.U32.TRUNC.NTZ R3, R3 ;  /* 0x0000000300037305 */ /* 0x000e24000021f000 */
[----:B0-----:R-:W-:Y:S01]  /*c4f0*/  STG.E desc[UR36][R16.64], R3 ;  /* 0x0000000310007986 */ /* 0x001fe2000c101924 */
[----:B------:R-:W-:Y:S05]  /*c500*/  EXIT ;  /* 0x000000000000794d */ /* 0x000fea0003800000 */
.L_x_4955:
        /* <DEDUP_REMOVED lines=11> */
.L_x_4968:
[----:B------:R-:W-:Y:S01]  /*c5c0*/  HADD2.F32 R3, -RZ, R3.H0_H0 ;  /* 0x20000003ff037230 */ /* 0x000fe20000004100 */
[----:B------:R-:W-:-:S04]  /*c5d0*/  CS2R R6, SRZ ;  /* 0x0000000000067805 */ /* 0x000fc8000001ff00 */
[----:B------:R-:W-:-:S04]  /*c5e0*/  FMUL.FTZ R3, R3, 1 ;  /* 0x3f80000003037820 */ /* 0x000fc80000410000 */
[----:B------:R-:W0:Y:S02]  /*c5f0*/  F2F.F64.F32 R4, R3 ;  /* 0x0000000300047310 */ /* 0x000e240000201800 */
[----:B0-----:R-:W-:Y:S01]  /*c600*/  STG.E.128 desc[UR36][R16.64], R4 ;  /* 0x0000000410007986 */ /* 0x001fe2000c101d24 */
[----:B------:R-:W-:Y:S05]  /*c610*/  EXIT ;  /* 0x000000000000794d */ /* 0x000fea0003800000 */
.L_x_4967:
[----:B------:R-:W-:-:S09]  /*c620*/  UISETP.NE.AND UP0, UPT, UR4, 0xf, UPT ;  /* 0x0000000f0400788c */ /* 0x000fd2000bf05270 */
[----:B------:R-:W-:Y:S05]  /*c630*/  BRA.U !UP0, `(.L_x_4969) ;  /* 0x0000000108e87547 */ /* 0x000fea000b800000 */
[----:B------:R-:W-:-:S09]  /*c640*/  UISETP.NE.AND UP0, UPT, UR4, 0x17, UPT ;  /* 0x000000170400788c */ /* 0x000fd2000bf05270 */
[----:B------:R-:W-:Y:S05]  /*c650*/  BRA.U !UP0, `(.L_x_4970) ;  /* 0x0000000108907547 */ /* 0x000fea000b800000 */
[----:B------:R-:W-:-:S09]  /*c660*/  UISETP.NE.AND UP0, UPT, UR4, 0x18, UPT ;  /* 0x000000180400788c */ /* 0x000fd2000bf05270 */
[----:B------:R-:W-:Y:S05]  /*c670*/  BRA.U !UP0, `(.L_x_4971) ;  /* 0x0000000108447547 */ /* 0x000fea000b800000 */
.L_x_4948:
[----:B------:R-:W-:Y:S01]  /*c680*/  MOV R0, 0x0 ;  /* 0x0000000000007802 */ /* 0x000fe20000000f00 */
[----:B------:R-:W0:Y:S01]  /*c690*/  LDCU.64 UR4, c[0x4][0x128] ;  /* 0x01002500ff0477ac */ /* 0x000e220008000a00 */
[----:B------:R-:W-:Y:S02]  /*c6a0*/  HFMA2 R8, -RZ, RZ, 0, 6.020069122314453125e-06 ;  /* 0x00000065ff087431 */ /* 0x000fe400000001ff */
        /* <DEDUP_REMOVED lines=13> */
.L_x_4972:
[----:B------:R-:W-:Y:S05]  /*c780*/  EXIT ;  /* 0x000000000000794d */ /* 0x000fea0003800000 */
.L_x_4971:
        /* <DEDUP_REMOVED lines=13> */
.L_x_4974:
[----:B------:R-:W-:Y:S05]  /*c860*/  BSYNC.RECONVERGENT B0 ;  /* 0x0000000000007941 */ /* 0x000fea0003800200 */
.L_x_4973:
[----:B------:R-:W-:-:S05]  /*c870*/  LOP3.LUT R3, R0, 0x80, R3, 0xf8, !PT ;  /* 0x0000008000037812 */ /* 0x000fca00078ef803 */
[----:B------:R-:W-:Y:S01]  /*c880*/  STG.E.U8 desc[UR36][R16.64], R3 ;  /* 0x0000000310007986 */ /* 0x000fe2000c101124 */
[----:B------:R-:W-:Y:S05]  /*c890*/  EXIT ;  /* 0x000000000000794d */ /* 0x000fea0003800000 */
.L_x_4970:
        /* <DEDUP_REMOVED lines=12> */
.L_x_4976:
[----:B------:R-:W-:Y:S01]  /*c960*/  HFMA2 R0, -RZ, RZ, 0, 7.569789886474609375e-06 ;  /* 0x0000007fff007431 */ /* 0x000fe200000001ff */
[----:B------:R-:W-:-:S04]  /*c970*/  ISETP.GT.U32.AND P0, PT, R2, 0x7f800000, PT ;  /* 0x7f8000000200780c */ /* 0x000fc80003f04070 */
[----:B------:R-:W-:-:S09]  /*c980*/  SEL R0, R0, 0x7c, P0 ;  /* 0x0000007c00007807 */ /* 0x000fd20000000000 */
.L_x_4977:
[----:B------:R-:W-:Y:S05]  /*c990*/  BSYNC.RECONVERGENT B0 ;  /* 0x0000000000007941 */ /* 0x000fea0003800200 */
.L_x_4975:
[----:B------:R-:W-:-:S04]  /*c9a0*/  SHF.R.U32.HI R3, RZ, 0x18, R3 ;  /* 0x00000018ff037819 */ /* 0x000fc80000011603 */
[----:B------:R-:W-:-:S05]  /*c9b0*/  LOP3.LUT R3, R0, 0x80, R3, 0xf8, !PT ;  /* 0x0000008000037812 */ /* 0x000fca00078ef803 */
[----:B------:R-:W-:Y:S01]  /*c9c0*/  STG.E.U8 desc[UR36][R16.64], R3 ;  /* 0x0000000310007986 */ /* 0x000fe2000c101124 */
[----:B------:R-:W-:Y:S05]  /*c9d0*/  EXIT ;  /* 0x000000000000794d */ /* 0x000fea0003800000 */
.L_x_4969:
[----:B------:R-:W-:-:S05]  /*c9e0*/  HADD2.F32 R0, -RZ, R3.H0_H0 ;  /* 0x20000003ff007230 */ /* 0x000fca0000004100 */
[----:B------:R-:W-:-:S05]  /*c9f0*/  F2FP.BF16.F32.PACK_AB R0, RZ, R0 ;  /* 0x00000000ff00723e */ /* 0x000fca00000010ff */
[----:B------:R-:W-:Y:S01]  /*ca00*/  STG.E.U16 desc[UR36][R16.64], R0 ;  /* 0x0000000010007986 */ /* 0x000fe2000c101524 */
[----:B------:R-:W-:Y:S05]  /*ca10*/  EXIT ;  /* 0x000000000000794d */ /* 0x000fea0003800000 */
.L_x_4978:
        /* <DEDUP_REMOVED lines=14> */
.L_x_6671:


//--------------------- .text._ZN2at6native27unrolled_elementwise_kernelIZZZNS0_66_GLOBAL__N__a0cfb035_28_ActivationHardswishKernel_cu_9e10b42f_293216hardswish_kernelERNS_14TensorIteratorEENKUlvE_clEvENKUlvE1_clEvEUlN3c104HalfEE_St5arrayIPcLm2EELi4E23TrivialOffsetCalculatorILi1EjESE_NS0_6memory12LoadWithCastILi1EEENSF_13StoreWithCastILi1EEEEEviT_T0_T2_T3_T4_T5_ --------------------------
	.section	.text._ZN2at6native27unrolled_elementwise_kernelIZZZNS0_66_GLOBAL__N__a0cfb035_28_ActivationHardswishKernel_cu_9e10b42f_293216hardswish_kernelERNS_14TensorIteratorEENKUlvE_clEvENKUlvE1_clEvEUlN3c104HalfEE_St5arrayIPcLm2EELi4E23TrivialOffsetCalculatorILi1EjESE_NS0_6memory12LoadWithCastILi1EEENSF_13StoreWithCastILi1EEEEEviT_T0_T2_T3_T4_T5_,"ax",@progbits
	.align	128
        .global         _ZN2at6native27unrolled_elementwise_kernelIZZZNS0_66_GLOBAL__N__a0cfb035_28_ActivationHardswishKernel_cu_9e10b42f_293216hardswish_kernelERNS_14TensorIteratorEENKUlvE_clEvENKUlvE1_clEvEUlN3c104HalfEE_St5arrayIPcLm2EELi4E23TrivialOffsetCalculatorILi1EjESE_NS0_6memory12LoadWithCastILi1EEENSF_13StoreWithCastILi1EEEEEviT_T0_T2_T3_T4_T5_
        .type           _ZN2at6native27unrolled_elementwise_kernelIZZZNS0_66_GLOBAL__N__a0cfb035_28_ActivationHardswishKernel_cu_9e10b42f_293216hardswish_kernelERNS_14TensorIteratorEENKUlvE_clEvENKUlvE1_clEvEUlN3c104HalfEE_St5arrayIPcLm2EELi4E23TrivialOffsetCalculatorILi1EjESE_NS0_6memory12LoadWithCastILi1EEENSF_13StoreWithCastILi1EEEEEviT_T0_T2_T3_T4_T5_,@function
        .size           _ZN2at6native27unrolled_elementwise_kernelIZZZNS0_66_GLOBAL__N__a0cfb035_28_ActivationHardswishKernel_cu_9e10b42f_293216hardswish_kernelERNS_14TensorIteratorEENKUlvE_clEvENKUlvE1_clEvEUlN3c104HalfEE_St5arrayIPcLm2EELi4E23TrivialOffsetCalculatorILi1EjESE_NS0_6memory12LoadWithCastILi1EEENSF_13StoreWithCastILi1EEEEEviT_T0_T2_T3_T4_T5_,(.L_x_6672 - _ZN2at6native27unrolled_elementwise_kernelIZZZNS0_66_GLOBAL__N__a0cfb035_28_ActivationHardswishKernel_cu_9e10b42f_293216hardswish_kernelERNS_14TensorIteratorEENKUlvE_clEvENKUlvE1_clEvEUlN3c104HalfEE_St5arrayIPcLm2EELi4E23TrivialOffsetCalculatorILi1EjESE_NS0_6memory12LoadWithCastILi1EEENSF_13StoreWithCastILi1EEEEEviT_T0_T2_T3_T4_T5_)
        .other          _ZN2at6native27unrolled_elementwise_kernelIZZZNS0_66_GLOBAL__N__a0cfb035_28_ActivationHardswishKernel_cu_9e10b42f_293216hardswish_kernelERNS_14TensorIteratorEENKUlvE_clEvENKUlvE1_clEvEUlN3c104HalfEE_St5arrayIPcLm2EELi4E23TrivialOffsetCalculatorILi1EjESE_NS0_6memory12LoadWithCastILi1EEENSF_13StoreWithCastILi1EEEEEviT_T0_T2_T3_T4_T5_,@"STO_CUDA_ENTRY STV_DEFAULT"
_ZN2at6native27unrolled_elementwise_kernelIZZZNS0_66_GLOBAL__N__a0cfb035_28_ActivationHardswishKernel_cu_9e10b42f_293216hardswish_kernelERNS_14TensorIteratorEENKUlvE_clEvENKUlvE1_clEvEUlN3c104HalfEE_St5arrayIPcLm2EELi4E23TrivialOffsetCalculatorILi1EjESE_NS0_6memory12LoadWithCastILi1EEENSF_13StoreWithCastILi1EEEEEviT_T0_T2_T3_T4_T5_:
.text._ZN2at6native27unrolled_elementwise_kernelIZZZNS0_66_GLOBAL__N__a0cfb035_28_ActivationHardswishKernel_cu_9e10b42f_293216hardswish_kernelERNS_14TensorIteratorEENKUlvE_clEvENKUlvE1_clEvEUlN3c104HalfEE_St5arrayIPcLm2EELi4E23TrivialOffsetCalculatorILi1EjESE_NS0_6memory12LoadWithCastILi1EEENSF_13StoreWithCastILi1EEEEEviT_T0_T2_T3_T4_T5_:
        /* <DEDUP_REMOVED lines=34> */
.L_x_4984:
[----:B------:R-:W2:Y:S02]  /*0220*/  LDG.E.U8 R2, desc[UR36][R2.64] ;  /* 0x0000002402027981 */ /* 0x000ea4000c1e1100 */
[----:B--2---:R-:W-:-:S04]  /*0230*/  I2FP.F32.U32 R0, R2 ;  /* 0x0000000200007245 */ /* 0x004fc80000201000 */
[----:B------:R-:W-:-:S04]  /*0240*/  F2FP.F16.F32.PACK_AB R0, RZ, R0 ;  /* 0x00000000ff00723e */ /* 0x000fc800000000ff */
[----:B------:R-:W-:Y:S01]  /*0250*/  PRMT R24, R0, 0x7610, R24 ;  /* 0x0000761000187816 */ /* 0x000fe20000000018 */
[----:B------:R-:W-:Y:S06]  /*0260*/  BRA `(.L_x_4986) ;  /* 0x0000000c00b47947 */ /* 0x000fec0003800000 */
.L_x_4983:
        /* <DEDUP_REMOVED lines=11> */
.L_x_4988:
[----:B------:R-:W2:Y:S02]  /*0320*/  LDG.E R2, desc[UR36][R2.64] ;  /* 0x0000002402027981 */ /* 0x000ea4000c1e1900 */
[----:B--2---:R-:W-:-:S04]  /*0330*/  I2FP.F32.S32 R0, R2 ;  /* 0x0000000200007245 */ /* 0x004fc80000201400 */
[----:B------:R-:W-:-:S04]  /*0340*/  F2FP.F16.F32.PACK_AB R0, RZ, R0 ;  /* 0x00000000ff00723e */ /* 0x000fc800000000ff */
[----:B------:R-:W-:Y:S01]  /*0350*/  PRMT R24, R0, 0x7610, R24 ;  /* 0x0000761000187816 */ /* 0x000fe20000000018 */
[----:B------:R-:W-:Y:S06]  /*0360*/  BRA `(.L_x_4986) ;  /* 0x0000000c00747947 */ /* 0x000fec0003800000 */
.L_x_4987:
[----:B------:R-:W2:Y:S02]  /*0370*/  LDG.E.U16 R2, desc[UR36][R2.64] ;  /* 0x0000002402027981 */ /* 0x000ea4000c1e1500 */
[----:B--2---:R-:W0:Y:S02]  /*0380*/  I2F.S16 R0, R2 ;  /* 0x0000000200007306 */ /* 0x004e240000101400 */
[----:B0-----:R-:W-:-:S04]  /*0390*/  F2FP.F16.F32.PACK_AB R0, RZ, R0 ;  /* 0x00000000ff00723e */ /* 0x001fc800000000ff */
[----:B------:R-:W-:Y:S01]  /*03a0*/  PRMT R24, R0, 0x7610, R24 ;  /* 0x0000761000187816 */ /* 0x000fe20000000018 */
[----:B------:R-:W-:Y:S06]  /*03b0*/  BRA `(.L_x_4986) ;  /* 0x0000000c00607947 */ /* 0x000fec0003800000 */
.L_x_4982:
        /* <DEDUP_REMOVED lines=9> */
.L_x_4990:
[----:B------:R1:W5:Y:S01]  /*0450*/  LDG.E.U16 R24, desc[UR36][R2.64] ;  /* 0x0000002402187981 */ /* 0x000362000c1e1500 */
[----:B------:R-:W-:Y:S05]  /*0460*/  BRA `(.L_x_4986) ;  /* 0x0000000c00347947 */ /* 0x000fea0003800000 */
.L_x_4989:
        /* <DEDUP_REMOVED lines=9> */
.L_x_4992:
[----:B------:R0:W5:Y:S01]  /*0500*/  LDG.E.U16 R24, desc[UR36][R2.64] ;  /* 0x0000002402187981 */ /* 0x000162000c1e1500 */
[----:B------:R-:W-:Y:S05]  /*0510*/  BRA `(.L_x_4986) ;  /* 0x0000000c00087947 */ /* 0x000fea0003800000 */
.L_x_4991:
        /* <DEDUP_REMOVED lines=9> */
.L_x_4981:
        /* <DEDUP_REMOVED lines=14> */
.L_x_4995:
        /* <DEDUP_REMOVED lines=9> */
.L_x_4994:
        /* <DEDUP_REMOVED lines=27> */
.L_x_4997:
        /* <DEDUP_REMOVED lines=14> */
.L_x_4996:
[----:B------:R-:W2:Y:S02]  /*09b0*/  LDG.E.U16 R0, desc[UR36][R2.64] ;  /* 0x0000002402007981 */ /* 0x000ea4000c1e1500 */
[----:B--2---:R-:W-:-:S05]  /*09c0*/  IMAD.U32 R0, R0, 0x10000, RZ ;  /* 0x0001000000007824 */ /* 0x004fca00078e00ff */
[----:B------:R-:W-:-:S04]  /*09d0*/  F2FP.F16.F32.PACK_AB R0, RZ, R0 ;  /* 0x00000000ff00723e */ /* 0x000fc800000000ff */
[----:B------:R-:W-:Y:S01]  /*09e0*/  PRMT R24, R0, 0x7610, R24 ;  /* 0x0000761000187816 */ /* 0x000fe20000000018 */
[----:B------:R-:W-:Y:S06]  /*09f0*/  BRA `(.L_x_4986) ;  /* 0x0000000400d07947 */ /* 0x000fec0003800000 */
.L_x_4993:
        /* <DEDUP_REMOVED lines=13> */
.L_x_5000:
        /* <DEDUP_REMOVED lines=21> */
.L_x_5004:
[----:B------:R-:W-:Y:S05]  /*0c20*/  BSYNC.RECONVERGENT B1 ;  /* 0x0000000000017941 */ /* 0x000fea0003800200 */
.L_x_5003:
[----:B------:R-:W-:Y:S01]  /*0c30*/  IMAD.SHL.U32 R0, R0, 0x100000, RZ ;  /* 0x0010000000007824 */ /* 0x000fe200078e00ff */
[----:B------:R-:W-:-:S04]  /*0c40*/  LEA R2, R2, 0x3b800000, 0x17 ;  /* 0x3b80000002027811 */ /* 0x000fc800078eb8ff */
[----:B------:R-:W-:-:S07]  /*0c50*/  LOP3.LUT R0, R2, R0, R7, 0xfe, !PT ;  /* 0x0000000002007212 */ /* 0x000fce00078efe07 */
.L_x_5002:
[----:B------:R-:W-:Y:S05]  /*0c60*/  BSYNC.RECONVERGENT B0 ;  /* 0x0000000000007941 */ /* 0x000fea0003800200 */
.L_x_5001:
[----:B------:R-:W-:-:S04]  /*0c70*/  F2FP.F16.F32.PACK_AB R0, RZ, R0 ;  /* 0x00000000ff00723e */ /* 0x000fc800000000ff */
[----:B------:R-:W-:Y:S01]  /*0c80*/  PRMT R24, R0, 0x7610, R24 ;  /* 0x0000761000187816 */ /* 0x000fe20000000018 */
[----:B------:R-:W-:Y:S06]  /*0c90*/  BRA `(.L_x_4986) ;  /* 0x0000000400287947 */ /* 0x000fec0003800000 */
.L_x_4999:
        /* <DEDUP_REMOVED lines=21> */
.L_x_5008:
[----:B------:R-:W-:Y:S05]  /*0df0*/  BSYNC.RECONVERGENT B1 ;  /* 0x0000000000017941 */ /* 0x000fea0003800200 */
.L_x_5007:
[----:B------:R-:W-:Y:S01]  /*0e00*/  IMAD.SHL.U32 R0, R0, 0x200000, RZ ;  /* 0x0020000000007824 */ /* 0x000fe200078e00ff */
[----:B------:R-:W-:-:S04]  /*0e10*/  LEA R2, R2, 0x37800000, 0x17 ;  /* 0x3780000002027811 */ /* 0x000fc800078eb8ff */
[----:B------:R-:W-:-:S07]  /*0e20*/  LOP3.LUT R0, R2, R0, R7, 0xfe, !PT ;  /* 0x0000000002007212 */ /* 0x000fce00078efe07 */
.L_x_5006:
[----:B------:R-:W-:Y:S05]  /*0e30*/  BSYNC.RECONVERGENT B0 ;  /* 0x0000000000007941 */ /* 0x000fea0003800200 */
.L_x_5005:
[----:B------:R-:W-:-:S04]  /*0e40*/  F2FP.F16.F32.PACK_AB R0, RZ, R0 ;  /* 0x00000000ff00723e */ /* 0x000fc800000000ff */
[----:B------:R-:W-:Y:S01]  /*0e50*/  PRMT R24, R0, 0x7610, R24 ;  /* 0x0000761000187816 */ /* 0x000fe20000000018 */
[----:B------:R-:W-:Y:S06]  /*0e60*/  BRA `(.L_x_4986) ;  /* 0x0000000000b47947 */ /* 0x000fec0003800000 */
.L_x_4998:
[----:B------:R-:W-:-:S09]  /*0e70*/  UISETP.NE.AND UP0, UPT, UR4, 0x1c, UPT ;  /* 0x0000001c0400788c */ /* 0x000fd2000bf05270 */
[----:B------:R-:W-:Y:S05]  /*0e80*/  BRA.U !UP0, `(.L_x_5009) ;  /* 0x00000001089c7547 */ /* 0x000fea000b800000 */
[----:B------:R-:W-:-:S09]  /*0e90*/  UISETP.NE.AND UP0, UPT, UR4, 0x1d, UPT ;  /* 0x0000001d0400788c */ /* 0x000fd2000bf05270 */
[----:B------:R-:W-:Y:S05]  /*0ea0*/  BRA.U !UP0, `(.L_x_5010) ;  /* 0x0000000108807547 */ /* 0x000fea000b800000 */
[----:B------:R-:W-:-:S09]  /*0eb0*/  UISETP.NE.AND UP0, UPT, UR4, 0x2c, UPT ;  /* 0x0000002c0400788c */ /* 0x000fd2000bf05270 */
[----:B------:R-:W-:Y:S05]  /*0ec0*/  BRA.U !UP0, `(.L_x_5011) ;  /* 0x0000000108487547 */ /* 0x000fea000b800000 */
.L_x_4985:
        /* <DEDUP_REMOVED lines=16> */
.L_x_5012:
[----:B------:R-:W-:Y:S01]  /*0fd0*/  PRMT R24, RZ, 0x7610, R24 ;  /* 0x00007610ff187816 */ /* 0x000fe20000000018 */
[----:B------:R-:W-:Y:S06]  /*0fe0*/  BRA `(.L_x_4986) ;  /* 0x0000000000547947 */ /* 0x000fec0003800000 */
.L_x_5011:
        /* <DEDUP_REMOVED lines=8> */
.L_x_5014:
[----:B------:R-:W-:Y:S05]  /*1070*/  BSYNC.RECONVERGENT B0 ;  /* 0x0000000000007941 */ /* 0x000fea0003800200 */
.L_x_5013:
[----:B------:R-:W-:-:S04]  /*1080*/  F2FP.F16.F32.PACK_AB R0, RZ, R0 ;  /* 0x00000000ff00723e */ /* 0x000fc800000000ff */
[----:B------:R-:W-:Y:S01]  /*1090*/  PRMT R24, R0, 0x7610, R24 ;  /* 0x0000761000187816 */ /* 0x000fe20000000018 */
[----:B------:R-:W-:Y:S06]  /*10a0*/  BRA `(.L_x_4986) ;  /* 0x0000000000247947 */ /* 0x000fec0003800000 */
.L_x_5010:
[----:B------:R-:W2:Y:S02]  /*10b0*/  LDG.E.64 R2, desc[UR36][R2.64] ;  /* 0x0000002402027981 */ /* 0x000ea4000c1e1b00 */
[----:B--2---:R-:W0:Y:S02]  /*10c0*/  I2F.U64 R0, R2 ;  /* 0x0000000200007312 */ /* 0x004e240000301000 */
[----:B0-----:R-:W-:-:S04]  /*10d0*/  F2FP.F16.F32.PACK_AB R0, RZ, R0 ;  /* 0x00000000ff00723e */ /* 0x001fc800000000ff */
[----:B------:R-:W-:Y:S01]  /*10e0*/  PRMT R24, R0, 0x7610, R24 ;  /* 0x0000761000187816 */ /* 0x000fe20000000018 */
[----:B------:R-:W-:Y:S06]  /*10f0*/  BRA `(.L_x_4986) ;  /* 0x0000000000107947 */ /* 0x000fec0003800000 */
.L_x_5009:
[----:B------:R-:W2:Y:S02]  /*1100*/  LDG.E R2, desc[UR36][R2.64] ;  /* 0x0000002402027981 */ /* 0x000ea4000c1e1900 */
[----:B--2---:R-:W-:-:S04]  /*1110*/  I2FP.F32.U32 R0, R2 ;  /* 0x0000000200007245 */ /* 0x004fc80000201000 */
[----:B------:R-:W-:-:S04]  /*1120*/  F2FP.F16.F32.PACK_AB R0, RZ, R0 ;  /* 0x00000000ff00723e */ /* 0x000fc800000000ff */
[----:B------:R-:W-:-:S07]  /*1130*/  PRMT R24, R0, 0x7610, R24 ;  /* 0x0000761000187816 */ /* 0x000fce0000000018 */
.L_x_4986:
[----:B------:R-:W-:-:S07]  /*1140*/  VIADD R16, R19, 0x80 ;  /* 0x0000008013107836 */ /* 0x000fce0000000000 */
.L_x_4980:
[----:B------:R-:W-:Y:S05]  /*1150*/  BSYNC.RECONVERGENT B6 ;  /* 0x0000000000067941 */ /* 0x000fea0003800200 */
.L_x_4979:
[----:B------:R-:W-:Y:S01]  /*1160*/  ISETP.GE.AND P0, PT, R16, R17, PT ;  /* 0x000000111000720c */ /* 0x000fe20003f06270 */
[----:B------:R-:W-:Y:S01]  /*1170*/  BSSY.RECONVERGENT B6, `(.L_x_5015) ;  /* 0x000010c000067945 */ /* 0x000fe20003800200 */
[----:B------:R-:W-:-:S11]  /*1180*/  PRMT R23, RZ, 0x7610, R23 ;  /* 0x00007610ff177816 */ /* 0x000fd60000000017 */
        /* <DEDUP_REMOVED lines=23> */
.L_x_5020:
[----:B------:R-:W2:Y:S02]  /*1300*/  LDG.E.U8 R2, desc[UR36][R2.64] ;  /* 0x0000002402027981 */ /* 0x000ea4000c1e1100 */
[----:B--2---:R-:W-:-:S04]  /*1310*/  I2FP.F32.U32 R0, R2 ;  /* 0x0000000200007245 */ /* 0x004fc80000201000 */
[----:B------:R-:W-:-:S04]  /*1320*/  F2FP.F16.F32.PACK_AB R0, RZ, R0 ;  /* 0x00000000ff00723e */ /* 0x000fc800000000ff */
[----:B------:R-:W-:Y:S01]  /*1330*/  PRMT R23, R0, 0x7610, R23 ;  /* 0x0000761000177816 */ /* 0x000fe20000000017 */
[----:B------:R-:W-:Y:S06]  /*1340*/  BRA `(.L_x_5022) ;  /* 0x0000000c00b47947 */ /* 0x000fec0003800000 */
.L_x_5019:
        /* <DEDUP_REMOVED lines=11> */
.L_x_5024:
[----:B------:R-:W2:Y:S02]  /*1400*/  LDG.E R2, desc[UR36][R2.64] ;  /* 0x0000002402027981 */ /* 0x000ea4000c1e1900 */
[----:B--2---:R-:W-:-:S04]  /*1410*/  I2FP.F32.S32 R0, R2 ;  /* 0x0000000200007245 */ /* 0x004fc80000201400 */
[----:B------:R-:W-:-:S04]  /*1420*/  F2FP.F16.F32.PACK_AB R0, RZ, R0 ;  /* 0x00000000ff00723e */ /* 0x000fc800000000ff */
[----:B------:R-:W-:Y:S01]  /*1430*/  PRMT R23, R0, 0x7610, R23 ;  /* 0x0000761000177816 */ /* 0x000fe20000000017 */
[----:B------:R-:W-:Y:S06]  /*1440*/  BRA `(.L_x_5022) ;  /* 0x0000000c00747947 */ /* 0x000fec0003800000 */
.L_x_5023:
[----:B------:R-:W2:Y:S02]  /*1450*/  LDG.E.U16 R2, desc[UR36][R2.64] ;  /* 0x0000002402027981 */ /* 0x000ea4000c1e1500 */
[----:B--2---:R-:W0:Y:S02]  /*1460*/  I2F.S16 R0, R2 ;  /* 0x0000000200007306 */ /* 0x004e240000101400 */
[----:B0-----:R-:W-:-:S04]  /*1470*/  F2FP.F16.F32.PACK_AB R0, RZ, R0 ;  /* 0x00000000ff00723e */ /* 0x001fc800000000ff */
[----:B------:R-:W-:Y:S01]  /*1480*/  PRMT R23, R0, 0x7610, R23 ;  /* 0x0000761000177816 */ /* 0x000fe20000000017 */
[----:B------:R-:W-:Y:S06]  /*1490*/  BRA `(.L_x_5022) ;  /* 0x0000000c00607947 */ /* 0x000fec0003800000 */
.L_x_5018:
        /* <DEDUP_REMOVED lines=9> */
.L_x_5026:
[----:B------:R0:W5:Y:S01]  /*1530*/  LDG.E.U16 R23, desc[UR36][R2.64] ;  /* 0x0000002402177981 */ /* 0x000162000c1e1500 */
[----:B------:R-:W-:Y:S05]  /*1540*/  BRA `(.L_x_5022) ;  /* 0x0000000c00347947 */ /* 0x000fea0003800000 */
.L_x_5025:
        /* <DEDUP_REMOVED lines=9> */
.L_x_5028:
[----:B------:R1:W5:Y:S01]  /*15e0*/  LDG.E.U16 R23, desc[UR36][R2.64] ;  /* 0x0000002402177981 */ /* 0x000362000c1e1500 */
[----:B------:R-:W-:Y:S05]  /*15f0*/  BRA `(.L_x_5022) ;  /* 0x0000000c00087947 */ /* 0x000fea0003800000 */
.L_x_5027:
        /* <DEDUP_REMOVED lines=9> */
.L_x_5017:
        /* <DEDUP_REMOVED lines=14> */
.L_x_5031:
        /* <DEDUP_REMOVED lines=9> */
.L_x_5030:
        /* <DEDUP_REMOVED lines=27> */
.L_x_5033:
        /* <DEDUP_REMOVED lines=14> */
.L_x_5032:
[----:B------:R-:W2:Y:S02]  /*1a90*/  LDG.E.U16 R0, desc[UR36][R2.64] ;  /* 0x0000002402007981 */ /* 0x000ea4000c1e1500 */
[----:B--2---:R-:W-:-:S05]  /*1aa0*/  IMAD.U32 R0, R0, 0x10000, RZ ;  /* 0x0001000000007824 */ /* 0x004fca00078e00ff */
[----:B------:R-:W-:-:S04]  /*1ab0*/  F2FP.F16.F32.PACK_AB R0, RZ, R0 ;  /* 0x00000000ff00723e */ /* 0x000fc800000000ff */
[----:B------:R-:W-:Y:S01]  /*1ac0*/  PRMT R23, R0, 0x7610, R23 ;  /* 0x0000761000177816 */ /* 0x000fe20000000017 */
[----:B------:R-:W-:Y:S06]  /*1ad0*/  BRA `(.L_x_5022) ;  /* 0x0000000400d07947 */ /* 0x000fec0003800000 */
.L_x_5029:
        /* <DEDUP_REMOVED lines=13> */
.L_x_5036:
        /* <DEDUP_REMOVED lines=21> */
.L_x_5040:
[----:B------:R-:W-:Y:S05]  /*1d00*/  BSYNC.RECONVERGENT B1 ;  /* 0x0000000000017941 */ /* 0x000fea0003800200 */
.L_x_5039:
[----:B------:R-:W-:Y:S01]  /*1d10*/  IMAD.SHL.U32 R0, R0, 0x100000, RZ ;  /* 0x0010000000007824 */ /* 0x000fe200078e00ff */
[----:B------:R-:W-:-:S04]  /*1d20*/  LEA R2, R2, 0x3b800000, 0x17 ;  /* 0x3b80000002027811 */ /* 0x000fc800078eb8ff */
[----:B------:R-:W-:-:S07]  /*1d30*/  LOP3.LUT R0, R2, R0, R7, 0xfe, !PT ;  /* 0x0000000002007212 */ /* 0x000fce00078efe07 */
.L_x_5038:
[----:B------:R-:W-:Y:S05]  /*1d40*/  BSYNC.RECONVERGENT B0 ;  /* 0x0000000000007941 */ /* 0x000fea0003800200 */
.L_x_5037:
[----:B------:R-:W-:-:S04]  /*1d50*/  F2FP.F16.F32.PACK_AB R0, RZ, R0 ;  /* 0x00000000ff00723e */ /* 0x000fc800000000ff */
[----:B------:R-:W-:Y:S01]  /*1d60*/  PRMT R23, R0, 0x7610, R23 ;  /* 0x0000761000177816 */ /* 0x000fe20000000017 */
[----:B------:R-:W-:Y:S06]  /*1d70*/  BRA `(.L_x_5022) ;  /* 0x0000000400287947 */ /* 0x000fec0003800000 */
.L_x_5035:
        /* <DEDUP_REMOVED lines=21> */
.L_x_5044:
[----:B------:R-:W-:Y:S05]  /*1ed0*/  BSYNC.RECONVERGENT B1 ;  /* 0x0000000000017941 */ /* 0x000fea0003800200 */
.L_x_5043:
[----:B------:R-:W-:Y:S01]  /*1ee0*/  IMAD.SHL.U32 R0, R0, 0x200000, RZ ;  /* 0x0020000000007824 */ /* 0x000fe200078e00ff */
[----:B------:R-:W-:-:S04]  /*1ef0*/  LEA R2, R2, 0x37800000, 0x17 ;  /* 0x3780000002027811 */ /* 0x000fc800078eb8ff */
[----:B------:R-:W-:-:S07]  /*1f00*/  LOP3.LUT R0, R2, R0, R7, 0xfe, !PT ;  /* 0x0000000002007212 */ /* 0x000fce00078efe07 */
.L_x_5042:
[----:B------:R-:W-:Y:S05]  /*1f10*/  BSYNC.RECONVERGENT B0 ;  /* 0x0000000000007941 */ /* 0x000fea0003800200 */
.L_x_5041:
[----:B------:R-:W-:-:S04]  /*1f20*/  F2FP.F16.F32.PACK_AB R0, RZ, R0 ;  /* 0x00000000ff00723e */ /* 0x000fc800000000ff */
[----:B------:R-:W-:Y:S01]  /*1f30*/  PRMT R23, R0, 0x7610, R23 ;  /* 0x0000761000177816 */ /* 0x000fe20000000017 */
[----:B------:R-:W-:Y:S06]  /*1f40*/  BRA `(.L_x_5022) ;  /* 0x0000000000b47947 */ /* 0x000fec0003800000 */
.L_x_5034:
        /* <DEDUP_REMOVED lines=14> */
.L_x_5048:
[----:B------:R-:W-:Y:S05]  /*2030*/  BSYNC.RECONVERGENT B0 ;  /* 0x0000000000007941 */ /* 0x000fea0003800200 */
.L_x_5047:
[----:B------:R-:W-:-:S04]  /*2040*/  F2FP.F16.F32.PACK_AB R0, RZ, R0 ;  /* 0x00000000ff00723e */ /* 0x000fc800000000ff */
[----:B------:R-:W-:Y:S01]  /*2050*/  PRMT R23, R0, 0x7610, R23 ;  /* 0x0000761000177816 */ /* 0x000fe20000000017 */
[----:B------:R-:W-:Y:S06]  /*2060*/  BRA `(.L_x_5022) ;  /* 0x00000000006c7947 */ /* 0x000fec0003800000 */
.L_x_5021:
        /* <DEDUP_REMOVED lines=16> */
.L_x_5049:
[----:B------:R-:W-:Y:S01]  /*2170*/  PRMT R23, RZ, 0x7610, R23 ;  /* 0x00007610ff177816 */ /* 0x000fe20000000017 */
[----:B------:R-:W-:Y:S06]  /*2180*/  BRA `(.L_x_5022) ;  /* 0x0000000000247947 */ /* 0x000fec0003800000 */
.L_x_5046:
[----:B------:R-:W2:Y:S02]  /*2190*/  LDG.E.64 R2, desc[UR36][R2.64] ;  /* 0x0000002402027981 */ /* 0x000ea4000c1e1b00 */
[----:B--2---:R-:W0:Y:S02]  /*21a0*/  I2F.U64 R0, R2 ;  /* 0x0000000200007312 */ /* 0x004e240000301000 */
[----:B0-----:R-:W-:-:S04]  /*21b0*/  F2FP.F16.F32.PACK_AB R0, RZ, R0 ;  /* 0x00000000ff00723e */ /* 0x001fc800000000ff */
[----:B------:R-:W-:Y:S01]  /*21c0*/  PRMT R23, R0, 0x7610, R23 ;  /* 0x0000761000177816 */ /* 0x000fe20000000017 */
[----:B------:R-:W-:Y:S06]  /*21d0*/  BRA `(.L_x_5022) ;  /* 0x0000000000107947 */ /* 0x000fec0003800000 */
.L_x_5045:
[----:B------:R-:W2:Y:S02]  /*21e0*/  LDG.E R2, desc[UR36][R2.64] ;  /* 0x0000002402027981 */ /* 0x000ea4000c1e1900 */
[----:B--2---:R-:W-:-:S04]  /*21f0*/  I2FP.F32.U32 R0, R2 ;  /* 0x0000000200007245 */ /* 0x004fc80000201000 */
[----:B------:R-:W-:-:S04]  /*2200*/  F2FP.F16.F32.PACK_AB R0, RZ, R0 ;  /* 0x00000000ff00723e */ /* 0x000fc800000000ff */
[----:B------:R-:W-:-:S07]  /*2210*/  PRMT R23, R0, 0x7610, R23 ;  /* 0x0000761000177816 */ /* 0x000fce0000000017 */
.L_x_5022:
[----:B------:R-:W-:-:S07]  /*2220*/  VIADD R16, R16, 0x80 ;  /* 0x0000008010107836 */ /* 0x000fce0000000000 */
.L_x_5016:
[----:B------:R-:W-:Y:S05]  /*2230*/  BSYNC.RECONVERGENT B6 ;  /* 0x0000000000067941 */ /* 0x000fea0003800200 */
.L_x_5015:
        /* <DEDUP_REMOVED lines=26> */
.L_x_5055:
[----:B------:R-:W2:Y:S02]  /*23e0*/  LDG.E.U8 R2, desc[UR36][R2.64] ;  /* 0x0000002402027981 */ /* 0x000ea4000c1e1100 */
[----:B--2---:R-:W-:-:S04]  /*23f0*/  I2FP.F32.U32 R0, R2 ;  /* 0x0000000200007245 */ /* 0x004fc80000201000 */
[----:B------:R-:W-:-:S04]  /*2400*/  F2FP.F16.F32.PACK_AB R0, RZ, R0 ;  /* 0x00000000ff00723e */ /* 0x000fc800000000ff */
[----:B------:R-:W-:Y:S01]  /*2410*/  PRMT R25, R0, 0x7610, R25 ;  /* 0x0000761000197816 */ /* 0x000fe20000000019 */
[----:B------:R-:W-:Y:S06]  /*2420*/  BRA `(.L_x_5057) ;  /* 0x0000000c00b47947 */ /* 0x000fec0003800000 */
.L_x_5054:
        /* <DEDUP_REMOVED lines=11> */
.L_x_5059:
[----:B------:R-:W2:Y:S02]  /*24e0*/  LDG.E R2, desc[UR36][R2.64] ;  /* 0x0000002402027981 */ /* 0x000ea4000c1e1900 */
[----:B--2---:R-:W-:-:S04]  /*24f0*/  I2FP.F32.S32 R0, R2 ;  /* 0x0000000200007245 */ /* 0x004fc80000201400 */
[----:B------:R-:W-:-:S04]  /*2500*/  F2FP.F16.F32.PACK_AB R0, RZ, R0 ;  /* 0x00000000ff00723e */ /* 0x000fc800000000ff */
[----:B------:R-:W-:Y:S01]  /*2510*/  PRMT R25, R0, 0x7610, R25 ;  /* 0x0000761000197816 */ /* 0x000fe20000000019 */
[----:B------:R-:W-:Y:S06]  /*2520*/  BRA `(.L_x_5057) ;  /* 0x0000000c00747947 */ /* 0x000fec0003800000 */
.L_x_5058:
[----:B------:R-:W2:Y:S02]  /*2530*/  LDG.E.U16 R2, desc[UR36][R2.64] ;  /* 0x0000002402027981 */ /* 0x000ea4000c1e1500 */
[----:B--2---:R-:W0:Y:S02]  /*2540*/  I2F.S16 R0, R2 ;  /* 0x0000000200007306 */ /* 0x004e240000101400 */
[----:B0-----:R-:W-:-:S04]  /*2550*/  F2FP.F16.F32.PACK_AB R0, RZ, R0 ;  /* 0x00000000ff00723e */ /* 0x001fc800000000ff */
[----:B------:R-:W-:Y:S01]  /*2560*/  PRMT R25, R0, 0x7610, R25 ;  /* 0x0000761000197816 */ /* 0x000fe20000000019 */
[----:B------:R-:W-:Y:S06]  /*2570*/  BRA `(.L_x_5057) ;  /* 0x0000000c00607947 */ /* 0x000fec0003800000 */
.L_x_5053:
        /* <DEDUP_REMOVED lines=9> */
.L_x_5061:
[----:B------:R0:W5:Y:S01]  /*2610*/  LDG.E.U16 R25, desc[UR36][R2.64] ;  /* 0x0000002402197981 */ /* 0x000162000c1e1500 */
[----:B------:R-:W-:Y:S05]  /*2620*/  BRA `(.L_x_5057) ;  /* 0x0000000c00347947 */ /* 0x000fea0003800000 */
.L_x_5060:
        /* <DEDUP_REMOVED lines=9> */
.L_x_5063:
[----:B------:R1:W5:Y:S01]  /*26c0*/  LDG.E.U16 R25, desc[UR36][R2.64] ;  /* 0x0000002402197981 */ /* 0x000362000c1e1500 */
[----:B------:R-:W-:Y:S05]  /*26d0*/  BRA `(.L_x_5057) ;  /* 0x0000000c00087947 */ /* 0x000fea0003800000 */
.L_x_5062:
        /* <DEDUP_REMOVED lines=9> */
.L_x_5052:
        /* <DEDUP_REMOVED lines=14> */
.L_x_5066:
        /* <DEDUP_REMOVED lines=9> */
.L_x_5065:
        /* <DEDUP_REMOVED lines=27> */
.L_x_5068:
        /* <DEDUP_REMOVED lines=14> */
.L_x_5067:
[----:B------:R-:W2:Y:S02]  /*2b70*/  LDG.E.U16 R0, desc[UR36][R2.64] ;  /* 0x0000002402007981 */ /* 0x000ea4000c1e1500 */
[----:B--2---:R-:W-:-:S05]  /*2b80*/  IMAD.U32 R0, R0, 0x10000, RZ ;  /* 0x0001000000007824 */ /* 0x004fca00078e00ff */
[----:B------:R-:W-:-:S04]  /*2b90*/  F2FP.F16.F32.PACK_AB R0, RZ, R0 ;  /* 0x00000000ff00723e */ /* 0x000fc800000000ff */
[----:B------:R-:W-:Y:S01]  /*2ba0*/  PRMT R25, R0, 0x7610, R25 ;  /* 0x0000761000197816 */ /* 0x000fe20000000019 */
[----:B------:R-:W-:Y:S06]  /*2bb0*/  BRA `(.L_x_5057) ;  /* 0x0000000400d07947 */ /* 0x000fec0003800000 */
.L_x_5064:
        /* <DEDUP_REMOVED lines=13> */
.L_x_5071:
        /* <DEDUP_REMOVED lines=21> */
.L_x_5075:
[----:B------:R-:W-:Y:S05]  /*2de0*/  BSYNC.RECONVERGENT B1 ;  /* 0x0000000000017941 */ /* 0x000fea0003800200 */
.L_x_5074:
[----:B------:R-:W-:Y:S01]  /*2df0*/  IMAD.SHL.U32 R0, R0, 0x100000, RZ ;  /* 0x0010000000007824 */ /* 0x000fe200078e00ff */
[----:B------:R-:W-:-:S04]  /*2e00*/  LEA R2, R2, 0x3b800000, 0x17 ;  /* 0x3b80000002027811 */ /* 0x000fc800078eb8ff */
[----:B------:R-:W-:-:S07]  /*2e10*/  LOP3.LUT R0, R2, R0, R7, 0xfe, !PT ;  /* 0x0000000002007212 */ /* 0x000fce00078efe07 */
.L_x_5073:
[----:B------:R-:W-:Y:S05]  /*2e20*/  BSYNC.RECONVERGENT B0 ;  /* 0x0000000000007941 */ /* 0x000fea0003800200 */
.L_x_5072:
[----:B------:R-:W-:-:S04]  /*2e30*/  F2FP.F16.F32.PACK_AB R0, RZ, R0 ;  /* 0x00000000ff00723e */ /* 0x000fc800000000ff */
[----:B------:R-:W-:Y:S01]  /*2e40*/  PRMT R25, R0, 0x7610, R25 ;  /* 0x0000761000197816 */ /* 0x000fe20000000019 */
[----:B------:R-:W-:Y:S06]  /*2e50*/  BRA `(.L_x_5057) ;  /* 0x0000000400287947 */ /* 0x000fec0003800000 */
.L_x_5070:
        /* <DEDUP_REMOVED lines=21> */
.L_x_5079:
[----:B------:R-:W-:Y:S05]  /*2fb0*/  BSYNC.RECONVERGENT B1 ;  /* 0x0000000000017941 */ /* 0x000fea0003800200 */
.L_x_5078:
[----:B------:R-:W-:Y:S01]  /*2fc0*/  IMAD.SHL.U32 R0, R0, 0x200000, RZ ;  /* 0x0020000000007824 */ /* 0x000fe200078e00ff */
[----:B------:R-:W-:-:S04]  /*2fd0*/  LEA R2, R2, 0x37800000, 0x17 ;  /* 0x3780000002027811 */ /* 0x000fc800078eb8ff */
[----:B------:R-:W-:-:S07]  /*2fe0*/  LOP3.LUT R0, R2, R0, R7, 0xfe, !PT ;  /* 0x0000000002007212 */ /* 0x000fce00078efe07 */
.L_x_5077:
[----:B------:R-:W-:Y:S05]  /*2ff0*/  BSYNC.RECONVERGENT B0 ;  /* 0x0000000000007941 */ /* 0x000fea0003800200 */
.L_x_5076:
[----:B------:R-:W-:-:S04]  /*3000*/  F2FP.F16.F32.PACK_AB R0, RZ, R0 ;  /* 0x00000000ff00723e */ /* 0x000fc800000000ff */
[----:B------:R-:W-:Y:S01]  /*3010*/  PRMT R25, R0, 0x7610, R25 ;  /* 0x0000761000197816 */ /* 0x000fe20000000019 */
[----:B------:R-:W-:Y:S06]  /*3020*/  BRA `(.L_x_5057) ;  /* 0x0000000000b47947 */ /* 0x000fec0003800000 */
.L_x_5069:
        /* <DEDUP_REMOVED lines=14> */
.L_x_5083:
[----:B------:R-:W-:Y:S05]  /*3110*/  BSYNC.RECONVERGENT B0 ;  /* 0x0000000000007941 */ /* 0x000fea0003800200 */
.L_x_5082:
[----:B------:R-:W-:-:S04]  /*3120*/  F2FP.F16.F32.PACK_AB R0, RZ, R0 ;  /* 0x00000000ff00723e */ /* 0x000fc800000000ff */
[----:B------:R-:W-:Y:S01]  /*3130*/  PRMT R25, R0, 0x7610, R25 ;  /* 0x0000761000197816 */ /* 0x000fe20000000019 */
[----:B------:R-:W-:Y:S06]  /*3140*/  BRA `(.L_x_5057) ;  /* 0x00000000006c7947 */ /* 0x000fec0003800000 */
.L_x_5056:
        /* <DEDUP_REMOVED lines=16> */
.L_x_5084:
[----:B------:R-:W-:Y:S01]  /*3250*/  PRMT R25, RZ, 0x7610, R25 ;  /* 0x00007610ff197816 */ /* 0x000fe20000000019 */
[----:B------:R-:W-:Y:S06]  /*3260*/  BRA `(.L_x_5057) ;  /* 0x0000000000247947 */ /* 0x000fec0003800000 */
.L_x_5081:
[----:B------:R-:W2:Y:S02]  /*3270*/  LDG.E.64 R2, desc[UR36][R2.64] ;  /* 0x0000002402027981 */ /* 0x000ea4000c1e1b00 */
[----:B--2---:R-:W0:Y:S02]  /*3280*/  I2F.U64 R0, R2 ;  /* 0x0000000200007312 */ /* 0x004e240000301000 */
[----:B0-----:R-:W-:-:S04]  /*3290*/  F2FP.F16.F32.PACK_AB R0, RZ, R0 ;  /* 0x00000000ff00723e */ /* 0x001fc800000000ff */
[----:B------:R-:W-:Y:S01]  /*32a0*/  PRMT R25, R0, 0x7610, R25 ;  /* 0x0000761000197816 */ /* 0x000fe20000000019 */
[----:B------:R-:W-:Y:S06]  /*32b0*/  BRA `(.L_x_5057) ;  /* 0x0000000000107947 */ /* 0x000fec0003800000 */
.L_x_5080:
[----:B------:R-:W2:Y:S02]  /*32c0*/  LDG.E R2, desc[UR36][R2.64] ;  /* 0x0000002402027981 */ /* 0x000ea4000c1e1900 */
[----:B--2---:R-:W-:-:S04]  /*32d0*/  I2FP.F32.U32 R0, R2 ;  /* 0x0000000200007245 */ /* 0x004fc80000201000 */
[----:B------:R-:W-:-:S04]  /*32e0*/  F2FP.F16.F32.PACK_AB R0, RZ, R0 ;  /* 0x00000000ff00723e */ /* 0x000fc800000000ff */
[----:B------:R-:W-:-:S07]  /*32f0*/  PRMT R25, R0, 0x7610, R25 ;  /* 0x0000761000197816 */ /* 0x000fce0000000019 */
.L_x_5057:
[----:B------:R-:W-:-:S07]  /*3300*/  VIADD R16, R16, 0x80 ;  /* 0x0000008010107836 */ /* 0x000fce0000000000 */
.L_x_5051:
[----:B------:R-:W-:Y:S05]  /*3310*/  BSYNC.RECONVERGENT B6 ;  /* 0x0000000000067941 */ /* 0x000fea0003800200 */
.L_x_5050:
        /* <DEDUP_REMOVED lines=25> */
.L_x_5090:
[----:B------:R-:W2:Y:S02]  /*34b0*/  LDG.E.U8 R2, desc[UR36][R2.64] ;  /* 0x0000002402027981 */ /* 0x000ea4000c1e1100 */
[----:B--2---:R-:W-:-:S04]  /*34c0*/  I2FP.F32.U32 R0, R2 ;  /* 0x0000000200007245 */ /* 0x004fc80000201000 */
[----:B------:R-:W-:Y:S01]  /*34d0*/  F2FP.F16.F32.PACK_AB R0, RZ, R0 ;  /* 0x00000000ff00723e */ /* 0x000fe200000000ff */
[----:B------:R-:W-:Y:S06]  /*34e0*/  BRA `(.L_x_5086) ;  /* 0x0000000c007c7947 */ /* 0x000fec0003800000 */
.L_x_5089:
        /* <DEDUP_REMOVED lines=10> */
.L_x_5093:
[----:B------:R-:W2:Y:S02]  /*3590*/  LDG.E R2, desc[UR36][R2.64] ;  /* 0x0000002402027981 */ /* 0x000ea4000c1e1900 */
[----:B--2---:R-:W-:-:S04]  /*35a0*/  I2FP.F32.S32 R0, R2 ;  /* 0x0000000200007245 */ /* 0x004fc80000201400 */
[----:B------:R-:W-:Y:S01]  /*35b0*/  F2FP.F16.F32.PACK_AB R0, RZ, R0 ;  /* 0x00000000ff00723e */ /* 0x000fe200000000ff */
[----:B------:R-:W-:Y:S06]  /*35c0*/  BRA `(.L_x_5086) ;  /* 0x0000000c00447947 */ /* 0x000fec0003800000 */
.L_x_5092:
[----:B------:R-:W2:Y:S02]  /*35d0*/  LDG.E.U16 R2, desc[UR36][R2.64] ;  /* 0x0000002402027981 */ /* 0x000ea4000c1e1500 */
[----:B--2---:R-:W0:Y:S02]  /*35e0*/  I2F.S16 R0, R2 ;  /* 0x0000000200007306 */ /* 0x004e240000101400 */
[----:B0-----:R-:W-:Y:S01]  /*35f0*/  F2FP.F16.F32.PACK_AB R0, RZ, R0 ;  /* 0x00000000ff00723e */ /* 0x001fe200000000ff */
[----:B------:R-:W-:Y:S06]  /*3600*/  BRA `(.L_x_5086) ;  /* 0x0000000c00347947 */ /* 0x000fec0003800000 */
.L_x_5088:
        /* <DEDUP_REMOVED lines=9> */
.L_x_5095:
[----:B------:R2:W5:Y:S01]  /*36a0*/  LDG.E.U16 R0, desc[UR36][R2.64] ;  /* 0x0000002402007981 */ /* 0x000562000c1e1500 */
[----:B------:R-:W-:Y:S05]  /*36b0*/  BRA `(.L_x_5086) ;  /* 0x0000000c00087947 */ /* 0x000fea0003800000 */
.L_x_5094:
        /* <DEDUP_REMOVED lines=9> */
.L_x_5097:
[----:B------:R3:W5:Y:S01]  /*3750*/  LDG.E.U16 R0, desc[UR36][R2.64] ;  /* 0x0000002402007981 */ /* 0x000762000c1e1500 */
[----:B------:R-:W-:Y:S05]  /*3760*/  BRA `(.L_x_5086) ;  /* 0x0000000800dc7947 */ /* 0x000fea0003800000 */
.L_x_5096:
        /* <DEDUP_REMOVED lines=8> */
.L_x_5087:
        /* <DEDUP_REMOVED lines=13> */
.L_x_5100:
        /* <DEDUP_REMOVED lines=8> */
.L_x_5099:
        /* <DEDUP_REMOVED lines=27> */
.L_x_5102:
        /* <DEDUP_REMOVED lines=13> */
.L_x_5101:
[----:B------:R-:W2:Y:S02]  /*3bc0*/  LDG.E.U16 R0, desc[UR36][R2.64] ;  /* 0x0000002402007981 */ /* 0x000ea4000c1e1500 */
[----:B--2---:R-:W-:-:S05]  /*3bd0*/  IMAD.U32 R0, R0, 0x10000, RZ ;  /* 0x0001000000007824 */ /* 0x004fca00078e00ff */
[----:B------:R-:W-:Y:S01]  /*3be0*/  F2FP.F16.F32.PACK_AB R0, RZ, R0 ;  /* 0x00000000ff00723e */ /* 0x000fe200000000ff */
[----:B------:R-:W-:Y:S06]  /*3bf0*/  BRA `(.L_x_5086) ;  /* 0x0000000400b87947 */ /* 0x000fec0003800000 */
.L_x_5098:
        /* <DEDUP_REMOVED lines=12> */
.L_x_5105:
        /* <DEDUP_REMOVED lines=21> */
.L_x_5109:
[----:B------:R-:W-:Y:S05]  /*3e10*/  BSYNC.RECONVERGENT B1 ;  /* 0x0000000000017941 */ /* 0x000fea0003800200 */
.L_x_5108:
[----:B------:R-:W-:Y:S01]  /*3e20*/  IMAD.SHL.U32 R0, R0, 0x100000, RZ ;  /* 0x0010000000007824 */ /* 0x000fe200078e00ff */
[----:B------:R-:W-:-:S04]  /*3e30*/  LEA R2, R2, 0x3b800000, 0x17 ;  /* 0x3b80000002027811 */ /* 0x000fc800078eb8ff */
[----:B------:R-:W-:-:S07]  /*3e40*/  LOP3.LUT R0, R2, R0, R7, 0xfe, !PT ;  /* 0x0000000002007212 */ /* 0x000fce00078efe07 */
.L_x_5107:
[----:B------:R-:W-:Y:S05]  /*3e50*/  BSYNC.RECONVERGENT B0 ;  /* 0x0000000000007941 */ /* 0x000fea0003800200 */
.L_x_5106:
[----:B------:R-:W-:Y:S01]  /*3e60*/  F2FP.F16.F32.PACK_AB R0, RZ, R0 ;  /* 0x00000000ff00723e */ /* 0x000fe200000000ff */
[----:B------:R-:W-:Y:S06]  /*3e70*/  BRA `(.L_x_5086) ;  /* 0x0000000400187947 */ /* 0x000fec0003800000 */
.L_x_5104:
        /* <DEDUP_REMOVED lines=21> */
.L_x_5113:
[----:B------:R-:W-:Y:S05]  /*3fd0*/  BSYNC.RECONVERGENT B1 ;  /* 0x0000000000017941 */ /* 0x000fea0003800200 */
.L_x_5112:
[----:B------:R-:W-:Y:S01]  /*3fe0*/  IMAD.SHL.U32 R0, R0, 0x200000, RZ ;  /* 0x0020000000007824 */ /* 0x000fe200078e00ff */
[----:B------:R-:W-:-:S04]  /*3ff0*/  LEA R2, R2, 0x37800000, 0x17 ;  /* 0x3780000002027811 */ /* 0x000fc800078eb8ff */
[----:B------:R-:W-:-:S07]  /*4000*/  LOP3.LUT R0, R2, R0, R7, 0xfe, !PT ;  /* 0x0000000002007212 */ /* 0x000fce00078efe07 */
.L_x_5111:
[----:B------:R-:W-:Y:S05]  /*4010*/  BSYNC.RECONVERGENT B0 ;  /* 0x0000000000007941 */ /* 0x000fea0003800200 */
.L_x_5110:
[----:B------:R-:W-:Y:S01]  /*4020*/  F2FP.F16.F32.PACK_AB R0, RZ, R0 ;  /* 0x00000000ff00723e */ /* 0x000fe200000000ff */
[----:B------:R-:W-:Y:S06]  /*4030*/  BRA `(.L_x_5086) ;  /* 0x0000000000a87947 */ /* 0x000fec0003800000 */
.L_x_5103:
        /* <DEDUP_REMOVED lines=14> */
.L_x_5117:
[----:B------:R-:W-:Y:S05]  /*4120*/  BSYNC.RECONVERGENT B0 ;  /* 0x0000000000007941 */ /* 0x000fea0003800200 */
.L_x_5116:
[----:B------:R-:W-:Y:S01]  /*4130*/  F2FP.F16.F32.PACK_AB R0, RZ, R0 ;  /* 0x00000000ff00723e */ /* 0x000fe200000000ff */
[----:B------:R-:W-:Y:S06]  /*4140*/  BRA `(.L_x_5086) ;  /* 0x0000000000647947 */ /* 0x000fec0003800000 */
.L_x_5091:
        /* <DEDUP_REMOVED lines=16> */
.L_x_5118:
[----:B------:R-:W-:Y:S01]  /*4250*/  PRMT R0, RZ, 0x7610, R0 ;  /* 0x00007610ff007816 */ /* 0x000fe20000000000 */
[----:B------:R-:W-:Y:S06]  /*4260*/  BRA `(.L_x_5086) ;  /* 0x00000000001c7947 */ /* 0x000fec0003800000 */
.L_x_5115:
[----:B------:R-:W2:Y:S02]  /*4270*/  LDG.E.64 R2, desc[UR36][R2.64] ;  /* 0x0000002402027981 */ /* 0x000ea4000c1e1b00 */
[----:B--2---:R-:W0:Y:S02]  /*4280*/  I2F.U64 R0, R2 ;  /* 0x0000000200007312 */ /* 0x004e240000301000 */
[----:B0-----:R-:W-:Y:S01]  /*4290*/  F2FP.F16.F32.PACK_AB R0, RZ, R0 ;  /* 0x00000000ff00723e */ /* 0x001fe200000000ff */
[----:B------:R-:W-:Y:S06]  /*42a0*/  BRA `(.L_x_5086) ;  /* 0x00000000000c7947 */ /* 0x000fec0003800000 */
.L_x_5114:
[----:B------:R-:W2:Y:S02]  /*42b0*/  LDG.E R2, desc[UR36][R2.64] ;  /* 0x0000002402027981 */ /* 0x000ea4000c1e1900 */
[----:B--2---:R-:W-:-:S04]  /*42c0*/  I2FP.F32.U32 R0, R2 ;  /* 0x0000000200007245 */ /* 0x004fc80000201000 */
[----:B------:R-:W-:-:S07]  /*42d0*/  F2FP.F16.F32.PACK_AB R0, RZ, R0 ;  /* 0x00000000ff00723e */ /* 0x000fce00000000ff */
.L_x_5086:
[----:B------:R-:W-:Y:S05]  /*42e0*/  BSYNC.RECONVERGENT B6 ;  /* 0x0000000000067941 */ /* 0x000fea0003800200 */
.L_x_5085:
        /* <DEDUP_REMOVED lines=10> */
[----:B------:R-:W0:Y:S01]  /*4390*/  LDCU UR4, c[0x0][0x388] ;  /* 0x00007100ff0477ac */ /* 0x000e220008000800 */
[----:B-----5:R-:W-:Y:S01]  /*43a0*/  HADD2.F32 R24, -RZ, R24.H0_H0 ;  /* 0x20000018ff187230 */ /* 0x020fe20000004100 */
        /* <DEDUP_REMOVED lines=8> */
[----:B------:R-:W-:-:S07]  /*4430*/  F2FP.F16.F32.PACK_AB R4, RZ, R4 ;  /* 0x00000004ff04723e */ /* 0x000fce00000000ff */
.L_x_5120:
[----:B------:R-:W-:Y:S05]  /*4440*/  BSYNC.RECONVERGENT B0 ;  /* 0x0000000000007941 */ /* 0x000fea0003800200 */
.L_x_5119:
[----:B------:R-:W-:Y:S04]  /*4450*/  BSSY.RECONVERGENT B0, `(.L_x_5121) ;  /* 0x000000d000007945 */ /* 0x000fe80003800200 */
[----:B------:R-:W-:Y:S05]  /*4460*/  @P3 BRA `(.L_x_5122) ;  /* 0x00000000002c3947 */ /* 0x000fea0003800000 */
        /* <DEDUP_REMOVED lines=11> */
.L_x_5122:
[----:B------:R-:W-:Y:S05]  /*4520*/  BSYNC.RECONVERGENT B0 ;  /* 0x0000000000007941 */ /* 0x000fea0003800200 */
.L_x_5121:
        /* <DEDUP_REMOVED lines=13> */
.L_x_5124:
[----:B------:R-:W-:Y:S05]  /*4600*/  BSYNC.RECONVERGENT B0 ;  /* 0x0000000000007941 */ /* 0x000fea0003800200 */
.L_x_5123:
        /* <DEDUP_REMOVED lines=13> */
.L_x_5126:
[----:B------:R-:W-:Y:S05]  /*46e0*/  BSYNC.RECONVERGENT B0 ;  /* 0x0000000000007941 */ /* 0x000fea0003800200 */
.L_x_5125:
        /* <DEDUP_REMOVED lines=25> */
.L_x_5132:
[----:B------:R-:W-:Y:S02]  /*4880*/  HADD2.F32 R5, -RZ, R4.H0_H0 ;  /* 0x20000004ff057230 */ /* 0x000fe40000004100 */
[----:B------:R-:W-:-:S04]  /*4890*/  IMAD.MOV.U32 R19, RZ, RZ, R22 ;  /* 0x000000ffff137224 */ /* 0x000fc800078e0016 */
[----:B------:R-:W0:Y:S02]  /*48a0*/  F2I.S64.TRUNC R4, R5 ;  /* 0x0000000500047311 */ /* 0x000e24000020d900 */
[----:B0-----:R0:W-:Y:S01]  /*48b0*/  STG.E.U8 desc[UR36][R2.64], R4 ;  /* 0x0000000402007986 */ /* 0x0011e2000c101124 */
[----:B------:R-:W-:Y:S05]  /*48c0*/  BRA `(.L_x_5128) ;  /* 0x0000000c00c07947 */ /* 0x000fea0003800000 */
.L_x_5131:
        /* <DEDUP_REMOVED lines=11> */
.L_x_5135:
[----:B------:R-:W-:Y:S02]  /*4980*/  HADD2.F32 R4, -RZ, R4.H0_H0 ;  /* 0x20000004ff047230 */ /* 0x000fe40000004100 */
[----:B------:R-:W-:Y:S02]  /*4990*/  IMAD.MOV.U32 R19, RZ, RZ, R22 ;  /* 0x000000ffff137224 */ /* 0x000fe400078e0016 */
[----:B------:R-:W0:Y:S02]  /*49a0*/  F2I.FTZ.TRUNC.NTZ R5, R4 ;  /* 0x0000000400057305 */ /* 0x000e24000021f100 */
[----:B0-----:R2:W-:Y:S01]  /*49b0*/  STG.E desc[UR36][R2.64], R5 ;  /* 0x0000000502007986 */ /* 0x0015e2000c101924 */
[----:B------:R-:W-:Y:S05]  /*49c0*/  BRA `(.L_x_5128) ;  /* 0x0000000c00807947 */ /* 0x000fea0003800000 */
.L_x_5134:
[----:B------:R-:W-:Y:S02]  /*49d0*/  HADD2.F32 R4, -RZ, R4.H0_H0 ;  /* 0x20000004ff047230 */ /* 0x000fe40000004100 */
[----:B------:R-:W-:Y:S02]  /*49e0*/  IMAD.MOV.U32 R19, RZ, RZ, R22 ;  /* 0x000000ffff137224 */ /* 0x000fe400078e0016 */
[----:B------:R-:W0:Y:S02]  /*49f0*/  F2I.FTZ.TRUNC.NTZ R5, R4 ;  /* 0x0000000400057305 */ /* 0x000e24000021f100 */
[----:B0-----:R0:W-:Y:S01]  /*4a00*/  STG.E.U16 desc[UR36][R2.64], R5 ;  /* 0x0000000502007986 */ /* 0x0011e2000c101524 */
[----:B------:R-:W-:Y:S05]  /*4a10*/  BRA `(.L_x_5128) ;  /* 0x0000000c006c7947 */ /* 0x000fea0003800000 */
.L_x_5130:
        /* <DEDUP_REMOVED lines=10> */
.L_x_5137:
[----:B------:R0:W-:Y:S01]  /*4ac0*/  STG.E.U16 desc[UR36][R2.64], R4 ;  /* 0x0000000402007986 */ /* 0x0001e2000c101524 */
[----:B------:R-:W-:Y:S01]  /*4ad0*/  IMAD.MOV.U32 R19, RZ, RZ, R22 ;  /* 0x000000ffff137224 */ /* 0x000fe200078e0016 */
[----:B------:R-:W-:Y:S06]  /*4ae0*/  BRA `(.L_x_5128) ;  /* 0x0000000c00387947 */ /* 0x000fec0003800000 */
.L_x_5136:
        /* <DEDUP_REMOVED lines=11> */
.L_x_5139:
[----:B------:R-:W-:Y:S02]  /*4ba0*/  HADD2.F32 R0, -RZ, R4.H0_H0 ;  /* 0x20000004ff007230 */ /* 0x000fe40000004100 */
[----:B------:R-:W-:-:S03]  /*4bb0*/  IMAD.MOV.U32 R19, RZ, RZ, R22 ;  /* 0x000000ffff137224 */ /* 0x000fc600078e0016 */
[----:B------:R-:W-:-:S04]  /*4bc0*/  F2FP.F16.F32.PACK_AB R0, RZ, R0 ;  /* 0x00000000ff00723e */ /* 0x000fc800000000ff */
[----:B------:R-:W-:-:S05]  /*4bd0*/  PRMT R0, R0, 0x5410, RZ ;  /* 0x0000541000007816 */ /* 0x000fca00000000ff */
[----:B------:R0:W-:Y:S01]  /*4be0*/  STG.E desc[UR36][R2.64], R0 ;  /* 0x0000000002007986 */ /* 0x0001e2000c101924 */
[----:B------:R-:W-:Y:S05]  /*4bf0*/  BRA `(.L_x_5128) ;  /* 0x0000000800f47947 */ /* 0x000fea0003800000 */
.L_x_5138:
[----:B------:R-:W-:Y:S02]  /*4c00*/  HADD2.F32 R4, -RZ, R4.H0_H0 ;  /* 0x20000004ff047230 */ /* 0x000fe40000004100 */
[----:B------:R-:W-:-:S03]  /*4c10*/  IMAD.MOV.U32 R19, RZ, RZ, R22 ;  /* 0x000000ffff137224 */ /* 0x000fc600078e0016 */
[----:B------:R-:W-:-:S06]  /*4c20*/  FMUL.FTZ R4, R4, 1 ;  /* 0x3f80000004047820 */ /* 0x000fcc0000410000 */
[----:B------:R-:W0:Y:S02]  /*4c30*/  F2F.F64.F32 R4, R4 ;  /* 0x0000000400047310 */ /* 0x000e240000201800 */
[----:B0-----:R0:W-:Y:S01]  /*4c40*/  STG.E.64 desc[UR36][R2.64], R4 ;  /* 0x0000000402007986 */ /* 0x0011e2000c101b24 */
[----:B------:R-:W-:Y:S05]  /*4c50*/  BRA `(.L_x_5128) ;  /* 0x0000000800dc7947 */ /* 0x000fea0003800000 */
.L_x_5129:
        /* <DEDUP_REMOVED lines=14> */
.L_x_5142:
[----:B------:R-:W-:Y:S01]  /*4d40*/  HADD2.F32 R4, -RZ, R4.H0_H0 ;  /* 0x20000004ff047230 */ /* 0x000fe20000004100 */
[----:B------:R-:W-:Y:S01]  /*4d50*/  CS2R R6, SRZ ;  /* 0x0000000000067805 */ /* 0x000fe2000001ff00 */
[----:B------:R-:W-:-:S03]  /*4d60*/  IMAD.MOV.U32 R19, RZ, RZ, R22 ;  /* 0x000000ffff137224 */ /* 0x000fc600078e0016 */
[----:B------:R-:W-:-:S06]  /*4d70*/  FMUL.FTZ R4, R4, 1 ;  /* 0x3f80000004047820 */ /* 0x000fcc0000410000 */
[----:B------:R-:W0:Y:S02]  /*4d80*/  F2F.F64.F32 R4, R4 ;  /* 0x0000000400047310 */ /* 0x000e240000201800 */
[----:B0-----:R0:W-:Y:S01]  /*4d90*/  STG.E.128 desc[UR36][R2.64], R4 ;  /* 0x0000000402007986 */ /* 0x0011e2000c101d24 */
[----:B------:R-:W-:Y:S05]  /*4da0*/  BRA `(.L_x_5128) ;  /* 0x0000000800887947 */ /* 0x000fea0003800000 */
.L_x_5141:
        /* <DEDUP_REMOVED lines=19> */
.L_x_5146:
[----:B------:R-:W-:Y:S05]  /*4ee0*/  BSYNC.RECONVERGENT B0 ;  /* 0x0000000000007941 */ /* 0x000fea0003800200 */
.L_x_5145:
[----:B------:R-:W-:Y:S01]  /*4ef0*/  LOP3.LUT R5, R0, 0x80, R5, 0xf8, !PT ;  /* 0x0000008000057812 */ /* 0x000fe200078ef805 */
[----:B------:R-:W-:-:S04]  /*4f00*/  IMAD.MOV.U32 R19, RZ, RZ, R22 ;  /* 0x000000ffff137224 */ /* 0x000fc800078e0016 */
[----:B------:R0:W-:Y:S01]  /*4f10*/  STG.E.U8 desc[UR36][R2.64], R5 ;  /* 0x0000000502007986 */ /* 0x0001e2000c101124 */
[----:B------:R-:W-:Y:S05]  /*4f20*/  BRA `(.L_x_5128) ;  /* 0x0000000800287947 */ /* 0x000fea0003800000 */
.L_x_5144:
        /* <DEDUP_REMOVED lines=15> */
.L_x_5148:
[----:B------:R-:W-:Y:S05]  /*5020*/  BSYNC.RECONVERGENT B0 ;  /* 0x0000000000007941 */ /* 0x000fea0003800200 */
.L_x_5147:
[----:B------:R-:W-:Y:S01]  /*5030*/  LOP3.LUT R5, R0, 0x80, R5, 0xf8, !PT ;  /* 0x0000008000057812 */ /* 0x000fe200078ef805 */
[----:B------:R-:W-:-:S04]  /*5040*/  IMAD.MOV.U32 R19, RZ, RZ, R22 ;  /* 0x000000ffff137224 */ /* 0x000fc800078e0016 */
[----:B------:R0:W-:Y:S01]  /*5050*/  STG.E.U8 desc[UR36][R2.64], R5 ;  /* 0x0000000502007986 */ /* 0x0001e2000c101124 */
[----:B------:R-:W-:Y:S05]  /*5060*/  BRA `(.L_x_5128) ;  /* 0x0000000400d87947 */ /* 0x000fea0003800000 */
.L_x_5143:
[----:B------:R-:W-:Y:S02]  /*5070*/  HADD2.F32 R0, -RZ, R4.H0_H0 ;  /* 0x20000004ff007230 */ /* 0x000fe40000004100 */
[----:B------:R-:W-:-:S03]  /*5080*/  IMAD.MOV.U32 R19, RZ, RZ, R22 ;  /* 0x000000ffff137224 */ /* 0x000fc600078e0016 */
[----:B------:R-:W-:-:S05]  /*5090*/  F2FP.BF16.F32.PACK_AB R0, RZ, R0 ;  /* 0x00000000ff00723e */ /* 0x000fca00000010ff */
[----:B------:R0:W-:Y:S01]  /*50a0*/  STG.E.U16 desc[UR36][R2.64], R0 ;  /* 0x0000000002007986 */ /* 0x0001e2000c101524 */
[----:B------:R-:W-:Y:S05]  /*50b0*/  BRA `(.L_x_5128) ;  /* 0x0000000400c47947 */ /* 0x000fea0003800000 */
.L_x_5140:
        /* <DEDUP_REMOVED lines=13> */
.L_x_5151:
        /* <DEDUP_REMOVED lines=13> */
.L_x_5154:
[----:B------:R-:W-:-:S04]  /*5260*/  SHF.R.U32.HI R0, RZ, 0x14, R5 ;  /* 0x00000014ff007819 */ /* 0x000fc80000011605 */
[----:B------:R-:W-:-:S04]  /*5270*/  LOP3.LUT R0, R0, 0x1, RZ, 0xc0, !PT ;  /* 0x0000000100007812 */ /* 0x000fc800078ec0ff */
[----:B------:R-:W-:-:S04]  /*5280*/  IADD3 R0, PT, PT, R5, 0x487ffff, R0 ;  /* 0x0487ffff05007810 */ /* 0x000fc80007ffe000 */
[----:B------:R-:W-:-:S04]  /*5290*/  SHF.R.U32.HI R0, RZ, 0x14, R0 ;  /* 0x00000014ff007819 */ /* 0x000fc80000011600 */
[----:B------:R-:W-:-:S07]  /*52a0*/  LOP3.LUT R4, R0, 0xff, RZ, 0xc0, !PT ;  /* 0x000000ff00047812 */ /* 0x000fce00078ec0ff */
.L_x_5155:
[----:B------:R-:W-:-:S04]  /*52b0*/  SHF.R.U32.HI R5, RZ, 0x18, R5 ;  /* 0x00000018ff057819 */ /* 0x000fc80000011605 */
[----:B------:R-:W-:-:S04]  /*52c0*/  LOP3.LUT R4, R4, 0x80, R5, 0xf8, !PT ;  /* 0x0000008004047812 */ /* 0x000fc800078ef805 */
[----:B------:R-:W-:-:S07]  /*52d0*/  PRMT R0, R4, 0x7610, R0 ;  /* 0x0000761004007816 */ /* 0x000fce0000000000 */
.L_x_5153:
[----:B------:R-:W-:Y:S05]  /*52e0*/  BSYNC.RECONVERGENT B0 ;  /* 0x0000000000007941 */ /* 0x000fea0003800200 */
.L_x_5152:
[----:B------:R0:W-:Y:S01]  /*52f0*/  STG.E.U8 desc[UR36][R2.64], R0 ;  /* 0x0000000002007986 */ /* 0x0001e2000c101124 */
[----:B------:R-:W-:Y:S01]  /*5300*/  IMAD.MOV.U32 R19, RZ, RZ, R22 ;  /* 0x000000ffff137224 */ /* 0x000fe200078e0016 */
[----:B------:R-:W-:Y:S06]  /*5310*/  BRA `(.L_x_5128) ;  /* 0x00000004002c7947 */ /* 0x000fec0003800000 */
.L_x_5150:
        /* <DEDUP_REMOVED lines=13> */
.L_x_5158:
[----:B------:R-:W-:-:S04]  /*53f0*/  SHF.R.U32.HI R0, RZ, 0x15, R5 ;  /* 0x00000015ff007819 */ /* 0x000fc80000011605 */
[----:B------:R-:W-:-:S04]  /*5400*/  LOP3.LUT R0, R0, 0x1, RZ, 0xc0, !PT ;  /* 0x0000000100007812 */ /* 0x000fc800078ec0ff */
[----:B------:R-:W-:-:S04]  /*5410*/  IADD3 R0, PT, PT, R5, 0x88fffff, R0 ;  /* 0x088fffff05007810 */ /* 0x000fc80007ffe000 */
[----:B------:R-:W-:-:S04]  /*5420*/  SHF.R.U32.HI R0, RZ, 0x15, R0 ;  /* 0x00000015ff007819 */ /* 0x000fc80000011600 */
[----:B------:R-:W-:-:S07]  /*5430*/  LOP3.LUT R4, R0, 0xff, RZ, 0xc0, !PT ;  /* 0x000000ff00047812 */ /* 0x000fce00078ec0ff */
.L_x_5159:
[----:B------:R-:W-:-:S04]  /*5440*/  SHF.R.U32.HI R5, RZ, 0x18, R5 ;  /* 0x00000018ff057819 */ /* 0x000fc80000011605 */
[----:B------:R-:W-:-:S04]  /*5450*/  LOP3.LUT R4, R4, 0x80, R5, 0xf8, !PT ;  /* 0x0000008004047812 */ /* 0x000fc800078ef805 */
[----:B------:R-:W-:-:S07]  /*5460*/  PRMT R0, R4, 0x7610, R0 ;  /* 0x0000761004007816 */ /* 0x000fce0000000000 */
.L_x_5157:
[----:B------:R-:W-:Y:S05]  /*5470*/  BSYNC.RECONVERGENT B0 ;  /* 0x0000000000007941 */ /* 0x000fea0003800200 */
.L_x_5156:
[----:B------:R0:W-:Y:S01]  /*5480*/  STG.E.U8 desc[UR36][R2.64], R0 ;  /* 0x0000000002007986 */ /* 0x0001e2000c101124 */
[----:B------:R-:W-:Y:S01]  /*5490*/  IMAD.MOV.U32 R19, RZ, RZ, R22 ;  /* 0x000000ffff137224 */ /* 0x000fe200078e0016 */
[----:B------:R-:W-:Y:S06]  /*54a0*/  BRA `(.L_x_5128) ;  /* 0x0000000000c87947 */ /* 0x000fec0003800000 */
.L_x_5149:
[----:B------:R-:W-:-:S13]  /*54b0*/  ISETP.NE.AND P0, PT, R0, 0x1c, PT ;  /* 0x0000001c0000780c */ /* 0x000fda0003f05270 */
[----:B------:R-:W-:Y:S05]  /*54c0*/  @!P0 BRA `(.L_x_5160) ;  /* 0x0000000000b08947 */ /* 0x000fea0003800000 */
[----:B------:R-:W-:-:S13]  /*54d0*/  ISETP.NE.AND P0, PT, R0, 0x1d, PT ;  /* 0x0000001d0000780c */ /* 0x000fda0003f05270 */
[----:B------:R-:W-:Y:S05]  /*54e0*/  @!P0 BRA `(.L_x_5161) ;  /* 0x0000000000948947 */ /* 0x000fea0003800000 */
[----:B------:R-:W-:-:S13]  /*54f0*/  ISETP.NE.AND P0, PT, R0, 0x2c, PT ;  /* 0x0000002c0000780c */ /* 0x000fda0003f05270 */
[----:B------:R-:W-:Y:S05]  /*5500*/  @!P0 BRA `(.L_x_5162) ;  /* 0x0000000000488947 */ /* 0x000fea0003800000 */
.L_x_5133:
        /* <DEDUP_REMOVED lines=16> */
.L_x_5163:
[----:B------:R-:W-:Y:S01]  /*5610*/  IMAD.MOV.U32 R19, RZ, RZ, R22 ;  /* 0x000000ffff137224 */ /* 0x000fe200078e0016 */
[----:B------:R-:W-:Y:S06]  /*5620*/  BRA `(.L_x_5128) ;  /* 0x0000000000687947 */ /* 0x000fec0003800000 */
.L_x_5162:
        /* <DEDUP_REMOVED lines=17> */
.L_x_5161:
[----:B------:R-:W-:Y:S02]  /*5740*/  HADD2.F32 R4, -RZ, R4.H0_H0 ;  /* 0x20000004ff047230 */ /* 0x000fe40000004100 */
[----:B------:R-:W-:-:S04]  /*5750*/  IMAD.MOV.U32 R19, RZ, RZ, R22 ;  /* 0x000000ffff137224 */ /* 0x000fc800078e0016 */
[----:B------:R-:W0:Y:S02]  /*5760*/  F2I.U64.TRUNC R4, R4 ;  /* 0x0000000400047311 */ /* 0x000e24000020d800 */
[----:B0-----:R0:W-:Y:S01]  /*5770*/  STG.E.64 desc[UR36][R2.64], R4 ;  /* 0x0000000402007986 */ /* 0x0011e2000c101b24 */
[----:B------:R-:W-:Y:S05]  /*5780*/  BRA `(.L_x_5128) ;  /* 0x0000000000107947 */ /* 0x000fea0003800000 */
.L_x_5160:
[----:B------:R-:W-:Y:S02]  /*5790*/  HADD2.F32 R4, -RZ, R4.H0_H0 ;  /* 0x20000004ff047230 */ /* 0x000fe40000004100 */
[----:B------:R-:W-:Y:S02]  /*57a0*/  IMAD.MOV.U32 R19, RZ, RZ, R22 ;  /* 0x000000ffff137224 */ /* 0x000fe400078e0016 */
[----:B------:R-:W0:Y:S02]  /*57b0*/  F2I.FTZ.U32.TRUNC.NTZ R5, R4 ;  /* 0x0000000400057305 */ /* 0x000e24000021f000 */
[----:B0-----:R0:W-:Y:S03]  /*57c0*/  STG.E desc[UR36][R2.64], R5 ;  /* 0x0000000502007986 */ /* 0x0011e6000c101924 */
.L_x_5128:
[----:B------:R-:W-:Y:S05]  /*57d0*/  BSYNC.RECONVERGENT B6 ;  /* 0x0000000000067941 */ /* 0x000fea0003800200 */
.L_x_5127:
[----:B------:R-:W-:Y:S01]  /*57e0*/  ISETP.GE.AND P0, PT, R19, R17, PT ;  /* 0x000000111300720c */ /* 0x000fe20003f06270 */
[----:B------:R-:W-:-:S12]  /*57f0*/  BSSY.RECONVERGENT B6, `(.L_x_5164) ;  /* 0x00001f0000067945 */ /* 0x000fd80003800200 */
[----:B------:R-:W-:Y:S05]  /*5800*/  @P0 BRA `(.L_x_5165) ;  /* 0x0000001c00b80947 */ /* 0x000fea0003800000 */
[----:B------:R-:W4:Y:S01]  /*5810*/  LDCU UR4, c[0x0][0x3c0] ;  /* 0x00007800ff0477ac */ /* 0x000f220008000800 */
[----:B0123--:R-:W0:Y:S01]  /*5820*/  LDC.64 R2, c[0x0][0x3a0] ;  /* 0x0000e800ff027b82 */ /* 0x00fe220000000a00 */
[----:B-----5:R-:W-:Y:S01]  /*5830*/  IMAD R0, R18, 0x200, R19 ;  /* 0x0000020012007824 */ /* 0x020fe200078e0213 */
[----:B----4-:R-:W-:-:S03]  /*5840*/  PRMT R4, R16, 0x9910, RZ ;  /* 0x0000991010047816 */ /* 0x010fc600000000ff */
        /* <DEDUP_REMOVED lines=18> */
.L_x_5169:
[----:B------:R-:W-:-:S06]  /*5970*/  HADD2.F32 R5, -RZ, R26.H0_H0 ;  /* 0x2000001aff057230 */ /* 0x000fcc0000004100 */
[----:B------:R-:W0:Y:S02]  /*5980*/  F2I.S64.TRUNC R4, R5 ;  /* 0x0000000500047311 */ /* 0x000e24000020d900 */
[----:B0-----:R3:W-:Y:S01]  /*5990*/  STG.E.U8 desc[UR36][R2.64], R4 ;  /* 0x0000000402007986 */ /* 0x0017e2000c101124 */
[----:B------:R-:W-:Y:S05]  /*59a0*/  BRA `(.L_x_5171) ;  /* 0x0000000c006c7947 */ /* 0x000fea0003800000 */
.L_x_5168:
        /* <DEDUP_REMOVED lines=10> */
.L_x_5173:
[----:B------:R-:W-:-:S04]  /*5a50*/  HADD2.F32 R26, -RZ, R26.H0_H0 ;  /* 0x2000001aff1a7230 */ /* 0x000fc80000004100 */
[----:B------:R-:W0:Y:S02]  /*5a60*/  F2I.FTZ.TRUNC.NTZ R5, R26 ;  /* 0x0000001a00057305 */ /* 0x000e24000021f100 */
[----:B0-----:R2:W-:Y:S01]  /*5a70*/  STG.E desc[UR36][R2.64], R5 ;  /* 0x0000000502007986 */ /* 0x0015e2000c101924 */
[----:B------:R-:W-:Y:S05]  /*5a80*/  BRA `(.L_x_5171) ;  /* 0x0000000c00347947 */ /* 0x000fea0003800000 */
.L_x_5172:
[----:B------:R-:W-:-:S04]  /*5a90*/  HADD2.F32 R26, -RZ, R26.H0_H0 ;  /* 0x2000001aff1a7230 */ /* 0x000fc80000004100 */
[----:B------:R-:W0:Y:S02]  /*5aa0*/  F2I.FTZ.TRUNC.NTZ R5, R26 ;  /* 0x0000001a00057305 */ /* 0x000e24000021f100 */
[----:B0-----:R0:W-:Y:S01]  /*5ab0*/  STG.E.U16 desc[UR36][R2.64], R5 ;  /* 0x0000000502007986 */ /* 0x0011e2000c101524 */
[----:B------:R-:W-:Y:S05]  /*5ac0*/  BRA `(.L_x_5171) ;  /* 0x0000000c00247947 */ /* 0x000fea0003800000 */
.L_x_5167:
        /* <DEDUP_REMOVED lines=9> */
.L_x_5175:
[----:B------:R0:W-:Y:S01]  /*5b60*/  STG.E.U16 desc[UR36][R2.64], R26 ;  /* 0x0000001a02007986 */ /* 0x0001e2000c101524 */
[----:B------:R-:W-:Y:S05]  /*5b70*/  BRA `(.L_x_5171) ;  /* 0x0000000800f87947 */ /* 0x000fea0003800000 */
.L_x_5174:
        /* <DEDUP_REMOVED lines=10> */
.L_x_5177:
[----:B------:R-:W-:-:S05]  /*5c20*/  HADD2.F32 R0, -RZ, R26.H0_H0 ;  /* 0x2000001aff007230 */ /* 0x000fca0000004100 */
[----:B------:R-:W-:-:S04]  /*5c30*/  F2FP.F16.F32.PACK_AB R0, RZ, R0 ;  /* 0x00000000ff00723e */ /* 0x000fc800000000ff */
[----:B------:R-:W-:-:S05]  /*5c40*/  PRMT R0, R0, 0x5410, RZ ;  /* 0x0000541000007816 */ /* 0x000fca00000000ff */
[----:B------:R0:W-:Y:S01]  /*5c50*/  STG.E desc[UR36][R2.64], R0 ;  /* 0x0000000002007986 */ /* 0x0001e2000c101924 */
[----:B------:R-:W-:Y:S05]  /*5c60*/  BRA `(.L_x_5171) ;  /* 0x0000000800bc7947 */ /* 0x000fea0003800000 */
.L_x_5176:
[----:B------:R-:W-:-:S05]  /*5c70*/  HADD2.F32 R4, -RZ, R26.H0_H0 ;  /* 0x2000001aff047230 */ /* 0x000fca0000004100 */
[----:B------:R-:W-:-:S06]  /*5c80*/  FMUL.FTZ R4, R4, 1 ;  /* 0x3f80000004047820 */ /* 0x000fcc0000410000 */
[----:B------:R-:W0:Y:S02]  /*5c90*/  F2F.F64.F32 R4, R4 ;  /* 0x0000000400047310 */ /* 0x000e240000201800 */
[----:B0-----:R0:W-:Y:S01]  /*5ca0*/  STG.E.64 desc[UR36][R2.64], R4 ;  /* 0x0000000402007986 */ /* 0x0011e2000c101b24 */
[----:B------:R-:W-:Y:S05]  /*5cb0*/  BRA `(.L_x_5171) ;  /* 0x0000000800a87947 */ /* 0x000fea0003800000 */
.L_x_5166:
        /* <DEDUP_REMOVED lines=14> */
.L_x_5181:
        /* <DEDUP_REMOVED lines=18> */
.L_x_5184:
[----:B------:R-:W-:-:S04]  /*5ec0*/  SHF.R.U32.HI R5, RZ, 0x18, R5 ;  /* 0x00000018ff057819 */ /* 0x000fc80000011605 */
[----:B------:R-:W-:-:S07]  /*5ed0*/  LOP3.LUT R0, R0, 0x80, R5, 0xf8, !PT ;  /* 0x0000008000007812 */ /* 0x000fce00078ef805 */
.L_x_5183:
[----:B------:R-:W-:Y:S05]  /*5ee0*/  BSYNC.RECONVERGENT B0 ;  /* 0x0000000000007941 */ /* 0x000fea0003800200 */
.L_x_5182:
[----:B------:R0:W-:Y:S01]  /*5ef0*/  STG.E.U8 desc[UR36][R2.64], R0 ;  /* 0x0000000002007986 */ /* 0x0001e2000c101124 */
[----:B------:R-:W-:Y:S05]  /*5f00*/  BRA `(.L_x_5171) ;  /* 0x0000000800147947 */ /* 0x000fea0003800000 */
.L_x_5180:
        /* <DEDUP_REMOVED lines=18> */
.L_x_5187:
[----:B------:R-:W-:-:S04]  /*6030*/  SHF.R.U32.HI R5, RZ, 0x18, R5 ;  /* 0x00000018ff057819 */ /* 0x000fc80000011605 */
[----:B------:R-:W-:-:S07]  /*6040*/  LOP3.LUT R0, R0, 0x80, R5, 0xf8, !PT ;  /* 0x0000008000007812 */ /* 0x000fce00078ef805 */
.L_x_5186:
[----:B------:R-:W-:Y:S05]  /*6050*/  BSYNC.RECONVERGENT B0 ;  /* 0x0000000000007941 */ /* 0x000fea0003800200 */
.L_x_5185:
[----:B------:R0:W-:Y:S01]  /*6060*/  STG.E.U8 desc[UR36][R2.64], R0 ;  /* 0x0000000002007986 */ /* 0x0001e2000c101124 */
[----:B------:R-:W-:Y:S05]  /*6070*/  BRA `(.L_x_5171) ;  /* 0x0000000400b87947 */ /* 0x000fea0003800000 */
.L_x_5179:
        /* <DEDUP_REMOVED lines=22> */
.L_x_5189:
[----:B------:R-:W-:-:S06]  /*61e0*/  HADD2.F32 R4, -RZ, R26.H0_H0 ;  /* 0x2000001aff047230 */ /* 0x000fcc0000004100 */
[----:B------:R-:W0:Y:S02]  /*61f0*/  F2I.U64.TRUNC R4, R4 ;  /* 0x0000000400047311 */ /* 0x000e24000020d800 */
[----:B0-----:R0:W-:Y:S01]  /*6200*/  STG.E.64 desc[UR36][R2.64], R4 ;  /* 0x0000000402007986 */ /* 0x0011e2000c101b24 */
[----:B------:R-:W-:Y:S05]  /*6210*/  BRA `(.L_x_5171) ;  /* 0x0000000400507947 */ /* 0x000fea0003800000 */
.L_x_5188:
[----:B------:R-:W-:-:S04]  /*6220*/  HADD2.F32 R26, -RZ, R26.H0_H0 ;  /* 0x2000001aff1a7230 */ /* 0x000fc80000004100 */
[----:B------:R-:W0:Y:S02]  /*6230*/  F2I.FTZ.U32.TRUNC.NTZ R5, R26 ;  /* 0x0000001a00057305 */ /* 0x000e24000021f000 */
[----:B0-----:R0:W-:Y:S01]  /*6240*/  STG.E desc[UR36][R2.64], R5 ;  /* 0x0000000502007986 */ /* 0x0011e2000c101924 */
[----:B------:R-:W-:Y:S05]  /*6250*/  BRA `(.L_x_5171) ;  /* 0x0000000400407947 */ /* 0x000fea0003800000 */
.L_x_5178:
        /* <DEDUP_REMOVED lines=11> */
.L_x_5191:
[----:B------:R-:W-:Y:S01]  /*6310*/  HADD2.F32 R26, -RZ, R26.H0_H0 ;  /* 0x2000001aff1a7230 */ /* 0x000fe20000004100 */
[----:B------:R-:W-:-:S04]  /*6320*/  CS2R R6, SRZ ;  /* 0x0000000000067805 */ /* 0x000fc8000001ff00 */
[----:B------:R-:W-:-:S06]  /*6330*/  FMUL.FTZ R4, R26, 1 ;  /* 0x3f8000001a047820 */ /* 0x000fcc0000410000 */
[----:B------:R-:W0:Y:S02]  /*6340*/  F2F.F64.F32 R4, R4 ;  /* 0x0000000400047310 */ /* 0x000e240000201800 */
[----:B0-----:R0:W-:Y:S01]  /*6350*/  STG.E.128 desc[UR36][R2.64], R4 ;  /* 0x0000000402007986 */ /* 0x0011e2000c101d24 */
[----:B------:R-:W-:Y:S05]  /*6360*/  BRA `(.L_x_5171) ;  /* 0x0000000000fc7947 */ /* 0x000fea0003800000 */
.L_x_5190:
[----:B------:R-:W-:-:S13]  /*6370*/  ISETP.NE.AND P0, PT, R0, 0xf, PT ;  /* 0x0000000f0000780c */ /* 0x000fda0003f05270 */
[----:B------:R-:W-:Y:S05]  /*6380*/  @!P0 BRA `(.L_x_5192) ;  /* 0x0000000000e88947 */ /* 0x000fea0003800000 */
[----:B------:R-:W-:-:S13]  /*6390*/  ISETP.NE.AND P0, PT, R0, 0x17, PT ;  /* 0x000000170000780c */ /* 0x000fda0003f05270 */
[----:B------:R-:W-:Y:S05]  /*63a0*/  @!P0 BRA `(.L_x_5193) ;  /* 0x0000000000908947 */ /* 0x000fea0003800000 */
[----:B------:R-:W-:-:S13]  /*63b0*/  ISETP.NE.AND P0, PT, R0, 0x18, PT ;  /* 0x000000180000780c */ /* 0x000fda0003f05270 */
[----:B------:R-:W-:Y:S05]  /*63c0*/  @!P0 BRA `(.L_x_5194) ;  /* 0x0000000000448947 */ /* 0x000fea0003800000 */
.L_x_5170:
        /* <DEDUP_REMOVED lines=16> */
.L_x_5195:
[----:B------:R-:W-:Y:S05]  /*64d0*/  BRA `(.L_x_5171) ;  /* 0x0000000000a07947 */ /* 0x000fea0003800000 */
.L_x_5194:
        /* <DEDUP_REMOVED lines=13> */
.L_x_5197:
[----:B------:R-:W-:Y:S05]  /*65b0*/  BSYNC.RECONVERGENT B0 ;  /* 0x0000000000007941 */ /* 0x000fea0003800200 */
.L_x_5196:
[----:B------:R-:W-:-:S05]  /*65c0*/  LOP3.LUT R5, R0, 0x80, R5, 0xf8, !PT ;  /* 0x0000008000057812 */ /* 0x000fca00078ef805 */
[----:B------:R0:W-:Y:S01]  /*65d0*/  STG.E.U8 desc[UR36][R2.64], R5 ;  /* 0x0000000502007986 */ /* 0x0001e2000c101124 */
[----:B------:R-:W-:Y:S05]  /*65e0*/  BRA `(.L_x_5171) ;  /* 0x00000000005c7947 */ /* 0x000fea0003800000 */
.L_x_5193:
        /* <DEDUP_REMOVED lines=12> */
.L_x_5199:
[----:B------:R-:W-:Y:S01]  /*66b0*/  IMAD.MOV.U32 R0, RZ, RZ, 0x7f ;  /* 0x0000007fff007424 */ /* 0x000fe200078e00ff */
[----:B------:R-:W-:-:S04]  /*66c0*/  ISETP.GT.U32.AND P0, PT, R4, 0x7f800000, PT ;  /* 0x7f8000000400780c */ /* 0x000fc80003f04070 */
[----:B------:R-:W-:-:S09]  /*66d0*/  SEL R0, R0, 0x7c, P0 ;  /* 0x0000007c00007807 */ /* 0x000fd20000000000 */
.L_x_5200:
[----:B------:R-:W-:Y:S05]  /*66e0*/  BSYNC.RECONVERGENT B0 ;  /* 0x0000000000007941 */ /* 0x000fea0003800200 */
.L_x_5198:
[----:B------:R-:W-:-:S04]  /*66f0*/  SHF.R.U32.HI R5, RZ, 0x18, R5 ;  /* 0x00000018ff057819 */ /* 0x000fc80000011605 */
[----:B------:R-:W-:-:S05]  /*6700*/  LOP3.LUT R5, R0, 0x80, R5, 0xf8, !PT ;  /* 0x0000008000057812 */ /* 0x000fca00078ef805 */
[----:B------:R0:W-:Y:S01]  /*6710*/  STG.E.U8 desc[UR36][R2.64], R5 ;  /* 0x0000000502007986 */ /* 0x0001e2000c101124 */
[----:B------:R-:W-:Y:S05]  /*6720*/  BRA `(.L_x_5171) ;  /* 0x00000000000c7947 */ /* 0x000fea0003800000 */
.L_x_5192:
[----:B------:R-:W-:-:S05]  /*6730*/  HADD2.F32 R0, -RZ, R26.H0_H0 ;  /* 0x2000001aff007230 */ /* 0x000fca0000004100 */
[----:B------:R-:W-:-:S05]  /*6740*/  F2FP.BF16.F32.PACK_AB R0, RZ, R0 ;  /* 0x00000000ff00723e */ /* 0x000fca00000010ff */
[----:B------:R0:W-:Y:S02]  /*6750*/  STG.E.U16 desc[UR36][R2.64], R0 ;  /* 0x0000000002007986 */ /* 0x0001e4000c101524 */
.L_x_5171:
        /* <DEDUP_REMOVED lines=25> */
.L_x_5204:
[----:B------:R-:W-:-:S06]  /*68f0*/  HADD2.F32 R5, -RZ, R24.H0_H0 ;  /* 0x20000018ff057230 */ /* 0x000fcc0000004100 */
[----:B------:R-:W0:Y:S02]  /*6900*/  F2I.S64.TRUNC R4, R5 ;  /* 0x0000000500047311 */ /* 0x000e24000020d900 */
[----:B0-----:R0:W-:Y:S01]  /*6910*/  STG.E.U8 desc[UR36][R2.64], R4 ;  /* 0x0000000402007986 */ /* 0x0011e2000c101124 */
[----:B------:R-:W-:Y:S05]  /*6920*/  BRA `(.L_x_5206) ;  /* 0x0000000c006c7947 */ /* 0x000fea0003800000 */
.L_x_5203:
        /* <DEDUP_REMOVED lines=10> */
.L_x_5208:
[----:B------:R-:W-:-:S04]  /*69d0*/  HADD2.F32 R24, -RZ, R24.H0_H0 ;  /* 0x20000018ff187230 */ /* 0x000fc80000004100 */
[----:B------:R-:W0:Y:S02]  /*69e0*/  F2I.FTZ.TRUNC.NTZ R5, R24 ;  /* 0x0000001800057305 */ /* 0x000e24000021f100 */
[----:B0-----:R0:W-:Y:S01]  /*69f0*/  STG.E desc[UR36][R2.64], R5 ;  /* 0x0000000502007986 */ /* 0x0011e2000c101924 */
[----:B------:R-:W-:Y:S05]  /*6a00*/  BRA `(.L_x_5206) ;  /* 0x0000000c00347947 */ /* 0x000fea0003800000 */
.L_x_5207:
[----:B------:R-:W-:-:S04]  /*6a10*/  HADD2.F32 R24, -RZ, R24.H0_H0 ;  /* 0x20000018ff187230 */ /* 0x000fc80000004100 */
[----:B------:R-:W0:Y:S02]  /*6a20*/  F2I.FTZ.TRUNC.NTZ R5, R24 ;  /* 0x0000001800057305 */ /* 0x000e24000021f100 */
[----:B0-----:R0:W-:Y:S01]  /*6a30*/  STG.E.U16 desc[UR36][R2.64], R5 ;  /* 0x0000000502007986 */ /* 0x0011e2000c101524 */
[----:B------:R-:W-:Y:S05]  /*6a40*/  BRA `(.L_x_5206) ;  /* 0x0000000c00247947 */ /* 0x000fea0003800000 */
.L_x_5202:
        /* <DEDUP_REMOVED lines=9> */
.L_x_5210:
[----:B------:R0:W-:Y:S01]  /*6ae0*/  STG.E.U16 desc[UR36][R2.64], R24 ;  /* 0x0000001802007986 */ /* 0x0001e2000c101524 */
[----:B------:R-:W-:Y:S05]  /*6af0*/  BRA `(.L_x_5206) ;  /* 0x0000000800f87947 */ /* 0x000fea0003800000 */
.L_x_5209:
        /* <DEDUP_REMOVED lines=10> */
.L_x_5212:
[----:B------:R-:W-:-:S05]  /*6ba0*/  HADD2.F32 R0, -RZ, R24.H0_H0 ;  /* 0x20000018ff007230 */ /* 0x000fca0000004100 */
[----:B------:R-:W-:-:S04]  /*6bb0*/  F2FP.F16.F32.PACK_AB R0, RZ, R0 ;  /* 0x00000000ff00723e */ /* 0x000fc800000000ff */
[----:B------:R-:W-:-:S05]  /*6bc0*/  PRMT R0, R0, 0x5410, RZ ;  /* 0x0000541000007816 */ /* 0x000fca00000000ff */
[----:B------:R0:W-:Y:S01]  /*6bd0*/  STG.E desc[UR36][R2.64], R0 ;  /* 0x0000000002007986 */ /* 0x0001e2000c101924 */
[----:B------:R-:W-:Y:S05]  /*6be0*/  BRA `(.L_x_5206) ;  /* 0x0000000800bc7947 */ /* 0x000fea0003800000 */
.L_x_5211:
[----:B------:R-:W-:-:S05]  /*6bf0*/  HADD2.F32 R4, -RZ, R24.H0_H0 ;  /* 0x20000018ff047230 */ /* 0x000fca0000004100 */
[----:B------:R-:W-:-:S06]  /*6c00*/  FMUL.FTZ R4, R4, 1 ;  /* 0x3f80000004047820 */ /* 0x000fcc0000410000 */
[----:B------:R-:W0:Y:S02]  /*6c10*/  F2F.F64.F32 R4, R4 ;  /* 0x0000000400047310 */ /* 0x000e240000201800 */
[----:B0-----:R0:W-:Y:S01]  /*6c20*/  STG.E.64 desc[UR36][R2.64], R4 ;  /* 0x0000000402007986 */ /* 0x0011e2000c101b24 */
[----:B------:R-:W-:Y:S05]  /*6c30*/  BRA `(.L_x_5206) ;  /* 0x0000000800a87947 */ /* 0x000fea0003800000 */
.L_x_5201:
        /* <DEDUP_REMOVED lines=14> */
.L_x_5216:
        /* <DEDUP_REMOVED lines=18> */
.L_x_5219:
[----:B------:R-:W-:-:S04]  /*6e40*/  SHF.R.U32.HI R5, RZ, 0x18, R5 ;  /* 0x00000018ff057819 */ /* 0x000fc80000011605 */
[----:B------:R-:W-:-:S07]  /*6e50*/  LOP3.LUT R0, R0, 0x80, R5, 0xf8, !PT ;  /* 0x0000008000007812 */ /* 0x000fce00078ef805 */
.L_x_5218:
[----:B------:R-:W-:Y:S05]  /*6e60*/  BSYNC.RECONVERGENT B0 ;  /* 0x0000000000007941 */ /* 0x000fea0003800200 */
.L_x_5217:
[----:B------:R4:W-:Y:S01]  /*6e70*/  STG.E.U8 desc[UR36][R2.64], R0 ;  /* 0x0000000002007986 */ /* 0x0009e2000c101124 */
[----:B------:R-:W-:Y:S05]  /*6e80*/  BRA `(.L_x_5206) ;  /* 0x0000000800147947 */ /* 0x000fea0003800000 */
.L_x_5215:
        /* <DEDUP_REMOVED lines=18> */
.L_x_5222:
[----:B------:R-:W-:-:S04]  /*6fb0*/  SHF.R.U32.HI R5, RZ, 0x18, R5 ;  /* 0x00000018ff057819 */ /* 0x000fc80000011605 */
[----:B------:R-:W-:-:S07]  /*6fc0*/  LOP3.LUT R0, R0, 0x80, R5, 0xf8, !PT ;  /* 0x0000008000007812 */ /* 0x000fce00078ef805 */
.L_x_5221:
[----:B------:R-:W-:Y:S05]  /*6fd0*/  BSYNC.RECONVERGENT B0 ;  /* 0x0000000000007941 */ /* 0x000fea0003800200 */
.L_x_5220:
[----:B------:R3:W-:Y:S01]  /*6fe0*/  STG.E.U8 desc[UR36][R2.64], R0 ;  /* 0x0000000002007986 */ /* 0x0007e2000c101124 */
[----:B------:R-:W-:Y:S05]  /*6ff0*/  BRA `(.L_x_5206) ;  /* 0x0000000400b87947 */ /* 0x000fea0003800000 */
.L_x_5214:
        /* <DEDUP_REMOVED lines=22> */
.L_x_5224:
[----:B------:R-:W-:-:S06]  /*7160*/  HADD2.F32 R4, -RZ, R24.H0_H0 ;  /* 0x20000018ff047230 */ /* 0x000fcc0000004100 */
[----:B------:R-:W0:Y:S02]  /*7170*/  F2I.U64.TRUNC R4, R4 ;  /* 0x0000000400047311 */ /* 0x000e24000020d800 */
[----:B0-----:R0:W-:Y:S01]  /*7180*/  STG.E.64 desc[UR36][R2.64], R4 ;  /* 0x0000000402007986 */ /* 0x0011e2000c101b24 */
[----:B------:R-:W-:Y:S05]  /*7190*/  BRA `(.L_x_5206) ;  /* 0x0000000400507947 */ /* 0x000fea0003800000 */
.L_x_5223:
[----:B------:R-:W-:-:S04]  /*71a0*/  HADD2.F32 R24, -RZ, R24.H0_H0 ;  /* 0x20000018ff187230 */ /* 0x000fc80000004100 */
[----:B------:R-:W0:Y:S02]  /*71b0*/  F2I.FTZ.U32.TRUNC.NTZ R5, R24 ;  /* 0x0000001800057305 */ /* 0x000e24000021f000 */
[----:B0-----:R2:W-:Y:S01]  /*71c0*/  STG.E desc[UR36][R2.64], R5 ;  /* 0x0000000502007986 */ /* 0x0015e2000c101924 */
[----:B------:R-:W-:Y:S05]  /*71d0*/  BRA `(.L_x_5206) ;  /* 0x0000000400407947 */ /* 0x000fea0003800000 */
.L_x_5213:
        /* <DEDUP_REMOVED lines=11> */
.L_x_5226:
[----:B------:R-:W-:Y:S01]  /*7290*/  HADD2.F32 R24, -RZ, R24.H0_H0 ;  /* 0x20000018ff187230 */ /* 0x000fe20000004100 */
[----:B------:R-:W-:-:S04]  /*72a0*/  CS2R R6, SRZ ;  /* 0x0000000000067805 */ /* 0x000fc8000001ff00 */
[----:B------:R-:W-:-:S06]  /*72b0*/  FMUL.FTZ R4, R24, 1 ;  /* 0x3f80000018047820 */ /* 0x000fcc0000410000 */
[----:B------:R-:W0:Y:S02]  /*72c0*/  F2F.F64.F32 R4, R4 ;  /* 0x0000000400047310 */ /* 0x000e240000201800 */
[----:B0-----:R0:W-:Y:S01]  /*72d0*/  STG.E.128 desc[UR36][R2.64], R4 ;  /* 0x0000000402007986 */ /* 0x0011e2000c101d24 */
[----:B------:R-:W-:Y:S05]  /*72e0*/  BRA `(.L_x_5206) ;  /* 0x0000000000fc7947 */ /* 0x000fea0003800000 */
.L_x_5225:
[----:B------:R-:W-:-:S13]  /*72f0*/  ISETP.NE.AND P0, PT, R0, 0xf, PT ;  /* 0x0000000f0000780c */ /* 0x000fda0003f05270 */
[----:B------:R-:W-:Y:S05]  /*7300*/  @!P0 BRA `(.L_x_5227) ;  /* 0x0000000000e88947 */ /* 0x000fea0003800000 */
[----:B------:R-:W-:-:S13]  /*7310*/  ISETP.NE.AND P0, PT, R0, 0x17, PT ;  /* 0x000000170000780c */ /* 0x000fda0003f05270 */
[----:B------:R-:W-:Y:S05]  /*7320*/  @!P0 BRA `(.L_x_5228) ;  /* 0x0000000000908947 */ /* 0x000fea0003800000 */
[----:B------:R-:W-:-:S13]  /*7330*/  ISETP.NE.AND P0, PT, R0, 0x18, PT ;  /* 0x000000180000780c */ /* 0x000fda0003f05270 */
[----:B------:R-:W-:Y:S05]  /*7340*/  @!P0 BRA `(.L_x_5229) ;  /* 0x0000000000448947 */ /* 0x000fea0003800000 */
.L_x_5205:
        /* <DEDUP_REMOVED lines=16> */
.L_x_5230:
[----:B------:R-:W-:Y:S05]  /*7450*/  BRA `(.L_x_5206) ;  /* 0x0000000000a07947 */ /* 0x000fea0003800000 */
.L_x_5229:
        /* <DEDUP_REMOVED lines=13> */
.L_x_5232:
[----:B------:R-:W-:Y:S05]  /*7530*/  BSYNC.RECONVERGENT B0 ;  /* 0x0000000000007941 */ /* 0x000fea0003800200 */
.L_x_5231:
[----:B------:R-:W-:-:S05]  /*7540*/  LOP3.LUT R5, R0, 0x80, R5, 0xf8, !PT ;  /* 0x0000008000057812 */ /* 0x000fca00078ef805 */
[----:B------:R0:W-:Y:S01]  /*7550*/  STG.E.U8 desc[UR36][R2.64], R5 ;  /* 0x0000000502007986 */ /* 0x0001e2000c101124 */
[----:B------:R-:W-:Y:S05]  /*7560*/  BRA `(.L_x_5206) ;  /* 0x00000000005c7947 */ /* 0x000fea0003800000 */
.L_x_5228:
        /* <DEDUP_REMOVED lines=12> */
.L_x_5234:
[----:B------:R-:W-:Y:S01]  /*7630*/  IMAD.MOV.U32 R0, RZ, RZ, 0x7f ;  /* 0x0000007fff007424 */ /* 0x000fe200078e00ff */
[----:B------:R-:W-:-:S04]  /*7640*/  ISETP.GT.U32.AND P0, PT, R4, 0x7f800000, PT ;  /* 0x7f8000000400780c */ /* 0x000fc80003f04070 */
[----:B------:R-:W-:-:S09]  /*7650*/  SEL R0, R0, 0x7c, P0 ;  /* 0x0000007c00007807 */ /* 0x000fd20000000000 */
.L_x_5235:
[----:B------:R-:W-:Y:S05]  /*7660*/  BSYNC.RECONVERGENT B0 ;  /* 0x0000000000007941 */ /* 0x000fea0003800200 */
.L_x_5233:
[----:B------:R-:W-:-:S04]  /*7670*/  SHF.R.U32.HI R5, RZ, 0x18, R5 ;  /* 0x00000018ff057819 */ /* 0x000fc80000011605 */
[----:B------:R-:W-:-:S05]  /*7680*/  LOP3.LUT R5, R0, 0x80, R5, 0xf8, !PT ;  /* 0x0000008000057812 */ /* 0x000fca00078ef805 */
[----:B------:R0:W-:Y:S01]  /*7690*/  STG.E.U8 desc[UR36][R2.64], R5 ;  /* 0x0000000502007986 */ /* 0x0001e2000c101124 */
[----:B------:R-:W-:Y:S05]  /*76a0*/  BRA `(.L_x_5206) ;  /* 0x00000000000c7947 */ /* 0x000fea0003800000 */
.L_x_5227:
[----:B------:R-:W-:-:S05]  /*76b0*/  HADD2.F32 R0, -RZ, R24.H0_H0 ;  /* 0x20000018ff007230 */ /* 0x000fca0000004100 */
[----:B------:R-:W-:-:S05]  /*76c0*/  F2FP.BF16.F32.PACK_AB R0, RZ, R0 ;  /* 0x00000000ff00723e */ /* 0x000fca00000010ff */
[----:B------:R0:W-:Y:S02]  /*76d0*/  STG.E.U16 desc[UR36][R2.64], R0 ;  /* 0x0000000002007986 */ /* 0x0001e4000c101524 */
.L_x_5206:
[----:B------:R-:W-:-:S07]  /*76e0*/  VIADD R19, R19, 0x80 ;  /* 0x0000008013137836 */ /* 0x000fce0000000000 */
.L_x_5165:
[----:B------:R-:W-:Y:S05]  /*76f0*/  BSYNC.RECONVERGENT B6 ;  /* 0x0000000000067941 */ /* 0x000fea0003800200 */
.L_x_5164:
[----:B------:R-:W-:-:S13]  /*7700*/  ISETP.GE.AND P0, PT, R19, R17, PT ;  /* 0x000000111300720c */ /* 0x000fda0003f06270 */
[----:B------:R-:W-:Y:S05]  /*7710*/  @P0 EXIT ;  /* 0x000000000000094d */ /* 0x000fea0003800000 */
[----:B01234-:R-:W0:Y:S01]  /*7720*/  LDC.64 R2, c[0x0][0x3a0] ;  /* 0x0000e800ff027b82 */ /* 0x01fe220000000a00 */
[----:B------:R-:W1:Y:S01]  /*7730*/  LDCU UR4, c[0x0][0x3c0] ;  /* 0x00007800ff0477ac */ /* 0x000e620008000800 */
[----:B-----5:R-:W-:Y:S01]  /*7740*/  PRMT R0, R16, 0x9910, RZ ;  /* 0x0000991010007816 */ /* 0x020fe200000000ff */
        /* <DEDUP_REMOVED lines=18> */
.L_x_5239:
[----:B------:R-:W-:-:S06]  /*7870*/  HADD2.F32 R5, -RZ, R23.H0_H0 ;  /* 0x20000017ff057230 */ /* 0x000fcc0000004100 */
[----:B------:R-:W0:Y:S02]  /*7880*/  F2I.S64.TRUNC R4, R5 ;  /* 0x0000000500047311 */ /* 0x000e24000020d900 */
[----:B0-----:R-:W-:Y:S01]  /*7890*/  STG.E.U8 desc[UR36][R2.64], R4 ;  /* 0x0000000402007986 */ /* 0x001fe2000c101124 */
[----:B------:R-:W-:Y:S05]  /*78a0*/  EXIT ;  /* 0x000000000000794d */ /* 0x000fea0003800000 */
.L_x_5238:
        /* <DEDUP_REMOVED lines=10> */
.L_x_5242:
[----:B------:R-:W-:-:S06]  /*7950*/  HADD2.F32 R23, -RZ, R23.H0_H0 ;  /* 0x20000017ff177230 */ /* 0x000fcc0000004100 */
[----:B------:R-:W0:Y:S02]  /*7960*/  F2I.FTZ.TRUNC.NTZ R23, R23 ;  /* 0x0000001700177305 */ /* 0x000e24000021f100 */
[----:B0-----:R-:W-:Y:S01]  /*7970*/  STG.E desc[UR36][R2.64], R23 ;  /* 0x0000001702007986 */ /* 0x001fe2000c101924 */
[----:B------:R-:W-:Y:S05]  /*7980*/  EXIT ;  /* 0x000000000000794d */ /* 0x000fea0003800000 */
.L_x_5241:
[----:B------:R-:W-:-:S06]  /*7990*/  HADD2.F32 R23, -RZ, R23.H0_H0 ;  /* 0x20000017ff177230 */ /* 0x000fcc0000004100 */
[----:B------:R-:W0:Y:S02]  /*79a0*/  F2I.FTZ.TRUNC.NTZ R23, R23 ;  /* 0x0000001700177305 */ /* 0x000e24000021f100 */
[----:B0-----:R-:W-:Y:S01]  /*79b0*/  STG.E.U16 desc[UR36][R2.64], R23 ;  /* 0x0000001702007986 */ /* 0x001fe2000c101524 */
[----:B------:R-:W-:Y:S05]  /*79c0*/  EXIT ;  /* 0x000000000000794d */ /* 0x000fea0003800000 */
.L_x_5237:
        /* <DEDUP_REMOVED lines=9> */
.L_x_5244:
[----:B------:R-:W-:Y:S01]  /*7a60*/  STG.E.U16 desc[UR36][R2.64], R23 ;  /* 0x0000001702007986 */ /* 0x000fe2000c101524 */
[----:B------:R-:W-:Y:S05]  /*7a70*/  EXIT ;  /* 0x000000000000794d */ /* 0x000fea0003800000 */
.L_x_5243:
        /* <DEDUP_REMOVED lines=10> */
.L_x_5246:
[----:B------:R-:W-:-:S05]  /*7b20*/  HADD2.F32 R0, -RZ, R23.H0_H0 ;  /* 0x20000017ff007230 */ /* 0x000fca0000004100 */
[----:B------:R-:W-:-:S04]  /*7b30*/  F2FP.F16.F32.PACK_AB R0, RZ, R0 ;  /* 0x00000000ff00723e */ /* 0x000fc800000000ff */
[----:B------:R-:W-:-:S05]  /*7b40*/  PRMT R0, R0, 0x5410, RZ ;  /* 0x0000541000007816 */ /* 0x000fca00000000ff */
[----:B------:R-:W-:Y:S01]  /*7b50*/  STG.E desc[UR36][R2.64], R0 ;  /* 0x0000000002007986 */ /* 0x000fe2000c101924 */
[----:B------:R-:W-:Y:S05]  /*7b60*/  EXIT ;  /* 0x000000000000794d */ /* 0x000fea0003800000 */
.L_x_5245:
[----:B------:R-:W-:-:S05]  /*7b70*/  HADD2.F32 R4, -RZ, R23.H0_H0 ;  /* 0x20000017ff047230 */ /* 0x000fca0000004100 */
[----:B------:R-:W-:-:S06]  /*7b80*/  FMUL.FTZ R4, R4, 1 ;  /* 0x3f80000004047820 */ /* 0x000fcc0000410000 */
[----:B------:R-:W0:Y:S02]  /*7b90*/  F2F.F64.F32 R4, R4 ;  /* 0x0000000400047310 */ /* 0x000e240000201800 */
[----:B0-----:R-:W-:Y:S01]  /*7ba0*/  STG.E.64 desc[UR36][R2.64], R4 ;  /* 0x0000000402007986 */ /* 0x001fe2000c101b24 */
[----:B------:R-:W-:Y:S05]  /*7bb0*/  EXIT ;  /* 0x000000000000794d */ /* 0x000fea0003800000 */
.L_x_5236:
        /* <DEDUP_REMOVED lines=14> */
.L_x_5250:
        /* <DEDUP_REMOVED lines=18> */
.L_x_5253:
[----:B------:R-:W-:-:S04]  /*7dc0*/  SHF.R.U32.HI R5, RZ, 0x18, R5 ;  /* 0x00000018ff057819 */ /* 0x000fc80000011605 */
[----:B------:R-:W-:-:S07]  /*7dd0*/  LOP3.LUT R0, R0, 0x80, R5, 0xf8, !PT ;  /* 0x0000008000007812 */ /* 0x000fce00078ef805 */
.L_x_5252:
[----:B------:R-:W-:Y:S05]  /*7de0*/  BSYNC.RECONVERGENT B0 ;  /* 0x0000000000007941 */ /* 0x000fea0003800200 */
.L_x_5251:
[----:B------:R-:W-:Y:S01]  /*7df0*/  STG.E.U8 desc[UR36][R2.64], R0 ;  /* 0x0000000002007986 */ /* 0x000fe2000c101124 */
[----:B------:R-:W-:Y:S05]  /*7e00*/  EXIT ;  /* 0x000000000000794d */ /* 0x000fea0003800000 */
.L_x_5249:
        /* <DEDUP_REMOVED lines=18> */
.L_x_5256:
[----:B------:R-:W-:-:S04]  /*7f30*/  SHF.R.U32.HI R5, RZ, 0x18, R5 ;  /* 0x00000018ff057819 */ /* 0x000fc80000011605 */
[----:B------:R-:W-:-:S07]  /*7f40*/  LOP3.LUT R0, R0, 0x80, R5, 0xf8, !PT ;  /* 0x0000008000007812 */ /* 0x000fce00078ef805 */
.L_x_5255:
[----:B------:R-:W-:Y:S05]  /*7f50*/  BSYNC.RECONVERGENT B0 ;  /* 0x0000000000007941 */ /* 0x000fea0003800200 */
.L_x_5254:
[----:B------:R-:W-:Y:S01]  /*7f60*/  STG.E.U8 desc[UR36][R2.64], R0 ;  /* 0x0000000002007986 */ /* 0x000fe2000c101124 */
[----:B------:R-:W-:Y:S05]  /*7f70*/  EXIT ;  /* 0x000000000000794d */ /* 0x000fea0003800000 */
.L_x_5248:
        /* <DEDUP_REMOVED lines=22> */
.L_x_5258:
[----:B------:R-:W-:-:S06]  /*80e0*/  HADD2.F32 R4, -RZ, R23.H0_H0 ;  /* 0x20000017ff047230 */ /* 0x000fcc0000004100 */
[----:B------:R-:W0:Y:S02]  /*80f0*/  F2I.U64.TRUNC R4, R4 ;  /* 0x0000000400047311 */ /* 0x000e24000020d800 */
[----:B0-----:R-:W-:Y:S01]  /*8100*/  STG.E.64 desc[UR36][R2.64], R4 ;  /* 0x0000000402007986 */ /* 0x001fe2000c101b24 */
[----:B------:R-:W-:Y:S05]  /*8110*/  EXIT ;  /* 0x000000000000794d */ /* 0x000fea0003800000 */
.L_x_5257:
[----:B------:R-:W-:-:S06]  /*8120*/  HADD2.F32 R23, -RZ, R23.H0_H0 ;  /* 0x20000017ff177230 */ /* 0x000fcc0000004100 */
[----:B------:R-:W0:Y:S02]  /*8130*/  F2I.FTZ.U32.TRUNC.NTZ R23, R23 ;  /* 0x0000001700177305 */ /* 0x000e24000021f000 */
[----:B0-----:R-:W-:Y:S01]  /*8140*/  STG.E desc[UR36][R2.64], R23 ;  /* 0x0000001702007986 */ /* 0x001fe2000c101924 */
[----:B------:R-:W-:Y:S05]  /*8150*/  EXIT ;  /* 0x000000000000794d */ /* 0x000fea0003800000 */
.L_x_5247:
        /* <DEDUP_REMOVED lines=11> */
.L_x_5260:
[----:B------:R-:W-:Y:S01]  /*8210*/  HADD2.F32 R23, -RZ, R23.H0_H0 ;  /* 0x20000017ff177230 */ /* 0x000fe20000004100 */
[----:B------:R-:W-:-:S04]  /*8220*/  CS2R R6, SRZ ;  /* 0x0000000000067805 */ /* 0x000fc8000001ff00 */
[----:B------:R-:W-:-:S06]  /*8230*/  FMUL.FTZ R4, R23, 1 ;  /* 0x3f80000017047820 */ /* 0x000fcc0000410000 */
[----:B------:R-:W0:Y:S02]  /*8240*/  F2F.F64.F32 R4, R4 ;  /* 0x0000000400047310 */ /* 0x000e240000201800 */
[----:B0-----:R-:W-:Y:S01]  /*8250*/  STG.E.128 desc[UR36][R2.64], R4 ;  /* 0x0000000402007986 */ /* 0x001fe2000c101d24 */
[----:B------:R-:W-:Y:S05]  /*8260*/  EXIT ;  /* 0x000000000000794d */ /* 0x000fea0003800000 */
.L_x_5259:
[----:B------:R-:W-:-:S13]  /*8270*/  ISETP.NE.AND P0, PT, R0, 0xf, PT ;  /* 0x0000000f0000780c */ /* 0x000fda0003f05270 */
[----:B------:R-:W-:Y:S05]  /*8280*/  @!P0 BRA `(.L_x_5261) ;  /* 0x0000000000e88947 */ /* 0x000fea0003800000 */
[----:B------:R-:W-:-:S13]  /*8290*/  ISETP.NE.AND P0, PT, R0, 0x17, PT ;  /* 0x000000170000780c */ /* 0x000fda0003f05270 */
[----:B------:R-:W-:Y:S05]  /*82a0*/  @!P0 BRA `(.L_x_5262) ;  /* 0x0000000000908947 */ /* 0x000fea0003800000 */
[----:B------:R-:W-:-:S13]  /*82b0*/  ISETP.NE.AND P0, PT, R0, 0x18, PT ;  /* 0x000000180000780c */ /* 0x000fda0003f05270 */
[----:B------:R-:W-:Y:S05]  /*82c0*/  @!P0 BRA `(.L_x_5263) ;  /* 0x0000000000448947 */ /* 0x000fea0003800000 */
.L_x_5240:
        /* <DEDUP_REMOVED lines=16> */
.L_x_5264:
[----:B------:R-:W-:Y:S05]  /*83d0*/  EXIT ;  /* 0x000000000000794d */ /* 0x000fea0003800000 */
.L_x_5263:
        /* <DEDUP_REMOVED lines=13> */
.L_x_5266:
[----:B------:R-:W-:Y:S05]  /*84b0*/  BSYNC.RECONVERGENT B0 ;  /* 0x0000000000007941 */ /* 0x000fea0003800200 */
.L_x_5265:
[----:B------:R-:W-:-:S05]  /*84c0*/  LOP3.LUT R5, R0, 0x80, R5, 0xf8, !PT ;  /* 0x0000008000057812 */ /* 0x000fca00078ef805 */
[----:B------:R-:W-:Y:S01]  /*84d0*/  STG.E.U8 desc[UR36][R2.64], R5 ;  /* 0x0000000502007986 */ /* 0x000fe2000c101124 */
[----:B------:R-:W-:Y:S05]  /*84e0*/  EXIT ;  /* 0x000000000000794d */ /* 0x000fea0003800000 */
.L_x_5262:
        /* <DEDUP_REMOVED lines=12> */
.L_x_5268:
[----:B------:R-:W-:Y:S01]  /*85b0*/  IMAD.MOV.U32 R0, RZ, RZ, 0x7f ;  /* 0x0000007fff007424 */ /* 0x000fe200078e00ff */
[----:B------:R-:W-:-:S04]  /*85c0*/  ISETP.GT.U32.AND P0, PT, R4, 0x7f800000, PT ;  /* 0x7f8000000400780c */ /* 0x000fc80003f04070 */
[----:B------:R-:W-:-:S09]  /*85d0*/  SEL R0, R0, 0x7c, P0 ;  /* 0x0000007c00007807 */ /* 0x000fd20000000000 */
.L_x_5269:
[----:B------:R-:W-:Y:S05]  /*85e0*/  BSYNC.RECONVERGENT B0 ;  /* 0x0000000000007941 */ /* 0x000fea0003800200 */
.L_x_5267:
[----:B------:R-:W-:-:S04]  /*85f0*/  SHF.R.U32.HI R5, RZ, 0x18, R5 ;  /* 0x00000018ff057819 */ /* 0x000fc80000011605 */
[----:B------:R-:W-:-:S05]  /*8600*/  LOP3.LUT R5, R0, 0x80, R5, 0xf8, !PT ;  /* 0x0000008000057812 */ /* 0x000fca00078ef805 */
[----:B------:R-:W-:Y:S01]  /*8610*/  STG.E.U8 desc[UR36][R2.64], R5 ;  /* 0x0000000502007986 */ /* 0x000fe2000c101124 */
[----:B------:R-:W-:Y:S05]  /*8620*/  EXIT ;  /* 0x000000000000794d */ /* 0x000fea0003800000 */
.L_x_5261:
[----:B------:R-:W-:-:S05]  /*8630*/  HADD2.F32 R0, -RZ, R23.H0_H0 ;  /* 0x20000017ff007230 */ /* 0x000fca0000004100 */
[----:B------:R-:W-:-:S05]  /*8640*/  F2FP.BF16.F32.PACK_AB R0, RZ, R0 ;  /* 0x00000000ff00723e */ /* 0x000fca00000010ff */
[----:B------:R-:W-:Y:S01]  /*8650*/  STG.E.U16 desc[UR36][R2.64], R0 ;  /* 0x0000000002007986 */ /* 0x000fe2000c101524 */
[----:B------:R-:W-:Y:S05]  /*8660*/  EXIT ;  /* 0x000000000000794d */ /* 0x000fea0003800000 */
.L_x_5270:
        /* <DEDUP_REMOVED lines=9> */
.L_x_6672:


//--------------------- .text._ZN2at6native18elementwise_kernelILi128ELi4EZNS0_22gpu_kernel_impl_nocastIZZZNS0_66_GLOBAL__N__a0cfb035_28_ActivationHardswishKernel_cu_9e10b42f_293216hardswish_kernelERNS_14TensorIteratorEENKUlvE_clEvENKUlvE1_clEvEUlN3c104HalfEE_EEvRNS_18TensorIteratorBaseERKT_EUliE_EEviT1_ --------------------------
	.section	.text._ZN2at6native18elementwise_kernelILi128ELi4EZNS0_22gpu_kernel_impl_nocastIZZZNS0_66_GLOBAL__N__a0cfb035_28_ActivationHardswishKernel_cu_9e10b42f_293216hardswish_kernelERNS_14TensorIteratorEENKUlvE_clEvENKUlvE1_clEvEUlN3c104HalfEE_EEvRNS_18TensorIteratorBaseERKT_EUliE_EEviT1_,"ax",@progbits
	.align	128
        .global         _ZN2at6native18elementwise_kernelILi128ELi4EZNS0_22gpu_kernel_impl_nocastIZZZNS0_66_GLOBAL__N__a0cfb035_28_ActivationHardswishKernel_cu_9e10b42f_293216hardswish_kernelERNS_14TensorIteratorEENKUlvE_clEvENKUlvE1_clEvEUlN3c104HalfEE_EEvRNS_18TensorIteratorBaseERKT_EUliE_EEviT1_
        .type           _ZN2at6native18elementwise_kernelILi128ELi4EZNS0_22gpu_kernel_impl_nocastIZZZNS0_66_GLOBAL__N__a0cfb035_28_ActivationHardswishKernel_cu_9e10b42f_293216hardswish_kernelERNS_14TensorIteratorEENKUlvE_clEvENKUlvE1_clEvEUlN3c104HalfEE_EEvRNS_18TensorIteratorBaseERKT_EUliE_EEviT1_,@function
        .size           _ZN2at6native18elementwise_kernelILi128ELi4EZNS0_22gpu_kernel_impl_nocastIZZZNS0_66_GLOBAL__N__a0cfb035_28_ActivationHardswishKernel_cu_9e10b42f_293216hardswish_kernelERNS_14TensorIteratorEENKUlvE_clEvENKUlvE1_clEvEUlN3c104HalfEE_EEvRNS_18TensorIteratorBaseERKT_EUliE_EEviT1_,(.L_x_6673 - _ZN2at6native18elementwise_kernelILi128ELi4EZNS0_22gpu_kernel_impl_nocastIZZZNS0_66_GLOBAL__N__a0cfb035_28_ActivationHardswishKernel_cu_9e10b42f_293216hardswish_kernelERNS_14TensorIteratorEENKUlvE_clEvENKUlvE1_clEvEUlN3c104HalfEE_EEvRNS_18TensorIteratorBaseERKT_EUliE_EEviT1_)
        .other          _ZN2at6native18elementwise_kernelILi128ELi4EZNS0_22gpu_kernel_impl_nocastIZZZNS0_66_GLOBAL__N__a0cfb035_28_ActivationHardswishKernel_cu_9e10b42f_293216hardswish_kernelERNS_14TensorIteratorEENKUlvE_clEvENKUlvE1_clEvEUlN3c104HalfEE_EEvRNS_18TensorIteratorBaseERKT_EUliE_EEviT1_,@"STO_CUDA_ENTRY STV_DEFAULT"
_ZN2at6native18elementwise_kernelILi128ELi4EZNS0_22gpu_kernel_impl_nocastIZZZNS0_66_GLOBAL__N__a0cfb035_28_ActivationHardswishKernel_cu_9e10b42f_293216hardswish_kernelERNS_14TensorIteratorEENKUlvE_clEvENKUlvE1_clEvEUlN3c104HalfEE_EEvRNS_18TensorIteratorBaseERKT_EUliE_EEviT1_:
.text._ZN2at6native18elementwise_kernelILi128ELi4EZNS0_22gpu_kernel_impl_nocastIZZZNS0_66_GLOBAL__N__a0cfb035_28_ActivationHardswishKernel_cu_9e10b42f_293216hardswish_kernelERNS_14TensorIteratorEENKUlvE_clEvENKUlvE1_clEvEUlN3c104HalfEE_EEvRNS_18TensorIteratorBaseERKT_EUliE_EEviT1_:
        /* <DEDUP_REMOVED lines=19> */
[----:B------:R-:W-:Y:S01]  /*0130*/  IADD3 R3, PT, PT, R3, 0x80, RZ ;  /* 0x0000008003037810 */ /* 0x000fe20007ffe0ff */
[----:B---3--:R-:W-:-:S05]  /*0140*/  HADD2.F32 R0, -RZ, R4.H0_H0 ;  /* 0x20000004ff007230 */ /* 0x008fca0000004100 */
        /* <DEDUP_REMOVED lines=8> */
[----:B------:R-:W-:Y:S01]  /*01d0*/  F2FP.F16.F32.PACK_AB R9, RZ, R9 ;  /* 0x00000009ff09723e */ /* 0x000fe200000000ff */
        /* <DEDUP_REMOVED lines=8> */
[----:B------:R-:W-:Y:S01]  /*0260*/  IADD3 R3, PT, PT, R3, 0x80, RZ ;  /* 0x0000008003037810 */ /* 0x000fe20007ffe0ff */
[----:B----4-:R-:W-:-:S05]  /*0270*/  HADD2.F32 R0, -RZ, R4.H0_H0 ;  /* 0x20000004ff007230 */ /* 0x010fca0000004100 */
[----:B------:R-:W-:-:S05]  /*0280*/  FADD.FTZ R2, R0, 3 ;  /* 0x4040000000027421 */ /* 0x000fca0000010000 */
[----:B--2---:R-:W-:-:S04]  /*0290*/  FSETP.GEU.FTZ.AND P0, PT, R2, UR5, PT ;  /* 0x0000000502007c0b */ /* 0x004fc8000bf1e000 */
[----:B------:R-:W-:-:S04]  /*02a0*/  FSEL R2, R2, UR5, P0 ;  /* 0x0000000502027c08 */ /* 0x000fc80008000000 */
[----:B---3--:R-:W-:-:S04]  /*02b0*/  FSETP.GT.FTZ.AND P0, PT, R2, UR8, PT ;  /* 0x0000000802007c0b */ /* 0x008fc8000bf14000 */
[----:B------:R-:W-:-:S05]  /*02c0*/  FSEL R9, R2, UR8, !P0 ;  /* 0x0000000802097c08 */ /* 0x000fca000c000000 */
[----:B------:R-:W-:-:S04]  /*02d0*/  FMUL.FTZ R9, R0, R9 ;  /* 0x0000000900097220 */ /* 0x000fc80000410000 */
[----:B------:R-:W-:-:S05]  /*02e0*/  FMUL.FTZ R9, R9, 0.16666667163372039795 ;  /* 0x3e2aaaab09097820 */ /* 0x000fca0000410000 */
[----:B------:R-:W-:-:S05]  /*02f0*/  F2FP.F16.F32.PACK_AB R9, RZ, R9 ;  /* 0x00000009ff09723e */ /* 0x000fca00000000ff */
[----:B0-----:R0:W-:Y:S02]  /*0300*/  STG.E.U16 desc[UR6][R6.64], R9 ;  /* 0x0000000906007986 */ /* 0x0011e4000c101506 */
.L_x_5274:
[----:B------:R-:W-:-:S13]  /*0310*/  ISETP.GE.AND P0, PT, R3, UR4, PT ;  /* 0x0000000403007c0c */ /* 0x000fda000bf06270 */
[----:B------:R-:W-:Y:S05]  /*0320*/  @P0 BREAK.RELIABLE B1 ;  /* 0x0000000000010942 */ /* 0x000fea0003800100 */
[----:B------:R-:W-:Y:S05]  /*0330*/  @P0 BRA `(.L_x_5275) ;  /* 0x0000000000440947 */ /* 0x000fea0003800000 */
[----:B------:R-:W-:Y:S05]  /*0340*/  BSYNC.RELIABLE B1 ;  /* 0x0000000000017941 */ /* 0x000fea0003800100 */
.L_x_5273:
        /* <DEDUP_REMOVED lines=16> */
.L_x_5275:
[----:B------:R-:W-:Y:S05]  /*0450*/  BSYNC.RECONVERGENT B0 ;  /* 0x0000000000007941 */ /* 0x000fea0003800200 */
.L_x_5272:
[----:B------:R-:W-:Y:S05]  /*0460*/  WARPSYNC.ALL ;  /* 0x0000000000007948 */ /* 0x000fea0003800000 */
[----:B------:R-:W-:-:S13]  /*0470*/  ISETP.GE.AND P0, PT, R3, UR4, PT ;  /* 0x0000000403007c0c */ /* 0x000fda000bf06270 */
[----:B------:R-:W-:Y:S05]  /*0480*/  @P0 EXIT ;  /* 0x000000000000094d */ /* 0x000fea0003800000 */
[----:B------:R-:W2:Y:S01]  /*0490*/  LDC.64 R2, c[0x0][0x588] ;  /* 0x00016200ff027b82 */ /* 0x000ea20000000a00 */
[----:B------:R-:W3:Y:S01]  /*04a0*/  LDCU UR4, c[0x0][0x590] ;  /* 0x0000b200ff0477ac */ /* 0x000ee20008000800 */
[----:B------:R-:W4:Y:S01]  /*04b0*/  LDCU UR5, c[0x0][0x59c] ;  /* 0x0000b380ff0577ac */ /* 0x000f220008000800 */
[----:B--2---:R-:W2:Y:S02]  /*04c0*/  LDG.E.U16 R2, desc[UR6][R2.64] ;  /* 0x0000000602027981 */ /* 0x004ea4000c1e1500 */
[----:B--2---:R-:W-:-:S05]  /*04d0*/  HADD2.F32 R0, -RZ, R2.H0_H0 ;  /* 0x20000002ff007230 */ /* 0x004fca0000004100 */
        /* <DEDUP_REMOVED lines=8> */
[----:B------:R-:W-:-:S05]  /*0560*/  F2FP.F16.F32.PACK_AB R7, RZ, R7 ;  /* 0x00000007ff07723e */ /* 0x000fca00000000ff */
[----:B0-----:R-:W-:Y:S01]  /*0570*/  STG.E.U16 desc[UR6][R4.64], R7 ;  /* 0x0000000704007986 */ /* 0x001fe2000c101506 */
[----:B------:R-:W-:Y:S05]  /*0580*/  EXIT ;  /* 0x000000000000794d */ /* 0x000fea0003800000 */
.L_x_5271:
        /* <DEDUP_REMOVED lines=306> */
.L_x_5279:
[----:B------:R-:W0:Y:S01]  /*18b0*/  LDCU.128 UR8, c[0x0][0x580] ;  /* 0x0000b000ff0877ac */ /* 0x000e220008000c00 */
[----:B------:R-:W1:Y:S01]  /*18c0*/  LDCU UR5, c[0x0][0x590] ;  /* 0x0000b200ff0577ac */ /* 0x000e620008000800 */
[----:B0-----:R-:W-:Y:S01]  /*18d0*/  IADD3 R6, P0, PT, R4, UR10, RZ ;  /* 0x0000000a04067c10 */ /* 0x001fe2000ff1e0ff */
[----:B------:R-:W0:Y:S03]  /*18e0*/  LDCU UR10, c[0x0][0x59c] ;  /* 0x0000b380ff0a77ac */ /* 0x000e260008000800 */
[----:B------:R-:W-:-:S05]  /*18f0*/  IADD3.X R7, PT, PT, RZ, UR11, RZ, P0, !PT ;  /* 0x0000000bff077c10 */ /* 0x000fca00087fe4ff */
[----:B------:R-:W2:Y:S01]  /*1900*/  LDG.E.U16 R6, desc[UR6][R6.64] ;  /* 0x0000000606067981 */ /* 0x000ea2000c1e1500 */
[----:B------:R-:W-:Y:S01]  /*1910*/  IADD3 R3, PT, PT, R3, 0x80, RZ ;  /* 0x0000008003037810 */ /* 0x000fe20007ffe0ff */
[----:B--2---:R-:W-:-:S05]  /*1920*/  HADD2.F32 R4, -RZ, R6.H0_H0 ;  /* 0x20000006ff047230 */ /* 0x004fca0000004100 */
        /* <DEDUP_REMOVED lines=8> */
[----:B------:R-:W-:Y:S02]  /*19b0*/  IADD3.X R5, PT, PT, RZ, UR9, RZ, P0, !PT ;  /* 0x00000009ff057c10 */ /* 0x000fe400087fe4ff */
[----:B------:R-:W-:Y:S02]  /*19c0*/  ISETP.GE.AND P0, PT, R3, UR4, PT ;  /* 0x0000000403007c0c */ /* 0x000fe4000bf06270 */
[----:B------:R-:W-:-:S05]  /*19d0*/  F2FP.F16.F32.PACK_AB R9, RZ, R9 ;  /* 0x00000009ff09723e */ /* 0x000fca00000000ff */
[----:B------:R0:W-:Y:S06]  /*19e0*/  STG.E.U16 desc[UR6][R4.64], R9 ;  /* 0x0000000904007986 */ /* 0x0001ec000c101506 */
[----:B------:R-:W-:Y:S05]  /*19f0*/  @P0 BREAK.RELIABLE B1 ;  /* 0x0000000000010942 */ /* 0x000fea0003800100 */
[----:B------:R-:W-:Y:S05]  /*1a00*/  @P0 BRA `(.L_x_5280) ;  /* 0x0000002400f80947 */ /* 0x000fea0003800000 */
[----:B------:R-:W1:Y:S01]  /*1a10*/  LDCU.64 UR8, c[0x0][0x390] ;  /* 0x00007200ff0877ac */ /* 0x000e620008000a00 */
[----:B0-----:R-:W-:Y:S01]  /*1a20*/  MOV R5, R3 ;  /* 0x0000000300057202 */ /* 0x001fe20000000f00 */
[----:B------:R-:W-:Y:S01]  /*1a30*/  IMAD.MOV.U32 R4, RZ, RZ, RZ ;  /* 0x000000ffff047224 */ /* 0x000fe200078e00ff */
[----:B------:R-:W-:Y:S01]  /*1a40*/  ISETP.NE.AND P0, PT, R2, RZ, PT ;  /* 0x000000ff0200720c */ /* 0x000fe20003f05270 */
[----:B------:R-:W0:Y:S01]  /*1a50*/  LDCU UR5, c[0x0][0x38c] ;  /* 0x00007180ff0577ac */ /* 0x000e220008000800 */
        /* <DEDUP_REMOVED lines=286> */
[----:B------:R-:W-:-:S04]  /*2c40*/  IMAD R6, R13, UR8, R7 ;  /* 0x000000080d067c24 */ /* 0x000fc8000f8e0207 */
[----:B------:R-:W-:Y:S02]  /*2c50*/  @P0 IMAD.MOV R10, RZ, RZ, -R10 ;  /* 0x000000ffff0a0224 */ /* 0x000fe400078e0a0a */
[C---:B--2---:R-:W-:Y:S02]  /*2c60*/  IMAD R5, R6.reuse, UR10, R5 ;  /* 0x0000000a06057c24 */ /* 0x044fe4000f8e0205 */
[----:B0-----:R-:W-:Y:S02]  /*2c70*/  @P0 IMAD R10, R17, R10, R11 ;  /* 0x0000000a110a0224 */ /* 0x001fe400078e020b */
[----:B------:R-:W-:Y:S02]  /*2c80*/  IMAD R4, R6, UR11, R4 ;  /* 0x0000000b06047c24 */ /* 0x000fe4000f8e0204 */
[C---:B-1----:R-:W-:Y:S02]  /*2c90*/  @P0 IMAD R5, R10.reuse, R8, R5 ;  /* 0x000000080a050224 */ /* 0x042fe400078e0205 */
[----:B------:R-:W-:-:S07]  /*2ca0*/  @P0 IMAD R4, R10, R9, R4 ;  /* 0x000000090a040224 */ /* 0x000fce00078e0204 */
.L_x_5281:
        /* <DEDUP_REMOVED lines=17> */
[----:B------:R-:W-:-:S05]  /*2dc0*/  F2FP.F16.F32.PACK_AB R9, RZ, R9 ;  /* 0x00000009ff09723e */ /* 0x000fca00000000ff */
[----:B------:R0:W-:Y:S02]  /*2dd0*/  STG.E.U16 desc[UR6][R4.64], R9 ;  /* 0x0000000904007986 */ /* 0x0001e4000c101506 */
.L_x_5278:
[----:B------:R-:W-:-:S13]  /*2de0*/  ISETP.GE.AND P0, PT, R3, UR4, PT ;  /* 0x0000000403007c0c */ /* 0x000fda000bf06270 */
[----:B------:R-:W-:Y:S05]  /*2df0*/  @P0 BREAK.RELIABLE B1 ;  /* 0x0000000000010942 */ /* 0x000fea0003800100 */
[----:B------:R-:W-:Y:S05]  /*2e00*/  @P0 BRA `(.L_x_5280) ;  /* 0x0000001000f80947 */ /* 0x000fea0003800000 */
[----:B------:R-:W-:Y:S05]  /*2e10*/  BSYNC.RELIABLE B1 ;  /* 0x0000000000017941 */ /* 0x000fea0003800100 */
.L_x_5277:
[----:B------:R-:W1:Y:S01]  /*2e20*/  LDCU.64 UR8, c[0x0][0x390] ;  /* 0x00007200ff0877ac */ /* 0x000e620008000a00 */
[----:B0-----:R-:W-:Y:S02]  /*2e30*/  MOV R4, RZ ;  /* 0x000000ff00047202 */ /* 0x001fe40000000f00 */
        /* <DEDUP_REMOVED lines=296> */
.L_x_5282:
        /* <DEDUP_REMOVED lines=19> */
.L_x_5280:
[----:B------:R-:W-:Y:S05]  /*41f0*/  BSYNC.RECONVERGENT B0 ;  /* 0x0000000000007941 */ /* 0x000fea0003800200 */
.L_x_5276:
[----:B------:R-:W-:Y:S05]  /*4200*/  WARPSYNC.ALL ;  /* 0x0000000000007948 */ /* 0x000fea0003800000 */
[----:B------:R-:W-:-:S13]  /*4210*/  ISETP.GE.AND P0, PT, R3, UR4, PT ;  /* 0x0000000403007c0c */ /* 0x000fda000bf06270 */
[----:B------:R-:W-:Y:S05]  /*4220*/  @P0 EXIT ;  /* 0x000000000000094d */ /* 0x000fea0003800000 */
[----:B------:R-:W2:Y:S01]  /*4230*/  LDCU.64 UR4, c[0x0][0x390] ;  /* 0x00007200ff0477ac */ /* 0x000ea20008000a00 */
[----:B01----:R-:W-:Y:S02]  /*4240*/  MOV R4, RZ ;  /* 0x000000ff00047202 */ /* 0x003fe40000000f00 */
[----:B------:R-:W-:Y:S01]  /*4250*/  MOV R5, R3 ;  /* 0x0000000300057202 */ /* 0x000fe20000000f00 */
[----:B------:R-:W0:Y:S01]  /*4260*/  LDCU UR8, c[0x0][0x38c] ;  /* 0x00007180ff0877ac */ /* 0x000e220008000800 */
[----:B------:R-:W-:Y:S01]  /*4270*/  ISETP.NE.AND P0, PT, R2, RZ, PT ;  /* 0x000000ff0200720c */ /* 0x000fe20003f05270 */
[----:B------:R-:W1:Y:S01]  /*4280*/  LDCU.64 UR10, c[0x0][0x4b8] ;  /* 0x00009700ff0a77ac */ /* 0x000e620008000a00 */
[----:B--2---:R-:W-:-:S05]  /*4290*/  IMAD.HI.U32 R4, R3, UR4, R4 ;  /* 0x0000000403047c27 */ /* 0x004fca000f8e0004 */
[----:B------:R-:W-:-:S05]  /*42a0*/  SHF.R.U32.HI R5, RZ, UR5, R4 ;  /* 0x00000005ff057c19 */ /* 0x000fca0008011604 */
[----:B------:R-:W-:-:S04]  /*42b0*/  IMAD.MOV R6, RZ, RZ, -R5 ;  /* 0x000000ffff067224 */ /* 0x000fc800078e0a05 */
[----:B0-----:R-:W-:-:S04]  /*42c0*/  IMAD R2, R6, UR8, R3 ;  /* 0x0000000806027c24 */ /* 0x001fc8000f8e0203 */
[C---:B-1----:R-:W-:Y:S02]  /*42d0*/  IMAD R3, R2.reuse, UR10, RZ ;  /* 0x0000000a02037c24 */ /* 0x042fe4000f8e02ff */
        /* <DEDUP_REMOVED lines=287> */
.L_x_5283:
[----:B------:R-:W0:Y:S01]  /*54d0*/  LDCU.128 UR8, c[0x0][0x580] ;  /* 0x0000b000ff0877ac */ /* 0x000e220008000c00 */
[----:B------:R-:W1:Y:S01]  /*54e0*/  LDCU UR4, c[0x0][0x590] ;  /* 0x0000b200ff0477ac */ /* 0x000e620008000800 */
[----:B------:R-:W2:Y:S01]  /*54f0*/  LDCU UR5, c[0x0][0x59c] ;  /* 0x0000b380ff0577ac */ /* 0x000ea20008000800 */
[----:B0-----:R-:W-:-:S04]  /*5500*/  IADD3 R4, P0, PT, R2, UR10, RZ ;  /* 0x0000000a02047c10 */ /* 0x001fc8000ff1e0ff */
[----:B------:R-:W-:-:S05]  /*5510*/  IADD3.X R5, PT, PT, RZ, UR11, RZ, P0, !PT ;  /* 0x0000000bff057c10 */ /* 0x000fca00087fe4ff */
[----:B------:R-:W3:Y:S02]  /*5520*/  LDG.E.U16 R4, desc[UR6][R4.64] ;  /* 0x0000000604047981 */ /* 0x000ee4000c1e1500 */
[----:B---3--:R-:W-:-:S05]  /*5530*/  HADD2.F32 R0, -RZ, R4.H0_H0 ;  /* 0x20000004ff007230 */ /* 0x008fca0000004100 */
        /* <DEDUP_REMOVED lines=9> */
[----:B------:R-:W-:-:S05]  /*55d0*/  F2FP.F16.F32.PACK_AB R7, RZ, R7 ;  /* 0x00000007ff07723e */ /* 0x000fca00000000ff */
[----:B------:R-:W-:Y:S01]  /*55e0*/  STG.E.U16 desc[UR6][R2.64], R7 ;  /* 0x0000000702007986 */ /* 0x000fe2000c101506 */
[----:B------:R-:W-:Y:S05]  /*55f0*/  EXIT ;  /* 0x000000000000794d */ /* 0x000fea0003800000 */
.L_x_5284:
        /* <DEDUP_REMOVED lines=16> */
.L_x_6673:


//--------------------- .text._ZN2at6native27unrolled_elementwise_kernelIZZZNS0_66_GLOBAL__N__a0cfb035_28_ActivationHardswishKernel_cu_9e10b42f_293216hardswish_kernelERNS_14TensorIteratorEENKUlvE_clEvENKUlvE1_clEvEUlN3c104HalfEE_St5arrayIPcLm2EELi4E23TrivialOffsetCalculatorILi1EjESE_NS0_6memory15LoadWithoutCastENSF_16StoreWithoutCastEEEviT_T0_T2_T3_T4_T5_ --------------------------
	.section	.text._ZN2at6native27unrolled_elementwise_kernelIZZZNS0_66_GLOBAL__N__a0cfb035_28_ActivationHardswishKernel_cu_9e10b42f_293216hardswish_kernelERNS_14TensorIteratorEENKUlvE_clEvENKUlvE1_clEvEUlN3c104HalfEE_St5arrayIPcLm2EELi4E23TrivialOffsetCalculatorILi1EjESE_NS0_6memory15LoadWithoutCastENSF_16StoreWithoutCastEEEviT_T0_T2_T3_T4_T5_,"ax",@progbits
	.align	128
        .global         _ZN2at6native27unrolled_elementwise_kernelIZZZNS0_66_GLOBAL__N__a0cfb035_28_ActivationHardswishKernel_cu_9e10b42f_293216hardswish_kernelERNS_14TensorIteratorEENKUlvE_clEvENKUlvE1_clEvEUlN3c104HalfEE_St5arrayIPcLm2EELi4E23TrivialOffsetCalculatorILi1EjESE_NS0_6memory15LoadWithoutCastENSF_16StoreWithoutCastEEEviT_T0_T2_T3_T4_T5_
        .type           _ZN2at6native27unrolled_elementwise_kernelIZZZNS0_66_GLOBAL__N__a0cfb035_28_ActivationHardswishKernel_cu_9e10b42f_293216hardswish_kernelERNS_14TensorIteratorEENKUlvE_clEvENKUlvE1_clEvEUlN3c104HalfEE_St5arrayIPcLm2EELi4E23TrivialOffsetCalculatorILi1EjESE_NS0_6memory15LoadWithoutCastENSF_16StoreWithoutCastEEEviT_T0_T2_T3_T4_T5_,@function
        .size           _ZN2at6native27unrolled_elementwise_kernelIZZZNS0_66_GLOBAL__N__a0cfb035_28_ActivationHardswishKernel_cu_9e10b42f_293216hardswish_kernelERNS_14TensorIteratorEENKUlvE_clEvENKUlvE1_clEvEUlN3c104HalfEE_St5arrayIPcLm2EELi4E23TrivialOffsetCalculatorILi1EjESE_NS0_6memory15LoadWithoutCastENSF_16StoreWithoutCastEEEviT_T0_T2_T3_T4_T5_,(.L_x_6674 - _ZN2at6native27unrolled_elementwise_kernelIZZZNS0_66_GLOBAL__N__a0cfb035_28_ActivationHardswishKernel_cu_9e10b42f_293216hardswish_kernelERNS_14TensorIteratorEENKUlvE_clEvENKUlvE1_clEvEUlN3c104HalfEE_St5arrayIPcLm2EELi4E23TrivialOffsetCalculatorILi1EjESE_NS0_6memory15LoadWithoutCastENSF_16StoreWithoutCastEEEviT_T0_T2_T3_T4_T5_)
        .other          _ZN2at6native27unrolled_elementwise_kernelIZZZNS0_66_GLOBAL__N__a0cfb035_28_ActivationHardswishKernel_cu_9e10b42f_293216hardswish_kernelERNS_14TensorIteratorEENKUlvE_clEvENKUlvE1_clEvEUlN3c104HalfEE_St5arrayIPcLm2EELi4E23TrivialOffsetCalculatorILi1EjESE_NS0_6memory15LoadWithoutCastENSF_16StoreWithoutCastEEEviT_T0_T2_T3_T4_T5_,@"STO_CUDA_ENTRY STV_DEFAULT"
_ZN2at6native27unrolled_elementwise_kernelIZZZNS0_66_GLOBAL__N__a0cfb035_28_ActivationHardswishKernel_cu_9e10b42f_293216hardswish_kernelERNS_14TensorIteratorEENKUlvE_clEvENKUlvE1_clEvEUlN3c104HalfEE_St5arrayIPcLm2EELi4E23TrivialOffsetCalculatorILi1EjESE_NS0_6memory15LoadWithoutCastENSF_16StoreWithoutCastEEEviT_T0_T2_T3_T4_T5_:
.text._ZN2at6native27unrolled_elementwise_kernelIZZZNS0_66_GLOBAL__N__a0cfb035_28_ActivationHardswishKernel_cu_9e10b42f_293216hardswish_kernelERNS_14TensorIteratorEENKUlvE_clEvENKUlvE1_clEvEUlN3c104HalfEE_St5arrayIPcLm2EELi4E23TrivialOffsetCalculatorILi1EjESE_NS0_6memory15LoadWithoutCastENSF_16StoreWithoutCastEEEviT_T0_T2_T3_T4_T5_:
        /* <DEDUP_REMOVED lines=13> */
[----:B------:R-:W-:Y:S01]  /*00d0*/  @!P1 IADD3 R7, PT, PT, R7, 0x80, RZ ;  /* 0x0000008007079810 */ /* 0x000fe20007ffe0ff */
[----:B------:R-:W0:Y:S03]  /*00e0*/  @!P1 LDC.64 R10, c[0x0][0x3a8] ;  /* 0x0000ea00ff0a9b82 */ /* 0x000e260000000a00 */
[----:B------:R-:W-:-:S13]  /*00f0*/  ISETP.GE.AND P3, PT, R7, R2, PT ;  /* 0x000000020700720c */ /* 0x000fda0003f66270 */
[----:B------:R-:W2:Y:S01]  /*0100*/  @!P3 LDC.64 R4, c[0x0][0x3a8] ;  /* 0x0000ea00ff04bb82 */ /* 0x000ea20000000a00 */
[----:B------:R-:W-:Y:S02]  /*0110*/  @!P3 IMAD R17, R0, 0x200, R7 ;  /* 0x000002000011b824 */ /* 0x000fe400078e0207 */
[----:B------:R-:W-:-:S05]  /*0120*/  @!P3 VIADD R7, R7, 0x80 ;  /* 0x000000800707b836 */ /* 0x000fca0000000000 */
[----:B------:R-:W-:Y:S01]  /*0130*/  ISETP.GE.AND P2, PT, R7, R2, PT ;  /* 0x000000020700720c */ /* 0x000fe20003f46270 */
[----:B0-----:R-:W-:-:S04]  /*0140*/  @!P1 IMAD.WIDE.U32 R10, R9, 0x2, R10 ;  /* 0x00000002090a9825 */ /* 0x001fc800078e000a */
[----:B--2---:R-:W-:Y:S01]  /*0150*/  @!P3 IMAD.WIDE.U32 R16, R17, 0x2, R4 ;  /* 0x000000021110b825 */ /* 0x004fe200078e0004 */
[C---:B------:R-:W-:Y:S01]  /*0160*/  @!P0 LEA R9, R0.reuse, R3, 0x9 ;  /* 0x0000000300098211 */ /* 0x040fe200078e48ff */
[----:B------:R-:W0:Y:S01]  /*0170*/  @!P0 LDC.64 R4, c[0x0][0x3a8] ;  /* 0x0000ea00ff048b82 */ /* 0x000e220000000a00 */
[----:B-1----:R-:W5:Y:S05]  /*0180*/  @!P1 LDG.E.U16 R8, desc[UR4][R10.64] ;  /* 0x000000040a089981 */ /* 0x002f6a000c1e1500 */
[----:B------:R-:W-:Y:S02]  /*0190*/  @!P2 IMAD R7, R0, 0x200, R7 ;  /* 0x000002000007a824 */ /* 0x000fe400078e0207 */
[----:B------:R-:W-:Y:S01]  /*01a0*/  VIADD R19, R3, 0x80 ;  /* 0x0000008003137836 */ /* 0x000fe20000000000 */
[----:B------:R1:W5:Y:S01]  /*01b0*/  @!P3 LDG.E.U16 R6, desc[UR4][R16.64] ;  /* 0x000000041006b981 */ /* 0x000362000c1e1500 */
[----:B------:R-:W2:Y:S01]  /*01c0*/  @!P2 LDC.64 R12, c[0x0][0x3a8] ;  /* 0x0000ea00ff0cab82 */ /* 0x000ea20000000a00 */
[----:B0-----:R-:W-:Y:S01]  /*01d0*/  @!P0 IMAD.WIDE.U32 R4, R9, 0x2, R4 ;  /* 0x0000000209048825 */ /* 0x001fe200078e0004 */
[----:B------:R-:W-:-:S06]  /*01e0*/  PRMT R9, RZ, 0x7610, R9 ;  /* 0x00007610ff097816 */ /* 0x000fcc0000000009 */
[----:B------:R-:W5:Y:S01]  /*01f0*/  @!P0 LDG.E.U16 R9, desc[UR4][R4.64] ;  /* 0x0000000404098981 */ /* 0x000f62000c1e1500 */
[----:B------:R-:W-:Y:S01]  /*0200*/  ISETP.GE.AND P0, PT, R3, R2, PT ;  /* 0x000000020300720c */ /* 0x000fe20003f06270 */
[----:B--2---:R-:W-:Y:S01]  /*0210*/  @!P2 IMAD.WIDE.U32 R12, R7, 0x2, R12 ;  /* 0x00000002070ca825 */ /* 0x004fe200078e000c */
[----:B------:R-:W-:Y:S02]  /*0220*/  PRMT R7, RZ, 0x7610, R7 ;  /* 0x00007610ff077816 */ /* 0x000fe40000000007 */
[C---:B-1----:R-:W-:Y:S01]  /*0230*/  IADD3 R17, PT, PT, R3.reuse, 0x180, RZ ;  /* 0x0000018003117810 */ /* 0x042fe20007ffe0ff */
[----:B------:R-:W-:-:S03]  /*0240*/  VIADD R11, R3, 0x100 ;  /* 0x00000100030b7836 */ /* 0x000fc60000000000 */
[----:B------:R0:W5:Y:S05]  /*0250*/  @!P2 LDG.E.U16 R7, desc[UR4][R12.64] ;  /* 0x000000040c07a981 */ /* 0x00016a000c1e1500 */
[----:B------:R-:W1:Y:S01]  /*0260*/  @!P0 LDC.64 R14, c[0x0][0x3a0] ;  /* 0x0000e800ff0e8b82 */ /* 0x000e620000000a00 */
[----:B------:R-:W-:Y:S01]  /*0270*/  BSSY.RECONVERGENT B0, `(.L_x_5285) ;  /* 0x0000014000007945 */ /* 0x000fe20003800200 */
[----:B0-----:R-:W-:Y:S02]  /*0280*/  @!P0 IMAD R13, R0, 0x200, R3 ;  /* 0x00000200000d8824 */ /* 0x001fe400078e0203 */
[----:B------:R-:W-:Y:S01]  /*0290*/  @!P0 IMAD.MOV.U32 R3, RZ, RZ, R19 ;  /* 0x000000ffff038224 */ /* 0x000fe200078e0013 */
[----:B------:R-:W-:-:S02]  /*02a0*/  ISETP.GE.AND P4, PT, R19, R2, PT ;  /* 0x000000021300720c */ /* 0x000fc40003f86270 */
[-C--:B------:R-:W-:Y:S02]  /*02b0*/  ISETP.GE.AND P1, PT, R11, R2.reuse, PT ;  /* 0x000000020b00720c */ /* 0x080fe40003f26270 */
[-C--:B------:R-:W-:Y:S02]  /*02c0*/  ISETP.GE.AND P2, PT, R17, R2.reuse, PT ;  /* 0x000000021100720c */ /* 0x080fe40003f46270 */
[----:B------:R-:W-:Y:S01]  /*02d0*/  ISETP.GE.AND P3, PT, R3, R2, PT ;  /* 0x000000020300720c */ /* 0x000fe20003f66270 */
[----:B-1----:R-:W-:Y:S01]  /*02e0*/  @!P0 IMAD.WIDE.U32 R4, R13, 0x2, R14 ;  /* 0x000000020d048825 */ /* 0x002fe200078e000e */
[----:B------:R-:W-:Y:S11]  /*02f0*/  @P0 BRA `(.L_x_5286) ;  /* 0x00000000002c0947 */ /* 0x000ff60003800000 */
        /* <DEDUP_REMOVED lines=11> */
.L_x_5286:
[----:B------:R-:W-:Y:S05]  /*03b0*/  BSYNC.RECONVERGENT B0 ;  /* 0x0000000000007941 */ /* 0x000fea0003800200 */
.L_x_5285:
        /* <DEDUP_REMOVED lines=13> */
.L_x_5288:
[----:B------:R-:W-:Y:S05]  /*0490*/  BSYNC.RECONVERGENT B0 ;  /* 0x0000000000007941 */ /* 0x000fea0003800200 */
.L_x_5287:
        /* <DEDUP_REMOVED lines=13> */
.L_x_5290:
[----:B------:R-:W-:Y:S05]  /*0570*/  BSYNC.RECONVERGENT B0 ;  /* 0x0000000000007941 */ /* 0x000fea0003800200 */
.L_x_5289:
        /* <DEDUP_REMOVED lines=13> */
.L_x_5292:
[----:B------:R-:W-:Y:S05]  /*0650*/  BSYNC.RECONVERGENT B0 ;  /* 0x0000000000007941 */ /* 0x000fea0003800200 */
.L_x_5291:
[----:B-----5:R0:W-:Y:S01]  /*0660*/  @!P0 STG.E.U16 desc[UR4][R4.64], R9 ;  /* 0x0000000904008986 */ /* 0x0201e2000c101504 */
[----:B------:R-:W-:Y:S04]  /*0670*/  BSSY.RECONVERGENT B0, `(.L_x_5293) ;  /* 0x000000c000007945 */ /* 0x000fe80003800200 */
[----:B------:R-:W-:Y:S05]  /*0680*/  @P3 BRA `(.L_x_5294) ;  /* 0x0000000000283947 */ /* 0x000fea0003800000 */
[----:B0-----:R-:W0:Y:S01]  /*0690*/  LDC.64 R4, c[0x0][0x3a0] ;  /* 0x0000e800ff047b82 */ /* 0x001e220000000a00 */
[----:B------:R-:W-:Y:S01]  /*06a0*/  LEA R7, R0, R3, 0x9 ;  /* 0x0000000300077211 */ /* 0x000fe200078e48ff */
        /* <DEDUP_REMOVED lines=8> */
.L_x_5294:
[----:B------:R-:W-:Y:S05]  /*0730*/  BSYNC.RECONVERGENT B0 ;  /* 0x0000000000007941 */ /* 0x000fea0003800200 */
.L_x_5293:
[----:B------:R-:W-:-:S13]  /*0740*/  ISETP.GE.AND P0, PT, R3, R2, PT ;  /* 0x000000020300720c */ /* 0x000fda0003f06270 */
[----:B------:R-:W-:Y:S05]  /*0750*/  @P0 EXIT ;  /* 0x000000000000094d */ /* 0x000fea0003800000 */
[----:B01----:R-:W0:Y:S01]  /*0760*/  LDC.64 R4, c[0x0][0x3a0] ;  /* 0x0000e800ff047b82 */ /* 0x003e220000000a00 */
[----:B------:R-:W-:-:S04]  /*0770*/  IMAD R3, R0, 0x200, R3 ;  /* 0x0000020000037824 */ /* 0x000fc800078e0203 */
[----:B0-----:R-:W-:-:S05]  /*0780*/  IMAD.WIDE.U32 R2, R3, 0x2, R4 ;  /* 0x0000000203027825 */ /* 0x001fca00078e0004 */
[----:B------:R-:W-:Y:S01]  /*0790*/  STG.E.U16 desc[UR4][R2.64], R8 ;  /* 0x0000000802007986 */ /* 0x000fe2000c101504 */
[----:B------:R-:W-:Y:S05]  /*07a0*/  EXIT ;  /* 0x000000000000794d */ /* 0x000fea0003800000 */
.L_x_5295:
        /* <DEDUP_REMOVED lines=13> */
.L_x_6674:


//--------------------- .text._ZN2at6native29vectorized_elementwise_kernelILi2EZZZNS0_66_GLOBAL__N__a0cfb035_28_ActivationHardswishKernel_cu_9e10b42f_293216hardswish_kernelERNS_14TensorIteratorEENKUlvE_clEvENKUlvE1_clEvEUlN3c104HalfEE_St5arrayIPcLm2EEEEviT0_T1_ --------------------------
	.section	.text._ZN2at6native29vectorized_elementwise_kernelILi2EZZZNS0_66_GLOBAL__N__a0cfb035_28_ActivationHardswishKernel_cu_9e10b42f_293216hardswish_kernelERNS_14TensorIteratorEENKUlvE_clEvENKUlvE1_clEvEUlN3c104HalfEE_St5arrayIPcLm2EEEEviT0_T1_,"ax",@progbits
	.align	128
        .global         _ZN2at6native29vectorized_elementwise_kernelILi2EZZZNS0_66_GLOBAL__N__a0cfb035_28_ActivationHardswishKernel_cu_9e10b42f_293216hardswish_kernelERNS_14TensorIteratorEENKUlvE_clEvENKUlvE1_clEvEUlN3c104HalfEE_St5arrayIPcLm2EEEEviT0_T1_
        .type           _ZN2at6native29vectorized_elementwise_kernelILi2EZZZNS0_66_GLOBAL__N__a0cfb035_28_ActivationHardswishKernel_cu_9e10b42f_293216hardswish_kernelERNS_14TensorIteratorEENKUlvE_clEvENKUlvE1_clEvEUlN3c104HalfEE_St5arrayIPcLm2EEEEviT0_T1_,@function
        .size           _ZN2at6native29vectorized_elementwise_kernelILi2EZZZNS0_66_GLOBAL__N__a0cfb035_28_ActivationHardswishKernel_cu_9e10b42f_293216hardswish_kernelERNS_14TensorIteratorEENKUlvE_clEvENKUlvE1_clEvEUlN3c104HalfEE_St5arrayIPcLm2EEEEviT0_T1_,(.L_x_6675 - _ZN2at6native29vectorized_elementwise_kernelILi2EZZZNS0_66_GLOBAL__N__a0cfb035_28_ActivationHardswishKernel_cu_9e10b42f_293216hardswish_kernelERNS_14TensorIteratorEENKUlvE_clEvENKUlvE1_clEvEUlN3c104HalfEE_St5arrayIPcLm2EEEEviT0_T1_)
        .other          _ZN2at6native29vectorized_elementwise_kernelILi2EZZZNS0_66_GLOBAL__N__a0cfb035_28_ActivationHardswishKernel_cu_9e10b42f_293216hardswish_kernelERNS_14TensorIteratorEENKUlvE_clEvENKUlvE1_clEvEUlN3c104HalfEE_St5arrayIPcLm2EEEEviT0_T1_,@"STO_CUDA_ENTRY STV_DEFAULT"
_ZN2at6native29vectorized_elementwise_kernelILi2EZZZNS0_66_GLOBAL__N__a0cfb035_28_ActivationHardswishKernel_cu_9e10b42f_293216hardswish_kernelERNS_14TensorIteratorEENKUlvE_clEvENKUlvE1_clEvEUlN3c104HalfEE_St5arrayIPcLm2EEEEviT0_T1_:
.text._ZN2at6native29vectorized_elementwise_kernelILi2EZZZNS0_66_GLOBAL__N__a0cfb035_28_ActivationHardswishKernel_cu_9e10b42f_293216hardswish_kernelERNS_14TensorIteratorEENKUlvE_clEvENKUlvE1_clEvEUlN3c104HalfEE_St5arrayIPcLm2EEEEviT0_T1_:
        /* <DEDUP_REMOVED lines=17> */
[----:B------:R-:W-:-:S13]  /*0110*/  ISETP.GE.U32.AND P5, PT, R18, R5, PT ;  /* 0x000000051200720c */ /* 0x000fda0003fa6070 */
[----:B------:R-:W-:Y:S01]  /*0120*/  @!P5 IMAD.IADD R29, R7, 0x1, R18 ;  /* 0x00000001071dd824 */ /* 0x000fe200078e0212 */
[----:B------:R-:W1:Y:S01]  /*0130*/  @!P5 LDC.64 R16, c[0x0][0x3a8] ;  /* 0x0000ea00ff10db82 */ /* 0x000e620000000a00 */
[----:B------:R-:W-:-:S05]  /*0140*/  @!P5 VIADD R18, R18, 0x80 ;  /* 0x000000801212d836 */ /* 0x000fca0000000000 */
[----:B------:R-:W-:Y:S01]  /*0150*/  ISETP.GE.U32.AND P4, PT, R18, R5, PT ;  /* 0x000000051200720c */ /* 0x000fe20003f86070 */
[----:B0-----:R-:W-:Y:S01]  /*0160*/  @!P6 IMAD.WIDE.U32 R26, R3, 0x2, R26 ;  /* 0x00000002031ae825 */ /* 0x001fe200078e001a */
[----:B------:R-:W-:-:S04]  /*0170*/  PRMT R0, RZ, 0x7610, R0 ;  /* 0x00007610ff007816 */ /* 0x000fc80000000000 */
[----:B------:R-:W5:Y:S07]  /*0180*/  @!P6 LDG.E.U16 R6, desc[UR4][R26.64] ;  /* 0x000000041a06e981 */ /* 0x000f6e000c1e1500 */
        /* <DEDUP_REMOVED lines=16> */
[C---:B------:R-:W-:Y:S01]  /*0290*/  @!P1 IMAD.IADD R19, R7.reuse, 0x1, R18 ;  /* 0x0000000107139824 */ /* 0x040fe200078e0212 */
[----:B------:R-:W-:Y:S01]  /*02a0*/  @!P1 IADD3 R18, PT, PT, R18, 0x80, RZ ;  /* 0x0000008012129810 */ /* 0x000fe20007ffe0ff */
[----:B------:R-:W4:Y:S03]  /*02b0*/  @!P1 LDC.64 R14, c[0x0][0x3a8] ;  /* 0x0000ea00ff0e9b82 */ /* 0x000f260000000a00 */
        /* <DEDUP_REMOVED lines=11> */
[----:B---3--:R-:W-:Y:S02]  /*0370*/  @!P2 IMAD.WIDE.U32 R12, R21, 0x2, R12 ;  /* 0x00000002150ca825 */ /* 0x008fe400078e000c */
[----:B0-----:R-:W0:Y:S02]  /*0380*/  @!P0 LDC.64 R8, c[0x0][0x3a0] ;  /* 0x0000e800ff088b82 */ /* 0x001e240000000a00 */
[----:B----4-:R-:W-:Y:S01]  /*0390*/  @!P1 IMAD.WIDE.U32 R14, R19, 0x2, R14 ;  /* 0x00000002130e9825 */ /* 0x010fe200078e000e */
[----:B------:R-:W-:Y:S02]  /*03a0*/  PRMT R21, RZ, 0x7610, R21 ;  /* 0x00007610ff157816 */ /* 0x000fe40000000015 */
[----:B------:R-:W-:Y:S01]  /*03b0*/  PRMT R19, RZ, 0x7610, R19 ;  /* 0x00007610ff137816 */ /* 0x000fe20000000013 */
[----:B-1----:R-:W-:Y:S01]  /*03c0*/  @!P6 IMAD.WIDE.U32 R2, R27, 0x2, R2 ;  /* 0x000000021b02e825 */ /* 0x002fe200078e0002 */
[----:B------:R-:W-:-:S02]  /*03d0*/  PRMT R16, RZ, 0x7610, R16 ;  /* 0x00007610ff107816 */ /* 0x000fc40000000010 */
[----:B------:R-:W-:Y:S01]  /*03e0*/  PRMT R18, RZ, 0x7610, R18 ;  /* 0x00007610ff127816 */ /* 0x000fe20000000012 */
[----:B------:R1:W5:Y:S04]  /*03f0*/  @!P3 LDG.E.U16 R21, desc[UR4][R10.64] ;  /* 0x000000040a15b981 */ /* 0x000368000c1e1500 */
[----:B------:R2:W5:Y:S01]  /*0400*/  @!P2 LDG.E.U16 R19, desc[UR4][R12.64] ;  /* 0x000000040c13a981 */ /* 0x000562000c1e1500 */
[----:B------:R-:W-:Y:S03]  /*0410*/  BSSY.RECONVERGENT B0, `(.L_x_5297) ;  /* 0x0000019000007945 */ /* 0x000fe60003800200 */
[----:B------:R3:W5:Y:S01]  /*0420*/  @!P6 LDG.E.U16 R16, desc[UR4][R2.64] ;  /* 0x000000040210e981 */ /* 0x000762000c1e1500 */
[----:B-1----:R-:W-:-:S03]  /*0430*/  VIADD R10, R4, 0x100 ;  /* 0x00000100040a7836 */ /* 0x002fc60000000000 */
[----:B------:R1:W5:Y:S01]  /*0440*/  @!P1 LDG.E.U16 R18, desc[UR4][R14.64] ;  /* 0x000000040e129981 */ /* 0x000362000c1e1500 */
[C---:B--2---:R-:W-:Y:S02]  /*0450*/  VIADD R12, R4.reuse, 0x180 ;  /* 0x00000180040c7836 */ /* 0x044fe40000000000 */
[----:B---3--:R-:W-:Y:S01]  /*0460*/  VIADD R2, R4, 0x280 ;  /* 0x0000028004027836 */ /* 0x008fe20000000000 */
[-C--:B------:R-:W-:Y:S02]  /*0470*/  ISETP.GE.U32.AND P1, PT, R10, R5.reuse, PT ;  /* 0x000000050a00720c */ /* 0x080fe40003f26070 */
[C---:B-1----:R-:W-:Y:S01]  /*0480*/  IADD3 R14, PT, PT, R4.reuse, 0x200, RZ ;  /* 0x00000200040e7810 */ /* 0x042fe20007ffe0ff */
[----:B------:R-:W-:Y:S01]  /*0490*/  VIADD R10, R4, 0x80 ;  /* 0x00000080040a7836 */ /* 0x000fe20000000000 */
[-C--:B------:R-:W-:Y:S01]  /*04a0*/  ISETP.GE.U32.AND P2, PT, R12, R5.reuse, PT ;  /* 0x000000050c00720c */ /* 0x080fe20003f46070 */
[----:B------:R-:W-:Y:S01]  /*04b0*/  VIADD R12, R4, 0x300 ;  /* 0x00000300040c7836 */ /* 0x000fe20000000000 */
[----:B------:R-:W-:-:S02]  /*04c0*/  ISETP.GE.U32.AND P3, PT, R14, R5, PT ;  /* 0x000000050e00720c */ /* 0x000fc40003f66070 */
[----:B------:R-:W-:Y:S01]  /*04d0*/  ISETP.GE.U32.AND P4, PT, R2, R5, PT ;  /* 0x000000050200720c */ /* 0x000fe20003f86070 */
[----:B0-----:R-:W-:-:S12]  /*04e0*/  @P0 BRA `(.L_x_5298) ;  /* 0x00000000002c0947 */ /* 0x001fd80003800000 */
        /* <DEDUP_REMOVED lines=11> */
.L_x_5298:
[----:B------:R-:W-:Y:S05]  /*05a0*/  BSYNC.RECONVERGENT B0 ;  /* 0x0000000000007941 */ /* 0x000fea0003800200 */
.L_x_5297:
[-C--:B------:R-:W-:Y:S01]  /*05b0*/  ISETP.GE.U32.AND P6, PT, R10, R5.reuse, PT ;  /* 0x000000050a00720c */ /* 0x080fe20003fc6070 */
[----:B------:R-:W-:Y:S01]  /*05c0*/  BSSY.RECONVERGENT B0, `(.L_x_5299) ;  /* 0x000000f000007945 */ /* 0x000fe20003800200 */
[----:B------:R-:W-:Y:S01]  /*05d0*/  ISETP.GE.U32.AND P5, PT, R12, R5, PT ;  /* 0x000000050c00720c */ /* 0x000fe20003fa6070 */
[----:B------:R-:W-:-:S10]  /*05e0*/  VIADD R14, R4, 0x380 ;  /* 0x00000380040e7836 */ /* 0x000fd40000000000 */
        /* <DEDUP_REMOVED lines=12> */
.L_x_5300:
[----:B------:R-:W-:Y:S05]  /*06b0*/  BSYNC.RECONVERGENT B0 ;  /* 0x0000000000007941 */ /* 0x000fea0003800200 */
.L_x_5299:
[----:B------:R-:W-:Y:S01]  /*06c0*/  @!P0 IADD3 R3, PT, PT, R7, R4, RZ ;  /* 0x0000000407038210 */ /* 0x000fe20007ffe0ff */
[----:B------:R-:W-:Y:S01]  /*06d0*/  BSSY.RECONVERGENT B0, `(.L_x_5301) ;  /* 0x000000f000007945 */ /* 0x000fe20003800200 */
[----:B------:R-:W-:-:S03]  /*06e0*/  ISETP.GE.U32.AND P6, PT, R14, R5, PT ;  /* 0x000000050e00720c */ /* 0x000fc60003fc6070 */
[----:B------:R-:W-:Y:S01]  /*06f0*/  @!P0 IMAD.WIDE.U32 R2, R3, 0x2, R8 ;  /* 0x0000000203028825 */ /* 0x000fe200078e0008 */
[----:B------:R-:W-:Y:S09]  /*0700*/  @P1 BRA `(.L_x_5302) ;  /* 0x00000000002c1947 */ /* 0x000ff20003800000 */
        /* <DEDUP_REMOVED lines=11> */
.L_x_5302:
[----:B------:R-:W-:Y:S05]  /*07c0*/  BSYNC.RECONVERGENT B0 ;  /* 0x0000000000007941 */ /* 0x000fea0003800200 */
.L_x_5301:
        /* <DEDUP_REMOVED lines=13> */
.L_x_5304:
[----:B------:R-:W-:Y:S05]  /*08a0*/  BSYNC.RECONVERGENT B0 ;  /* 0x0000000000007941 */ /* 0x000fea0003800200 */
.L_x_5303:
        /* <DEDUP_REMOVED lines=13> */
.L_x_5306:
[----:B------:R-:W-:Y:S05]  /*0980*/  BSYNC.RECONVERGENT B0 ;  /* 0x0000000000007941 */ /* 0x000fea0003800200 */
.L_x_5305:
        /* <DEDUP_REMOVED lines=13> */
.L_x_5308:
[----:B------:R-:W-:Y:S05]  /*0a60*/  BSYNC.RECONVERGENT B0 ;  /* 0x0000000000007941 */ /* 0x000fea0003800200 */
.L_x_5307:
        /* <DEDUP_REMOVED lines=13> */
.L_x_5310:
[----:B------:R-:W-:Y:S05]  /*0b40*/  BSYNC.RECONVERGENT B0 ;  /* 0x0000000000007941 */ /* 0x000fea0003800200 */
.L_x_5309:
        /* <DEDUP_REMOVED lines=13> */
.L_x_5312:
[----:B------:R-:W-:Y:S05]  /*0c20*/  BSYNC.RECONVERGENT B0 ;  /* 0x0000000000007941 */ /* 0x000fea0003800200 */
.L_x_5311:
        /* <DEDUP_REMOVED lines=18> */
.L_x_5315:
[----:B------:R-:W-:-:S13]  /*0d50*/  ISETP.GE.U32.AND P0, PT, R4, R5, PT ;  /* 0x000000050400720c */ /* 0x000fda0003f06070 */
[----:B------:R-:W-:Y:S05]  /*0d60*/  @P0 BRA `(.L_x_5317) ;  /* 0x0000000000300947 */ /* 0x000fea0003800000 */
[----:B0-----:R-:W0:Y:S01]  /*0d70*/  LDC.64 R2, c[0x0][0x3a0] ;  /* 0x0000e800ff027b82 */ /* 0x001e220000000a00 */
[----:B------:R-:W-:Y:S02]  /*0d80*/  IMAD.IADD R11, R7, 0x1, R4 ;  /* 0x00000001070b7824 */ /* 0x000fe400078e0204 */
[----:B------:R-:W-:Y:S02]  /*0d90*/  VIADD R4, R4, 0x80 ;  /* 0x0000008004047836 */ /* 0x000fe40000000000 */
[----:B0-----:R-:W-:-:S05]  /*0da0*/  IMAD.WIDE.U32 R2, R11, 0x2, R2 ;  /* 0x000000020b027825 */ /* 0x001fca00078e0002 */
[----:B------:R1:W-:Y:S02]  /*0db0*/  STG.E.U16 desc[UR4][R2.64], R14 ;  /* 0x0000000e02007986 */ /* 0x0003e4000c101504 */
.L_x_5316:
[----:B------:R-:W-:-:S13]  /*0dc0*/  ISETP.GE.U32.AND P0, PT, R4, R5, PT ;  /* 0x000000050400720c */ /* 0x000fda0003f06070 */
[----:B------:R-:W-:Y:S05]  /*0dd0*/  @P0 BRA `(.L_x_5318) ;  /* 0x0000000000340947 */ /* 0x000fea0003800000 */
[----:B01----:R-:W0:Y:S01]  /*0de0*/  LDC.64 R2, c[0x0][0x3a0] ;  /* 0x0000e800ff027b82 */ /* 0x003e220000000a00 */
[----:B------:R-:W-:Y:S01]  /*0df0*/  IADD3 R11, PT, PT, R7, R4, RZ ;  /* 0x00000004070b7210 */ /* 0x000fe20007ffe0ff */
[----:B------:R-:W-:-:S04]  /*0e00*/  VIADD R4, R4, 0x80 ;  /* 0x0000008004047836 */ /* 0x000fc80000000000 */
[----:B0-----:R-:W-:-:S05]  /*0e10*/  IMAD.WIDE.U32 R2, R11, 0x2, R2 ;  /* 0x000000020b027825 */ /* 0x001fca00078e0002 */
[----:B-----5:R1:W-:Y:S02]  /*0e20*/  STG.E.U16 desc[UR4][R2.64], R6 ;  /* 0x0000000602007986 */ /* 0x0203e4000c101504 */
.L_x_5317:
        /* <DEDUP_REMOVED lines=8> */
.L_x_5318:
[----:B------:R-:W-:Y:S05]  /*0eb0*/  BSYNC.RELIABLE B1 ;  /* 0x0000000000017941 */ /* 0x000fea0003800100 */
.L_x_5314:
[----:B------:R-:W-:-:S13]  /*0ec0*/  ISETP.GE.U32.AND P0, PT, R4, R5, PT ;  /* 0x000000050400720c */ /* 0x000fda0003f06070 */
[----:B012---:R-:W0:Y:S01]  /*0ed0*/  @!P0 LDC.64 R2, c[0x0][0x3a0] ;  /* 0x0000e800ff028b82 */ /* 0x007e220000000a00 */
[----:B------:R-:W-:Y:S01]  /*0ee0*/  @!P0 IADD3 R11, PT, PT, R7, R4, RZ ;  /* 0x00000004070b8210 */ /* 0x000fe20007ffe0ff */
[----:B------:R-:W-:-:S04]  /*0ef0*/  @!P0 VIADD R4, R4, 0x80 ;  /* 0x0000008004048836 */ /* 0x000fc80000000000 */
[----:B0-----:R-:W-:-:S05]  /*0f00*/  @!P0 IMAD.WIDE.U32 R2, R11, 0x2, R2 ;  /* 0x000000020b028825 */ /* 0x001fca00078e0002 */
[----:B------:R2:W-:Y:S02]  /*0f10*/  @!P0 STG.E.U16 desc[UR4][R2.64], R9 ;  /* 0x0000000902008986 */ /* 0x0005e4000c101504 */
.L_x_5319:
[----:B------:R-:W-:Y:S05]  /*0f20*/  BSYNC.RECONVERGENT B0 ;  /* 0x0000000000007941 */ /* 0x000fea0003800200 */
.L_x_5313:
        /* <DEDUP_REMOVED lines=8> */
.L_x_5296:
        /* <DEDUP_REMOVED lines=10> */
[----:B----4-:R-:W-:-:S02]  /*1050*/  HADD2.F32 R6, -RZ, R2.H0_H0 ;  /* 0x20000002ff067230 */ /* 0x010fc40000004100 */
[----:B------:R-:W-:Y:S02]  /*1060*/  HADD2.F32 R12, -RZ, R2.H1_H1 ;  /* 0x30000002ff0c7230 */ /* 0x000fe40000004100 */
[----:B-----5:R-:W-:Y:S01]  /*1070*/  HADD2.F32 R14, -RZ, R8.H0_H0 ;  /* 0x20000008ff0e7230 */ /* 0x020fe20000004100 */
[----:B------:R-:W1:Y:S01]  /*1080*/  LDC.64 R2, c[0x0][0x3a0] ;  /* 0x0000e800ff027b82 */ /* 0x000e620000000a00 */
[----:B------:R-:W-:Y:S01]  /*1090*/  FADD.FTZ R11, R6, 3 ;  /* 0x40400000060b7421 */ /* 0x000fe20000010000 */
[----:B------:R-:W-:Y:S02]  /*10a0*/  FADD.FTZ R13, R12, 3 ;  /* 0x404000000c0d7421 */ /* 0x000fe40000010000 */
[----:B------:R-:W-:Y:S02]  /*10b0*/  FADD.FTZ R15, R14, 3 ;  /* 0x404000000e0f7421 */ /* 0x000fe40000010000 */
[----:B--2---:R-:W-:Y:S02]  /*10c0*/  FSETP.GEU.FTZ.AND P0, PT, R11, UR6, PT ;  /* 0x000000060b007c0b */ /* 0x004fe4000bf1e000 */
[----:B------:R-:W-:-:S02]  /*10d0*/  FSETP.GEU.FTZ.AND P1, PT, R13, UR6, PT ;  /* 0x000000060d007c0b */ /* 0x000fc4000bf3e000 */
[----:B------:R-:W-:Y:S02]  /*10e0*/  FSETP.GEU.FTZ.AND P2, PT, R15, UR6, PT ;  /* 0x000000060f007c0b */ /* 0x000fe4000bf5e000 */
[----:B------:R-:W-:Y:S02]  /*10f0*/  FSEL R11, R11, UR6, P0 ;  /* 0x000000060b0b7c08 */ /* 0x000fe40008000000 */
[----:B------:R-:W-:Y:S02]  /*1100*/  FSEL R13, R13, UR6, P1 ;  /* 0x000000060d0d7c08 */ /* 0x000fe40008800000 */
[----:B------:R-:W-:Y:S02]  /*1110*/  FSEL R15, R15, UR6, P2 ;  /* 0x000000060f0f7c08 */ /* 0x000fe40009000000 */
[----:B---3--:R-:W-:Y:S02]  /*1120*/  FSETP.GT.FTZ.AND P0, PT, R11, UR7, PT ;  /* 0x000000070b007c0b */ /* 0x008fe4000bf14000 */
[----:B------:R-:W-:-:S02]  /*1130*/  FSETP.GT.FTZ.AND P1, PT, R13, UR7, PT ;  /* 0x000000070d007c0b */ /* 0x000fc4000bf34000 */
[----:B------:R-:W-:Y:S02]  /*1140*/  FSETP.GT.FTZ.AND P2, PT, R15, UR7, PT ;  /* 0x000000070f007c0b */ /* 0x000fe4000bf54000 */
[----:B------:R-:W-:Y:S02]  /*1150*/  FSEL R11, R11, UR7, !P0 ;  /* 0x000000070b0b7c08 */ /* 0x000fe4000c000000 */
[----:B0-----:R-:W-:Y:S02]  /*1160*/  FSEL R5, R13, UR7, !P1 ;  /* 0x000000070d057c08 */ /* 0x001fe4000c800000 */
[----:B------:R-:W-:Y:S01]  /*1170*/  FSEL R15, R15, UR7, !P2 ;  /* 0x000000070f0f7c08 */ /* 0x000fe2000d000000 */
[----:B------:R-:W-:Y:S01]  /*1180*/  FMUL.FTZ R4, R6, R11 ;  /* 0x0000000b06047220 */ /* 0x000fe20000410000 */
[----:B------:R-:W-:Y:S02]  /*1190*/  HADD2.F32 R11, -RZ, R8.H1_H1 ;  /* 0x30000008ff0b7230 */ /* 0x000fe40000004100 */
[----:B------:R-:W-:Y:S01]  /*11a0*/  FMUL.FTZ R5, R12, R5 ;  /* 0x000000050c057220 */ /* 0x000fe20000410000 */
[----:B-1----:R-:W-:-:S04]  /*11b0*/  IMAD.WIDE.U32 R2, R7, 0x2, R2 ;  /* 0x0000000207027825 */ /* 0x002fc800078e0002 */
[----:B------:R-:W-:Y:S01]  /*11c0*/  FMUL.FTZ R6, R14, R15 ;  /* 0x0000000f0e067220 */ /* 0x000fe20000410000 */
[--C-:B------:R-:W-:Y:S02]  /*11d0*/  HADD2.F32 R8, -RZ, R10.reuse.H0_H0 ;  /* 0x2000000aff087230 */ /* 0x100fe40000004100 */
[--C-:B------:R-:W-:Y:S02]  /*11e0*/  HADD2.F32 R12, -RZ, R9.reuse.H0_H0 ;  /* 0x20000009ff0c7230 */ /* 0x100fe40000004100 */
[----:B------:R-:W-:Y:S02]  /*11f0*/  HADD2.F32 R14, -RZ, R9.H1_H1 ;  /* 0x30000009ff0e7230 */ /* 0x000fe40000004100 */
[----:B------:R-:W-:Y:S02]  /*1200*/  HADD2.F32 R7, -RZ, R10.H1_H1 ;  /* 0x3000000aff077230 */ /* 0x000fe40000004100 */
[----:B------:R-:W-:Y:S01]  /*1210*/  FADD.FTZ R9, R11, 3 ;  /* 0x404000000b097421 */ /* 0x000fe20000010000 */
[----:B------:R-:W-:Y:S01]  /*1220*/  FADD.FTZ R16, R8, 3 ;  /* 0x4040000008107421 */ /* 0x000fe20000010000 */
[----:B------:R-:W-:Y:S01]  /*1230*/  FADD.FTZ R10, R12, 3 ;  /* 0x404000000c0a7421 */ /* 0x000fe20000010000 */
[----:B------:R-:W-:Y:S01]  /*1240*/  FADD.FTZ R15, R14, 3 ;  /* 0x404000000e0f7421 */ /* 0x000fe20000010000 */
[----:B------:R-:W-:Y:S01]  /*1250*/  FADD.FTZ R17, R7, 3 ;  /* 0x4040000007117421 */ /* 0x000fe20000010000 */
[----:B------:R-:W-:-:S02]  /*1260*/  FSETP.GEU.FTZ.AND P0, PT, R9, UR6, PT ;  /* 0x0000000609007c0b */ /* 0x000fc4000bf1e000 */
[----:B------:R-:W-:Y:S02]  /*1270*/  FSETP.GEU.FTZ.AND P3, PT, R16, UR6, PT ;  /* 0x0000000610007c0b */ /* 0x000fe4000bf7e000 */
[----:B------:R-:W-:Y:S02]  /*1280*/  FSETP.GEU.FTZ.AND P1, PT, R10, UR6, PT ;  /* 0x000000060a007c0b */ /* 0x000fe4000bf3e000 */
[----:B------:R-:W-:Y:S02]  /*1290*/  FSETP.GEU.FTZ.AND P2, PT, R15, UR6, PT ;  /* 0x000000060f007c0b */ /* 0x000fe4000bf5e000 */
[----:B------:R-:W-:Y:S02]  /*12a0*/  FSETP.GEU.FTZ.AND P4, PT, R17, UR6, PT ;  /* 0x0000000611007c0b */ /* 0x000fe4000bf9e000 */
[----:B------:R-:W-:Y:S02]  /*12b0*/  FSEL R9, R9, UR6, P0 ;  /* 0x0000000609097c08 */ /* 0x000fe40008000000 */
[----:B------:R-:W-:-:S02]  /*12c0*/  FSEL R16, R16, UR6, P3 ;  /* 0x0000000610107c08 */ /* 0x000fc40009800000 */
[----:B------:R-:W-:Y:S02]  /*12d0*/  FSEL R13, R10, UR6, P1 ;  /* 0x000000060a0d7c08 */ /* 0x000fe40008800000 */
[----:B------:R-:W-:Y:S02]  /*12e0*/  FSEL R15, R15, UR6, P2 ;  /* 0x000000060f0f7c08 */ /* 0x000fe40009000000 */
[----:B------:R-:W-:Y:S02]  /*12f0*/  FSEL R17, R17, UR6, P4 ;  /* 0x0000000611117c08 */ /* 0x000fe4000a000000 */
[----:B------:R-:W-:Y:S02]  /*1300*/  FSETP.GT.FTZ.AND P0, PT, R9, UR7, PT ;  /* 0x0000000709007c0b */ /* 0x000fe4000bf14000 */
[----:B------:R-:W-:Y:S02]  /*1310*/  FSETP.GT.FTZ.AND P3, PT, R16, UR7, PT ;  /* 0x0000000710007c0b */ /* 0x000fe4000bf74000 */
[----:B------:R-:W-:-:S02]  /*1320*/  FSETP.GT.FTZ.AND P1, PT, R13, UR7, PT ;  /* 0x000000070d007c0b */ /* 0x000fc4000bf34000 */
[----:B------:R-:W-:Y:S02]  /*1330*/  FSETP.GT.FTZ.AND P2, PT, R15, UR7, PT ;  /* 0x000000070f007c0b */ /* 0x000fe4000bf54000 */
[----:B------:R-:W-:Y:S02]  /*1340*/  FSETP.GT.FTZ.AND P4, PT, R17, UR7, PT ;  /* 0x0000000711007c0b */ /* 0x000fe4000bf94000 */
[----:B------:R-:W-:Y:S02]  /*1350*/  FSEL R10, R9, UR7, !P0 ;  /* 0x00000007090a7c08 */ /* 0x000fe4000c000000 */
[----:B------:R-:W-:Y:S02]  /*1360*/  FSEL R9, R16, UR7, !P3 ;  /* 0x0000000710097c08 */ /* 0x000fe4000d800000 */
[----:B------:R-:W-:Y:S02]  /*1370*/  FSEL R13, R13, UR7, !P1 ;  /* 0x000000070d0d7c08 */ /* 0x000fe4000c800000 */
[----:B------:R-:W-:-:S02]  /*1380*/  FSEL R15, R15, UR7, !P2 ;  /* 0x000000070f0f7c08 */ /* 0x000fc4000d000000 */
[----:B------:R-:W-:Y:S01]  /*1390*/  FSEL R16, R17, UR7, !P4 ;  /* 0x0000000711107c08 */ /* 0x000fe2000e000000 */
[----:B------:R-:W-:Y:S01]  /*13a0*/  FMUL.FTZ R10, R11, R10 ;  /* 0x0000000a0b0a7220 */ /* 0x000fe20000410000 */
[----:B------:R-:W-:Y:S01]  /*13b0*/  FMUL.FTZ R13, R12, R13 ;  /* 0x0000000d0c0d7220 */ /* 0x000fe20000410000 */
[----:B------:R-:W-:Y:S01]  /*13c0*/  FMUL.FTZ R15, R14, R15 ;  /* 0x0000000f0e0f7220 */ /* 0x000fe20000410000 */
[----:B------:R-:W-:Y:S01]  /*13d0*/  FMUL.FTZ R9, R8, R9 ;  /* 0x0000000908097220 */ /* 0x000fe20000410000 */
[----:B------:R-:W-:Y:S01]  /*13e0*/  FMUL.FTZ R16, R7, R16 ;  /* 0x0000001007107220 */ /* 0x000fe20000410000 */
[----:B------:R-:W-:Y:S01]  /*13f0*/  FMUL.FTZ R4, R4, 0.16666667163372039795 ;  /* 0x3e2aaaab04047820 */ /* 0x000fe20000410000 */
[----:B------:R-:W-:Y:S01]  /*1400*/  FMUL.FTZ R5, R5, 0.16666667163372039795 ;  /* 0x3e2aaaab05057820 */ /* 0x000fe20000410000 */
[----:B------:R-:W-:Y:S01]  /*1410*/  FMUL.FTZ R6, R6, 0.16666667163372039795 ;  /* 0x3e2aaaab06067820 */ /* 0x000fe20000410000 */
[----:B------:R-:W-:Y:S01]  /*1420*/  FMUL.FTZ R7, R10, 0.16666667163372039795 ;  /* 0x3e2aaaab0a077820 */ /* 0x000fe20000410000 */
[----:B------:R-:W-:Y:S01]  /*1430*/  FMUL.FTZ R13, R13, 0.16666667163372039795 ;  /* 0x3e2aaaab0d0d7820 */ /* 0x000fe20000410000 */
[----:B------:R-:W-:Y:S01]  /*1440*/  FMUL.FTZ R8, R15, 0.16666667163372039795 ;  /* 0x3e2aaaab0f087820 */ /* 0x000fe20000410000 */
[----:B------:R-:W-:Y:S01]  /*1450*/  FMUL.FTZ R9, R9, 0.16666667163372039795 ;  /* 0x3e2aaaab09097820 */ /* 0x000fe20000410000 */
[----:B------:R-:W-:Y:S01]  /*1460*/  FMUL.FTZ R16, R16, 0.16666667163372039795 ;  /* 0x3e2aaaab10107820 */ /* 0x000fe20000410000 */
[----:B------:R-:W-:Y:S01]  /*1470*/  F2FP.F16.F32.PACK_AB R5, R5, R4 ;  /* 0x000000040505723e */ /* 0x000fe200000000ff */
[----:B------:R-:W-:Y:S01]  /*1480*/  IMAD.WIDE.U32 R2, R0, 0x4, R2 ;  /* 0x0000000400027825 */ /* 0x000fe200078e0002 */
[----:B------:R-:W-:-:S02]  /*1490*/  F2FP.F16.F32.PACK_AB R7, R7, R6 ;  /* 0x000000060707723e */ /* 0x000fc400000000ff */
[----:B------:R-:W-:Y:S02]  /*14a0*/  F2FP.F16.F32.PACK_AB R13, R8, R13 ;  /* 0x0000000d080d723e */ /* 0x000fe400000000ff */
[----:B------:R-:W-:Y:S01]  /*14b0*/  F2FP.F16.F32.PACK_AB R9, R16, R9 ;  /* 0x000000091009723e */ /* 0x000fe200000000ff */
[----:B------:R-:W-:Y:S04]  /*14c0*/  STG.E desc[UR4][R2.64], R5 ;  /* 0x0000000502007986 */ /* 0x000fe8000c101904 */
[----:B------:R-:W-:Y:S04]  /*14d0*/  STG.E desc[UR4][R2.64+0x200], R7 ;  /* 0x0002000702007986 */ /* 0x000fe8000c101904 */
[----:B------:R-:W-:Y:S04]  /*14e0*/  STG.E desc[UR4][R2.64+0x400], R13 ;  /* 0x0004000d02007986 */ /* 0x000fe8000c101904 */
[----:B------:R-:W-:Y:S01]  /*14f0*/  STG.E desc[UR4][R2.64+0x600], R9 ;  /* 0x0006000902007986 */ /* 0x000fe2000c101904 */
[----:B------:R-:W-:Y:S05]  /*1500*/  EXIT ;  /* 0x000000000000794d */ /* 0x000fea0003800000 */
.L_x_5320:
        /* <DEDUP_REMOVED lines=15> */
.L_x_6675:


//--------------------- .text._ZN2at6native29vectorized_elementwise_kernelILi4EZZZNS0_66_GLOBAL__N__a0cfb035_28_ActivationHardswishKernel_cu_9e10b42f_293216hardswish_kernelERNS_14TensorIteratorEENKUlvE_clEvENKUlvE1_clEvEUlN3c104HalfEE_St5arrayIPcLm2EEEEviT0_T1_ --------------------------
	.section	.text._ZN2at6native29vectorized_elementwise_kernelILi4EZZZNS0_66_GLOBAL__N__a0cfb035_28_ActivationHardswishKernel_cu_9e10b42f_293216hardswish_kernelERNS_14TensorIteratorEENKUlvE_clEvENKUlvE1_clEvEUlN3c104HalfEE_St5arrayIPcLm2EEEEviT0_T1_,"ax",@progbits
	.align	128
        .global         _ZN2at6native29vectorized_elementwise_kernelILi4EZZZNS0_66_GLOBAL__N__a0cfb035_28_ActivationHardswishKernel_cu_9e10b42f_293216hardswish_kernelERNS_14TensorIteratorEENKUlvE_clEvENKUlvE1_clEvEUlN3c104HalfEE_St5arrayIPcLm2EEEEviT0_T1_
        .type           _ZN2at6native29vectorized_elementwise_kernelILi4EZZZNS0_66_GLOBAL__N__a0cfb035_28_ActivationHardswishKernel_cu_9e10b42f_293216hardswish_kernelERNS_14TensorIteratorEENKUlvE_clEvENKUlvE1_clEvEUlN3c104HalfEE_St5arrayIPcLm2EEEEviT0_T1_,@function
        .size           _ZN2at6native29vectorized_elementwise_kernelILi4EZZZNS0_66_GLOBAL__N__a0cfb035_28_ActivationHardswishKernel_cu_9e10b42f_293216hardswish_kernelERNS_14TensorIteratorEENKUlvE_clEvENKUlvE1_clEvEUlN3c104HalfEE_St5arrayIPcLm2EEEEviT0_T1_,(.L_x_6676 - _ZN2at6native29vectorized_elementwise_kernelILi4EZZZNS0_66_GLOBAL__N__a0cfb035_28_ActivationHardswishKernel_cu_9e10b42f_293216hardswish_kernelERNS_14TensorIteratorEENKUlvE_clEvENKUlvE1_clEvEUlN3c104HalfEE_St5arrayIPcLm2EEEEviT0_T1_)
        .other          _ZN2at6native29vectorized_elementwise_kernelILi4EZZZNS0_66_GLOBAL__N__a0cfb035_28_ActivationHardswishKernel_cu_9e10b42f_293216hardswish_kernelERNS_14TensorIteratorEENKUlvE_clEvENKUlvE1_clEvEUlN3c104HalfEE_St5arrayIPcLm2EEEEviT0_T1_,@"STO_CUDA_ENTRY STV_DEFAULT"
_ZN2at6native29vectorized_elementwise_kernelILi4EZZZNS0_66_GLOBAL__N__a0cfb035_28_ActivationHardswishKernel_cu_9e10b42f_293216hardswish_kernelERNS_14TensorIteratorEENKUlvE_clEvENKUlvE1_clEvEUlN3c104HalfEE_St5arrayIPcLm2EEEEviT0_T1_:
.text._ZN2at6native29vectorized_elementwise_kernelILi4EZZZNS0_66_GLOBAL__N__a0cfb035_28_ActivationHardswishKernel_cu_9e10b42f_293216hardswish_kernelERNS_14TensorIteratorEENKUlvE_clEvENKUlvE1_clEvEUlN3c104HalfEE_St5arrayIPcLm2EEEEviT0_T1_:
        /* <DEDUP_REMOVED lines=90> */
.L_x_5323:
[----:B------:R-:W-:Y:S05]  /*05a0*/  BSYNC.RECONVERGENT B0 ;  /* 0x0000000000007941 */ /* 0x000fea0003800200 */
.L_x_5322:
        /* <DEDUP_REMOVED lines=16> */
.L_x_5325:
[----:B------:R-:W-:Y:S05]  /*06b0*/  BSYNC.RECONVERGENT B0 ;  /* 0x0000000000007941 */ /* 0x000fea0003800200 */
.L_x_5324:
        /* <DEDUP_REMOVED lines=16> */
.L_x_5327:
[----:B------:R-:W-:Y:S05]  /*07c0*/  BSYNC.RECONVERGENT B0 ;  /* 0x0000000000007941 */ /* 0x000fea0003800200 */
.L_x_5326:
        /* <DEDUP_REMOVED lines=13> */
.L_x_5329:
[----:B------:R-:W-:Y:S05]  /*08a0*/  BSYNC.RECONVERGENT B0 ;  /* 0x0000000000007941 */ /* 0x000fea0003800200 */
.L_x_5328:
        /* <DEDUP_REMOVED lines=13> */
.L_x_5331:
[----:B------:R-:W-:Y:S05]  /*0980*/  BSYNC.RECONVERGENT B0 ;  /* 0x0000000000007941 */ /* 0x000fea0003800200 */
.L_x_5330:
        /* <DEDUP_REMOVED lines=13> */
.L_x_5333:
[----:B------:R-:W-:Y:S05]  /*0a60*/  BSYNC.RECONVERGENT B0 ;  /* 0x0000000000007941 */ /* 0x000fea0003800200 */
.L_x_5332:
        /* <DEDUP_REMOVED lines=13> */
.L_x_5335:
[----:B------:R-:W-:Y:S05]  /*0b40*/  BSYNC.RECONVERGENT B0 ;  /* 0x0000000000007941 */ /* 0x000fea0003800200 */
.L_x_5334:
        /* <DEDUP_REMOVED lines=13> */
.L_x_5337:
[----:B------:R-:W-:Y:S05]  /*0c20*/  BSYNC.RECONVERGENT B0 ;  /* 0x0000000000007941 */ /* 0x000fea0003800200 */
.L_x_5336:
        /* <DEDUP_REMOVED lines=18> */
.L_x_5340:
[----:B------:R-:W-:-:S13]  /*0d50*/  ISETP.GE.U32.AND P0, PT, R4, R5, PT ;  /* 0x000000050400720c */ /* 0x000fda0003f06070 */
[----:B------:R-:W-:Y:S05]  /*0d60*/  @P0 BRA `(.L_x_5342) ;  /* 0x0000000000300947 */ /* 0x000fea0003800000 */
[----:B0-----:R-:W0:Y:S01]  /*0d70*/  LDC.64 R2, c[0x0][0x3a0] ;  /* 0x0000e800ff027b82 */ /* 0x001e220000000a00 */
[----:B------:R-:W-:Y:S02]  /*0d80*/  IMAD.IADD R11, R7, 0x1, R4 ;  /* 0x00000001070b7824 */ /* 0x000fe400078e0204 */
[----:B------:R-:W-:Y:S02]  /*0d90*/  VIADD R4, R4, 0x80 ;  /* 0x0000008004047836 */ /* 0x000fe40000000000 */
[----:B0-----:R-:W-:-:S05]  /*0da0*/  IMAD.WIDE.U32 R2, R11, 0x2, R2 ;  /* 0x000000020b027825 */ /* 0x001fca00078e0002 */
[----:B------:R1:W-:Y:S02]  /*0db0*/  STG.E.U16 desc[UR4][R2.64], R14 ;  /* 0x0000000e02007986 */ /* 0x0003e4000c101504 */
.L_x_5341:
[----:B------:R-:W-:-:S13]  /*0dc0*/  ISETP.GE.U32.AND P0, PT, R4, R5, PT ;  /* 0x000000050400720c */ /* 0x000fda0003f06070 */
[----:B------:R-:W-:Y:S05]  /*0dd0*/  @P0 BRA `(.L_x_5343) ;  /* 0x0000000000340947 */ /* 0x000fea0003800000 */
[----:B01----:R-:W0:Y:S01]  /*0de0*/  LDC.64 R2, c[0x0][0x3a0] ;  /* 0x0000e800ff027b82 */ /* 0x003e220000000a00 */
[----:B------:R-:W-:Y:S01]  /*0df0*/  IADD3 R11, PT, PT, R7, R4, RZ ;  /* 0x00000004070b7210 */ /* 0x000fe20007ffe0ff */
[----:B------:R-:W-:-:S04]  /*0e00*/  VIADD R4, R4, 0x80 ;  /* 0x0000008004047836 */ /* 0x000fc80000000000 */
[----:B0-----:R-:W-:-:S05]  /*0e10*/  IMAD.WIDE.U32 R2, R11, 0x2, R2 ;  /* 0x000000020b027825 */ /* 0x001fca00078e0002 */
[----:B-----5:R1:W-:Y:S02]  /*0e20*/  STG.E.U16 desc[UR4][R2.64], R6 ;  /* 0x0000000602007986 */ /* 0x0203e4000c101504 */
.L_x_5342:
        /* <DEDUP_REMOVED lines=8> */
.L_x_5343:
[----:B------:R-:W-:Y:S05]  /*0eb0*/  BSYNC.RELIABLE B1 ;  /* 0x0000000000017941 */ /* 0x000fea0003800100 */
.L_x_5339:
[----:B------:R-:W-:-:S13]  /*0ec0*/  ISETP.GE.U32.AND P0, PT, R4, R5, PT ;  /* 0x000000050400720c */ /* 0x000fda0003f06070 */
[----:B012---:R-:W0:Y:S01]  /*0ed0*/  @!P0 LDC.64 R2, c[0x0][0x3a0] ;  /* 0x0000e800ff028b82 */ /* 0x007e220000000a00 */
[----:B------:R-:W-:Y:S01]  /*0ee0*/  @!P0 IADD3 R11, PT, PT, R7, R4, RZ ;  /* 0x00000004070b8210 */ /* 0x000fe20007ffe0ff */
[----:B------:R-:W-:-:S04]  /*0ef0*/  @!P0 VIADD R4, R4, 0x80 ;  /* 0x0000008004048836 */ /* 0x000fc80000000000 */
[----:B0-----:R-:W-:-:S05]  /*0f00*/  @!P0 IMAD.WIDE.U32 R2, R11, 0x2, R2 ;  /* 0x000000020b028825 */ /* 0x001fca00078e0002 */
[----:B------:R2:W-:Y:S02]  /*0f10*/  @!P0 STG.E.U16 desc[UR4][R2.64], R9 ;  /* 0x0000000902008986 */ /* 0x0005e4000c101504 */
.L_x_5344:
[----:B------:R-:W-:Y:S05]  /*0f20*/  BSYNC.RECONVERGENT B0 ;  /* 0x0000000000007941 */ /* 0x000fea0003800200 */
.L_x_5338:
        /* <DEDUP_REMOVED lines=8> */
.L_x_5321:
        /* <DEDUP_REMOVED lines=8> */
[--C-:B----4-:R-:W-:Y:S02]  /*1030*/  HADD2.F32 R6, -RZ, R4.reuse.H0_H0 ;  /* 0x20000004ff067230 */ /* 0x110fe40000004100 */
[----:B------:R-:W-:Y:S02]  /*1040*/  HADD2.F32 R12, -RZ, R5.H0_H0 ;  /* 0x20000005ff0c7230 */ /* 0x000fe40000004100 */
[----:B------:R-:W-:Y:S02]  /*1050*/  HADD2.F32 R10, -RZ, R4.H1_H1 ;  /* 0x30000004ff0a7230 */ /* 0x000fe40000004100 */
[----:B------:R-:W-:Y:S01]  /*1060*/  FADD.FTZ R4, R6, 3 ;  /* 0x4040000006047421 */ /* 0x000fe20000010000 */
[----:B------:R-:W-:-:S02]  /*1070*/  FADD.FTZ R13, R12, 3 ;  /* 0x404000000c0d7421 */ /* 0x000fc40000010000 */
[----:B------:R-:W-:Y:S02]  /*1080*/  FADD.FTZ R11, R10, 3 ;  /* 0x404000000a0b7421 */ /* 0x000fe40000010000 */
[C---:B--2---:R-:W-:Y:S02]  /*1090*/  FSETP.GEU.FTZ.AND P0, PT, R4.reuse, UR6, PT ;  /* 0x0000000604007c0b */ /* 0x044fe4000bf1e000 */
[----:B------:R-:W-:Y:S02]  /*10a0*/  FSETP.GEU.FTZ.AND P2, PT, R13, UR6, PT ;  /* 0x000000060d007c0b */ /* 0x000fe4000bf5e000 */
[----:B------:R-:W-:Y:S02]  /*10b0*/  FSETP.GEU.FTZ.AND P1, PT, R11, UR6, PT ;  /* 0x000000060b007c0b */ /* 0x000fe4000bf3e000 */
[----:B------:R-:W-:Y:S02]  /*10c0*/  FSEL R4, R4, UR6, P0 ;  /* 0x0000000604047c08 */ /* 0x000fe40008000000 */
[----:B------:R-:W-:-:S02]  /*10d0*/  FSEL R13, R13, UR6, P2 ;  /* 0x000000060d0d7c08 */ /* 0x000fc40009000000 */
[----:B------:R-:W-:Y:S02]  /*10e0*/  FSEL R11, R11, UR6, P1 ;  /* 0x000000060b0b7c08 */ /* 0x000fe40008800000 */
[C---:B---3--:R-:W-:Y:S02]  /*10f0*/  FSETP.GT.FTZ.AND P0, PT, R4.reuse, UR7, PT ;  /* 0x0000000704007c0b */ /* 0x048fe4000bf14000 */
[----:B------:R-:W-:Y:S02]  /*1100*/  FSETP.GT.FTZ.AND P2, PT, R13, UR7, PT ;  /* 0x000000070d007c0b */ /* 0x000fe4000bf54000 */
[----:B------:R-:W-:Y:S02]  /*1110*/  FSETP.GT.FTZ.AND P1, PT, R11, UR7, PT ;  /* 0x000000070b007c0b */ /* 0x000fe4000bf34000 */
[----:B0-----:R-:W-:Y:S02]  /*1120*/  FSEL R9, R4, UR7, !P0 ;  /* 0x0000000704097c08 */ /* 0x001fe4000c000000 */
[----:B------:R-:W-:-:S02]  /*1130*/  FSEL R13, R13, UR7, !P2 ;  /* 0x000000070d0d7c08 */ /* 0x000fc4000d000000 */
[----:B------:R-:W-:Y:S01]  /*1140*/  FSEL R11, R11, UR7, !P1 ;  /* 0x000000070b0b7c08 */ /* 0x000fe2000c800000 */
[----:B------:R-:W-:Y:S01]  /*1150*/  FMUL.FTZ R4, R6, R9 ;  /* 0x0000000906047220 */ /* 0x000fe20000410000 */
[----:B-----5:R-:W-:Y:S02]  /*1160*/  HADD2.F32 R9, -RZ, R3.H0_H0 ;  /* 0x20000003ff097230 */ /* 0x020fe40000004100 */
[----:B------:R-:W-:Y:S01]  /*1170*/  FMUL.FTZ R8, R12, R13 ;  /* 0x0000000d0c087220 */ /* 0x000fe20000410000 */
[----:B------:R-:W-:Y:S02]  /*1180*/  HADD2.F32 R12, -RZ, R5.H1_H1 ;  /* 0x30000005ff0c7230 */ /* 0x000fe40000004100 */
[----:B------:R-:W-:Y:S01]  /*1190*/  FMUL.FTZ R6, R10, R11 ;  /* 0x0000000b0a067220 */ /* 0x000fe20000410000 */
[--C-:B------:R-:W-:Y:S02]  /*11a0*/  HADD2.F32 R11, -RZ, R2.reuse.H0_H0 ;  /* 0x20000002ff0b7230 */ /* 0x100fe40000004100 */
[----:B------:R-:W-:Y:S01]  /*11b0*/  FADD.FTZ R16, R9, 3 ;  /* 0x4040000009107421 */ /* 0x000fe20000010000 */
[----:B------:R-:W-:-:S02]  /*11c0*/  HADD2.F32 R10, -RZ, R2.H1_H1 ;  /* 0x30000002ff0a7230 */ /* 0x000fc40000004100 */
[----:B------:R-:W-:Y:S01]  /*11d0*/  FADD.FTZ R13, R12, 3 ;  /* 0x404000000c0d7421 */ /* 0x000fe20000010000 */
[----:B------:R-:W-:Y:S02]  /*11e0*/  HADD2.F32 R5, -RZ, R3.H1_H1 ;  /* 0x30000003ff057230 */ /* 0x000fe40000004100 */
[----:B------:R-:W-:Y:S01]  /*11f0*/  FADD.FTZ R14, R11, 3 ;  /* 0x404000000b0e7421 */ /* 0x000fe20000010000 */
[----:B------:R-:W0:Y:S01]  /*1200*/  LDC.64 R2, c[0x0][0x3a0] ;  /* 0x0000e800ff027b82 */ /* 0x000e220000000a00 */
[----:B------:R-:W-:Y:S01]  /*1210*/  FADD.FTZ R15, R10, 3 ;  /* 0x404000000a0f7421 */ /* 0x000fe20000010000 */
[----:B------:R-:W-:Y:S01]  /*1220*/  FSETP.GEU.FTZ.AND P0, PT, R13, UR6, PT ;  /* 0x000000060d007c0b */ /* 0x000fe2000bf1e000 */
[----:B------:R-:W-:Y:S01]  /*1230*/  FADD.FTZ R17, R5, 3 ;  /* 0x4040000005117421 */ /* 0x000fe20000010000 */
[----:B------:R-:W-:Y:S01]  /*1240*/  FSETP.GEU.FTZ.AND P1, PT, R14, UR6, PT ;  /* 0x000000060e007c0b */ /* 0x000fe2000bf3e000 */
[----:B------:R-:W-:Y:S01]  /*1250*/  FMUL.FTZ R4, R4, 0.16666667163372039795 ;  /* 0x3e2aaaab04047820 */ /* 0x000fe20000410000 */
[----:B------:R-:W-:Y:S01]  /*1260*/  FSETP.GEU.FTZ.AND P2, PT, R15, UR6, PT ;  /* 0x000000060f007c0b */ /* 0x000fe2000bf5e000 */
[----:B------:R-:W-:Y:S01]  /*1270*/  FMUL.FTZ R8, R8, 0.16666667163372039795 ;  /* 0x3e2aaaab08087820 */ /* 0x000fe20000410000 */
[----:B------:R-:W-:-:S02]  /*1280*/  FSETP.GEU.FTZ.AND P3, PT, R16, UR6, PT ;  /* 0x0000000610007c0b */ /* 0x000fc4000bf7e000 */
[----:B------:R-:W-:Y:S02]  /*1290*/  FSETP.GEU.FTZ.AND P4, PT, R17, UR6, PT ;  /* 0x0000000611007c0b */ /* 0x000fe4000bf9e000 */
[----:B------:R-:W-:Y:S02]  /*12a0*/  FSEL R13, R13, UR6, P0 ;  /* 0x000000060d0d7c08 */ /* 0x000fe40008000000 */
[----:B------:R-:W-:Y:S02]  /*12b0*/  FSEL R14, R14, UR6, P1 ;  /* 0x000000060e0e7c08 */ /* 0x000fe40008800000 */
[----:B------:R-:W-:Y:S02]  /*12c0*/  FSEL R15, R15, UR6, P2 ;  /* 0x000000060f0f7c08 */ /* 0x000fe40009000000 */
[----:B------:R-:W-:Y:S02]  /*12d0*/  FSEL R16, R16, UR6, P3 ;  /* 0x0000000610107c08 */ /* 0x000fe40009800000 */
[----:B------:R-:W-:-:S02]  /*12e0*/  FSEL R17, R17, UR6, P4 ;  /* 0x0000000611117c08 */ /* 0x000fc4000a000000 */
[----:B------:R-:W-:Y:S02]  /*12f0*/  FSETP.GT.FTZ.AND P0, PT, R13, UR7, PT ;  /* 0x000000070d007c0b */ /* 0x000fe4000bf14000 */
[----:B------:R-:W-:Y:S01]  /*1300*/  FSETP.GT.FTZ.AND P1, PT, R14, UR7, PT ;  /* 0x000000070e007c0b */ /* 0x000fe2000bf34000 */
[----:B0-----:R-:W-:Y:S01]  /*1310*/  IMAD.WIDE.U32 R2, R7, 0x2, R2 ;  /* 0x0000000207027825 */ /* 0x001fe200078e0002 */
[----:B------:R-:W-:Y:S02]  /*1320*/  FSETP.GT.FTZ.AND P2, PT, R15, UR7, PT ;  /* 0x000000070f007c0b */ /* 0x000fe4000bf54000 */
[----:B------:R-:W-:Y:S02]  /*1330*/  FSETP.GT.FTZ.AND P3, PT, R16, UR7, PT ;  /* 0x0000000710007c0b */ /* 0x000fe4000bf74000 */
[----:B------:R-:W-:Y:S01]  /*1340*/  FSETP.GT.FTZ.AND P4, PT, R17, UR7, PT ;  /* 0x0000000711007c0b */ /* 0x000fe2000bf94000 */
[----:B------:R-:W-:Y:S01]  /*1350*/  IMAD.WIDE.U32 R2, R0, 0x8, R2 ;  /* 0x0000000800027825 */ /* 0x000fe200078e0002 */
[----:B------:R-:W-:-:S02]  /*1360*/  FSEL R13, R13, UR7, !P0 ;  /* 0x000000070d0d7c08 */ /* 0x000fc4000c000000 */
[----:B------:R-:W-:Y:S02]  /*1370*/  FSEL R14, R14, UR7, !P1 ;  /* 0x000000070e0e7c08 */ /* 0x000fe4000c800000 */
        /* <DEDUP_REMOVED lines=13> */
[----:B------:R-:W-:-:S02]  /*1450*/  FMUL.FTZ R7, R18, 0.16666667163372039795 ;  /* 0x3e2aaaab12077820 */ /* 0x000fc40000410000 */
[----:B------:R-:W-:Y:S02]  /*1460*/  F2FP.F16.F32.PACK_AB R4, R5, R4 ;  /* 0x000000040504723e */ /* 0x000fe400000000ff */
[----:B------:R-:W-:Y:S02]  /*1470*/  F2FP.F16.F32.PACK_AB R5, R13, R8 ;  /* 0x000000080d05723e */ /* 0x000fe400000000ff */
[----:B------:R-:W-:Y:S02]  /*1480*/  F2FP.F16.F32.PACK_AB R6, R15, R14 ;  /* 0x0000000e0f06723e */ /* 0x000fe400000000ff */
[----:B------:R-:W-:Y:S01]  /*1490*/  F2FP.F16.F32.PACK_AB R7, R7, R16 ;  /* 0x000000100707723e */ /* 0x000fe200000000ff */
[----:B------:R-:W-:Y:S04]  /*14a0*/  STG.E.64 desc[UR4][R2.64], R4 ;  /* 0x0000000402007986 */ /* 0x000fe8000c101b04 */
[----:B------:R-:W-:Y:S01]  /*14b0*/  STG.E.64 desc[UR4][R2.64+0x400], R6 ;  /* 0x0004000602007986 */ /* 0x000fe2000c101b04 */
[----:B------:R-:W-:Y:S05]  /*14c0*/  EXIT ;  /* 0x000000000000794d */ /* 0x000fea0003800000 */
.L_x_5345:
        /* <DEDUP_REMOVED lines=11> */
.L_x_6676:


//--------------------- .text._ZN2at6native29vectorized_elementwise_kernelILi8EZZZNS0_66_GLOBAL__N__a0cfb035_28_ActivationHardswishKernel_cu_9e10b42f_293216hardswish_kernelERNS_14TensorIteratorEENKUlvE_clEvENKUlvE1_clEvEUlN3c104HalfEE_St5arrayIPcLm2EEEEviT0_T1_ --------------------------
	.section	.text._ZN2at6native29vectorized_elementwise_kernelILi8EZZZNS0_66_GLOBAL__N__a0cfb035_28_ActivationHardswishKernel_cu_9e10b42f_293216hardswish_kernelERNS_14TensorIteratorEENKUlvE_clEvENKUlvE1_clEvEUlN3c104HalfEE_St5arrayIPcLm2EEEEviT0_T1_,"ax",@progbits
	.align	128
        .global         _ZN2at6native29vectorized_elementwise_kernelILi8EZZZNS0_66_GLOBAL__N__a0cfb035_28_ActivationHardswishKernel_cu_9e10b42f_293216hardswish_kernelERNS_14TensorIteratorEENKUlvE_clEvENKUlvE1_clEvEUlN3c104HalfEE_St5arrayIPcLm2EEEEviT0_T1_
        .type           _ZN2at6native29vectorized_elementwise_kernelILi8EZZZNS0_66_GLOBAL__N__a0cfb035_28_ActivationHardswishKernel_cu_9e10b42f_293216hardswish_kernelERNS_14TensorIteratorEENKUlvE_clEvENKUlvE1_clEvEUlN3c104HalfEE_St5arrayIPcLm2EEEEviT0_T1_,@function
        .size           _ZN2at6native29vectorized_elementwise_kernelILi8EZZZNS0_66_GLOBAL__N__a0cfb035_28_ActivationHardswishKernel_cu_9e10b42f_293216hardswish_kernelERNS_14TensorIteratorEENKUlvE_clEvENKUlvE1_clEvEUlN3c104HalfEE_St5arrayIPcLm2EEEEviT0_T1_,(.L_x_6677 - _ZN2at6native29vectorized_elementwise_kernelILi8EZZZNS0_66_GLOBAL__N__a0cfb035_28_ActivationHardswishKernel_cu_9e10b42f_293216hardswish_kernelERNS_14TensorIteratorEENKUlvE_clEvENKUlvE1_clEvEUlN3c104HalfEE_St5arrayIPcLm2EEEEviT0_T1_)
        .other          _ZN2at6native29vectorized_elementwise_kernelILi8EZZZNS0_66_GLOBAL__N__a0cfb035_28_ActivationHardswishKernel_cu_9e10b42f_293216hardswish_kernelERNS_14TensorIteratorEENKUlvE_clEvENKUlvE1_clEvEUlN3c104HalfEE_St5arrayIPcLm2EEEEviT0_T1_,@"STO_CUDA_ENTRY STV_DEFAULT"
_ZN2at6native29vectorized_elementwise_kernelILi8EZZZNS0_66_GLOBAL__N__a0cfb035_28_ActivationHardswishKernel_cu_9e10b42f_293216hardswish_kernelERNS_14TensorIteratorEENKUlvE_clEvENKUlvE1_clEvEUlN3c104HalfEE_St5arrayIPcLm2EEEEviT0_T1_:
.text._ZN2at6native29vectorized_elementwise_kernelILi8EZZZNS0_66_GLOBAL__N__a0cfb035_28_ActivationHardswishKernel_cu_9e10b42f_293216hardswish_kernelERNS_14TensorIteratorEENKUlvE_clEvENKUlvE1_clEvEUlN3c104HalfEE_St5arrayIPcLm2EEEEviT0_T1_:
        /* <DEDUP_REMOVED lines=90> */
.L_x_5348:
[----:B------:R-:W-:Y:S05]  /*05a0*/  BSYNC.RECONVERGENT B0 ;  /* 0x0000000000007941 */ /* 0x000fea0003800200 */
.L_x_5347:
        /* <DEDUP_REMOVED lines=16> */
.L_x_5350:
[----:B------:R-:W-:Y:S05]  /*06b0*/  BSYNC.RECONVERGENT B0 ;  /* 0x0000000000007941 */ /* 0x000fea0003800200 */
.L_x_5349:
        /* <DEDUP_REMOVED lines=16> */
.L_x_5352:
[----:B------:R-:W-:Y:S05]  /*07c0*/  BSYNC.RECONVERGENT B0 ;  /* 0x0000000000007941 */ /* 0x000fea0003800200 */
.L_x_5351:
        /* <DEDUP_REMOVED lines=13> */
.L_x_5354:
[----:B------:R-:W-:Y:S05]  /*08a0*/  BSYNC.RECONVERGENT B0 ;  /* 0x0000000000007941 */ /* 0x000fea0003800200 */
.L_x_5353:
        /* <DEDUP_REMOVED lines=13> */
.L_x_5356:
[----:B------:R-:W-:Y:S05]  /*0980*/  BSYNC.RECONVERGENT B0 ;  /* 0x0000000000007941 */ /* 0x000fea0003800200 */
.L_x_5355:
        /* <DEDUP_REMOVED lines=13> */
.L_x_5358:
[----:B------:R-:W-:Y:S05]  /*0a60*/  BSYNC.RECONVERGENT B0 ;  /* 0x0000000000007941 */ /* 0x000fea0003800200 */
.L_x_5357:
        /* <DEDUP_REMOVED lines=13> */
.L_x_5360:
[----:B------:R-:W-:Y:S05]  /*0b40*/  BSYNC.RECONVERGENT B0 ;  /* 0x0000000000007941 */ /* 0x000fea0003800200 */
.L_x_5359:
        /* <DEDUP_REMOVED lines=13> */
.L_x_5362:
[----:B------:R-:W-:Y:S05]  /*0c20*/  BSYNC.RECONVERGENT B0 ;  /* 0x0000000000007941 */ /* 0x000fea0003800200 */
.L_x_5361:
        /* <DEDUP_REMOVED lines=18> */
.L_x_5365:
[----:B------:R-:W-:-:S13]  /*0d50*/  ISETP.GE.U32.AND P0, PT, R4, R5, PT ;  /* 0x000000050400720c */ /* 0x000fda0003f06070 */
[----:B------:R-:W-:Y:S05]  /*0d60*/  @P0 BRA `(.L_x_5367) ;  /* 0x0000000000300947 */ /* 0x000fea0003800000 */
[----:B0-----:R-:W0:Y:S01]  /*0d70*/  LDC.64 R2, c[0x0][0x3a0] ;  /* 0x0000e800ff027b82 */ /* 0x001e220000000a00 */
[----:B------:R-:W-:Y:S02]  /*0d80*/  IMAD.IADD R11, R7, 0x1, R4 ;  /* 0x00000001070b7824 */ /* 0x000fe400078e0204 */
[----:B------:R-:W-:Y:S02]  /*0d90*/  VIADD R4, R4, 0x80 ;  /* 0x0000008004047836 */ /* 0x000fe40000000000 */
[----:B0-----:R-:W-:-:S05]  /*0da0*/  IMAD.WIDE.U32 R2, R11, 0x2, R2 ;  /* 0x000000020b027825 */ /* 0x001fca00078e0002 */
[----:B------:R1:W-:Y:S02]  /*0db0*/  STG.E.U16 desc[UR4][R2.64], R14 ;  /* 0x0000000e02007986 */ /* 0x0003e4000c101504 */
.L_x_5366:
[----:B------:R-:W-:-:S13]  /*0dc0*/  ISETP.GE.U32.AND P0, PT, R4, R5, PT ;  /* 0x000000050400720c */ /* 0x000fda0003f06070 */
[----:B------:R-:W-:Y:S05]  /*0dd0*/  @P0 BRA `(.L_x_5368) ;  /* 0x0000000000340947 */ /* 0x000fea0003800000 */
[----:B01----:R-:W0:Y:S01]  /*0de0*/  LDC.64 R2, c[0x0][0x3a0] ;  /* 0x0000e800ff027b82 */ /* 0x003e220000000a00 */
[----:B------:R-:W-:Y:S01]  /*0df0*/  IADD3 R11, PT, PT, R7, R4, RZ ;  /* 0x00000004070b7210 */ /* 0x000fe20007ffe0ff */
[----:B------:R-:W-:-:S04]  /*0e00*/  VIADD R4, R4, 0x80 ;  /* 0x0000008004047836 */ /* 0x000fc80000000000 */
[----:B0-----:R-:W-:-:S05]  /*0e10*/  IMAD.WIDE.U32 R2, R11, 0x2, R2 ;  /* 0x000000020b027825 */ /* 0x001fca00078e0002 */
[----:B-----5:R1:W-:Y:S02]  /*0e20*/  STG.E.U16 desc[UR4][R2.64], R6 ;  /* 0x0000000602007986 */ /* 0x0203e4000c101504 */
.L_x_5367:
        /* <DEDUP_REMOVED lines=8> */
.L_x_5368:
[----:B------:R-:W-:Y:S05]  /*0eb0*/  BSYNC.RELIABLE B1 ;  /* 0x0000000000017941 */ /* 0x000fea0003800100 */
.L_x_5364:
[----:B------:R-:W-:-:S13]  /*0ec0*/  ISETP.GE.U32.AND P0, PT, R4, R5, PT ;  /* 0x000000050400720c */ /* 0x000fda0003f06070 */
[----:B012---:R-:W0:Y:S01]  /*0ed0*/  @!P0 LDC.64 R2, c[0x0][0x3a0] ;  /* 0x0000e800ff028b82 */ /* 0x007e220000000a00 */
[----:B------:R-:W-:Y:S01]  /*0ee0*/  @!P0 IADD3 R11, PT, PT, R7, R4, RZ ;  /* 0x00000004070b8210 */ /* 0x000fe20007ffe0ff */
[----:B------:R-:W-:-:S04]  /*0ef0*/  @!P0 VIADD R4, R4, 0x80 ;  /* 0x0000008004048836 */ /* 0x000fc80000000000 */
[----:B0-----:R-:W-:-:S05]  /*0f00*/  @!P0 IMAD.WIDE.U32 R2, R11, 0x2, R2 ;  /* 0x000000020b028825 */ /* 0x001fca00078e0002 */
[----:B------:R2:W-:Y:S02]  /*0f10*/  @!P0 STG.E.U16 desc[UR4][R2.64], R9 ;  /* 0x0000000902008986 */ /* 0x0005e4000c101504 */
.L_x_5369:
[----:B------:R-:W-:Y:S05]  /*0f20*/  BSYNC.RECONVERGENT B0 ;  /* 0x0000000000007941 */ /* 0x000fea0003800200 */
.L_x_5363:
        /* <DEDUP_REMOVED lines=8> */
.L_x_5346:
[----:B------:R-:W0:Y:S01]  /*0fb0*/  S2R R0, SR_TID.X ;  /* 0x0000000000007919 */ /* 0x000e220000002100 */
[----:B------:R-:W1:Y:S01]  /*0fc0*/  LDC.64 R2, c[0x0][0x3a8] ;  /* 0x0000ea00ff027b82 */ /* 0x000e620000000a00 */
[----:B------:R-:W2:Y:S01]  /*0fd0*/  LDCU UR6, c[0x0][0x388] ;  /* 0x00007100ff0677ac */ /* 0x000ea20008000800 */
[----:B------:R-:W3:Y:S01]  /*0fe0*/  LDCU UR7, c[0x0][0x394] ;  /* 0x00007280ff0777ac */ /* 0x000ee20008000800 */
[----:B-1----:R-:W-:-:S04]  /*0ff0*/  IMAD.WIDE.U32 R2, R7, 0x2, R2 ;  /* 0x0000000207027825 */ /* 0x002fc800078e0002 */
[----:B0-----:R-:W-:-:S05]  /*1000*/  IMAD.WIDE.U32 R2, R0, 0x10, R2 ;  /* 0x0000001000027825 */ /* 0x001fca00078e0002 */
[----:B------:R-:W4:Y:S02]  /*1010*/  LDG.E.128 R8, desc[UR4][R2.64] ;  /* 0x0000000402087981 */ /* 0x000f24000c1e1d00 */
[--C-:B----4-:R-:W-:Y:S02]  /*1020*/  HADD2.F32 R6, -RZ, R8.reuse.H0_H0 ;  /* 0x20000008ff067230 */ /* 0x110fe40000004100 */
[----:B------:R-:W-:Y:S02]  /*1030*/  HADD2.F32 R8, -RZ, R8.H1_H1 ;  /* 0x30000008ff087230 */ /* 0x000fe40000004100 */
[--C-:B------:R-:W-:Y:S02]  /*1040*/  HADD2.F32 R12, -RZ, R9.reuse.H0_H0 ;  /* 0x20000009ff0c7230 */ /* 0x100fe40000004100 */
[----:B------:R-:W-:Y:S01]  /*1050*/  FADD.FTZ R4, R6, 3 ;  /* 0x4040000006047421 */ /* 0x000fe20000010000 */
[----:B------:R-:W-:Y:S02]  /*1060*/  HADD2.F32 R9, -RZ, R9.H1_H1 ;  /* 0x30000009ff097230 */ /* 0x000fe40000004100 */
[----:B------:R-:W-:Y:S01]  /*1070*/  FADD.FTZ R5, R8, 3 ;  /* 0x4040000008057421 */ /* 0x000fe20000010000 */
[----:B------:R-:W-:Y:S01]  /*1080*/  FADD.FTZ R13, R12, 3 ;  /* 0x404000000c0d7421 */ /* 0x000fe20000010000 */
[----:B--2---:R-:W-:-:S03]  /*1090*/  FSETP.GEU.FTZ.AND P0, PT, R4, UR6, PT ;  /* 0x0000000604007c0b */ /* 0x004fc6000bf1e000 */
[C---:B------:R-:W-:Y:S02]  /*10a0*/  FSETP.GEU.FTZ.AND P1, PT, R5.reuse, UR6, PT ;  /* 0x0000000605007c0b */ /* 0x040fe4000bf3e000 */
[----:B------:R-:W-:Y:S01]  /*10b0*/  FSEL R2, R4, UR6, P0 ;  /* 0x0000000604027c08 */ /* 0x000fe20008000000 */
[--C-:B------:R-:W-:Y:S01]  /*10c0*/  HADD2.F32 R4, -RZ, R10.reuse.H0_H0 ;  /* 0x2000000aff047230 */ /* 0x100fe20000004100 */
[----:B------:R-:W-:Y:S01]  /*10d0*/  FSEL R5, R5, UR6, P1 ;  /* 0x0000000605057c08 */ /* 0x000fe20008800000 */
[----:B------:R-:W-:Y:S01]  /*10e0*/  HADD2.F32 R10, -RZ, R10.H1_H1 ;  /* 0x3000000aff0a7230 */ /* 0x000fe20000004100 */
[----:B------:R-:W-:Y:S02]  /*10f0*/  FSETP.GEU.FTZ.AND P2, PT, R13, UR6, PT ;  /* 0x000000060d007c0b */ /* 0x000fe4000bf5e000 */
[----:B---3--:R-:W-:Y:S02]  /*1100*/  FSETP.GT.FTZ.AND P1, PT, R5, UR7, PT ;  /* 0x0000000705007c0b */ /* 0x008fe4000bf34000 */
[----:B------:R-:W-:Y:S01]  /*1110*/  FSETP.GT.FTZ.AND P0, PT, R2, UR7, PT ;  /* 0x0000000702007c0b */ /* 0x000fe2000bf14000 */
[----:B------:R-:W-:Y:S01]  /*1120*/  FADD.FTZ R16, R10, 3 ;  /* 0x404000000a107421 */ /* 0x000fe20000010000 */
[----:B------:R-:W-:-:S02]  /*1130*/  FSEL R14, R13, UR6, P2 ;  /* 0x000000060d0e7c08 */ /* 0x000fc40009000000 */
[----:B------:R-:W-:Y:S01]  /*1140*/  FSEL R13, R5, UR7, !P1 ;  /* 0x00000007050d7c08 */ /* 0x000fe2000c800000 */
[--C-:B------:R-:W-:Y:S01]  /*1150*/  HADD2.F32 R5, -RZ, R11.reuse.H0_H0 ;  /* 0x2000000bff057230 */ /* 0x100fe20000004100 */
[----:B------:R-:W-:Y:S01]  /*1160*/  FSEL R3, R2, UR7, !P0 ;  /* 0x0000000702037c08 */ /* 0x000fe2000c000000 */
[----:B------:R-:W-:Y:S01]  /*1170*/  HADD2.F32 R11, -RZ, R11.H1_H1 ;  /* 0x3000000bff0b7230 */ /* 0x000fe20000004100 */
[----:B------:R-:W-:Y:S01]  /*1180*/  FSETP.GT.FTZ.AND P2, PT, R14, UR7, PT ;  /* 0x000000070e007c0b */ /* 0x000fe2000bf54000 */
[----:B------:R-:W-:Y:S01]  /*1190*/  FMUL.FTZ R8, R8, R13 ;  /* 0x0000000d08087220 */ /* 0x000fe20000410000 */
[----:B------:R-:W-:Y:S01]  /*11a0*/  FADD.FTZ R13, R9, 3 ;  /* 0x40400000090d7421 */ /* 0x000fe20000010000 */
[----:B------:R-:W-:Y:S01]  /*11b0*/  FMUL.FTZ R6, R6, R3 ;  /* 0x0000000306067220 */ /* 0x000fe20000410000 */
[----:B------:R-:W-:Y:S01]  /*11c0*/  FSEL R15, R14, UR7, !P2 ;  /* 0x000000070e0f7c08 */ /* 0x000fe2000d000000 */
[----:B------:R-:W0:Y:S01]  /*11d0*/  LDC.64 R2, c[0x0][0x3a0] ;  /* 0x0000e800ff027b82 */ /* 0x000e220000000a00 */
[----:B------:R-:W-:Y:S01]  /*11e0*/  FADD.FTZ R14, R4, 3 ;  /* 0x40400000040e7421 */ /* 0x000fe20000010000 */
[----:B------:R-:W-:Y:S01]  /*11f0*/  FADD.FTZ R17, R5, 3 ;  /* 0x4040000005117421 */ /* 0x000fe20000010000 */
[----:B------:R-:W-:Y:S01]  /*1200*/  FADD.FTZ R18, R11, 3 ;  /* 0x404000000b127421 */ /* 0x000fe20000010000 */
[----:B------:R-:W-:Y:S01]  /*1210*/  FSETP.GEU.FTZ.AND P0, PT, R13, UR6, PT ;  /* 0x000000060d007c0b */ /* 0x000fe2000bf1e000 */
[----:B------:R-:W-:Y:S01]  /*1220*/  FMUL.FTZ R12, R12, R15 ;  /* 0x0000000f0c0c7220 */ /* 0x000fe20000410000 */
[----:B------:R-:W-:-:S02]  /*1230*/  FSETP.GEU.FTZ.AND P2, PT, R16, UR6, PT ;  /* 0x0000000610007c0b */ /* 0x000fc4000bf5e000 */
[----:B------:R-:W-:Y:S01]  /*1240*/  FSETP.GEU.FTZ.AND P1, PT, R14, UR6, PT ;  /* 0x000000060e007c0b */ /* 0x000fe2000bf3e000 */
[----:B------:R-:W-:Y:S01]  /*1250*/  FMUL.FTZ R12, R12, 0.16666667163372039795 ;  /* 0x3e2aaaab0c0c7820 */ /* 0x000fe20000410000 */
[----:B------:R-:W-:Y:S02]  /*1260*/  FSETP.GEU.FTZ.AND P3, PT, R17, UR6, PT ;  /* 0x0000000611007c0b */ /* 0x000fe4000bf7e000 */
[----:B------:R-:W-:Y:S02]  /*1270*/  FSETP.GEU.FTZ.AND P4, PT, R18, UR6, PT ;  /* 0x0000000612007c0b */ /* 0x000fe4000bf9e000 */
[----:B------:R-:W-:Y:S02]  /*1280*/  FSEL R13, R13, UR6, P0 ;  /* 0x000000060d0d7c08 */ /* 0x000fe40008000000 */
[----:B------:R-:W-:Y:S02]  /*1290*/  FSEL R16, R16, UR6, P2 ;  /* 0x0000000610107c08 */ /* 0x000fe40009000000 */
[----:B------:R-:W-:-:S02]  /*12a0*/  FSEL R15, R14, UR6, P1 ;  /* 0x000000060e0f7c08 */ /* 0x000fc40008800000 */
[----:B------:R-:W-:Y:S02]  /*12b0*/  FSEL R17, R17, UR6, P3 ;  /* 0x0000000611117c08 */ /* 0x000fe40009800000 */
[----:B------:R-:W-:Y:S02]  /*12c0*/  FSEL R18, R18, UR6, P4 ;  /* 0x0000000612127c08 */ /* 0x000fe4000a000000 */
[----:B------:R-:W-:Y:S01]  /*12d0*/  FSETP.GT.FTZ.AND P0, PT, R13, UR7, PT ;  /* 0x000000070d007c0b */ /* 0x000fe2000bf14000 */
[----:B0-----:R-:W-:Y:S01]  /*12e0*/  IMAD.WIDE.U32 R2, R7, 0x2, R2 ;  /* 0x0000000207027825 */ /* 0x001fe200078e0002 */
[----:B------:R-:W-:Y:S02]  /*12f0*/  FSETP.GT.FTZ.AND P2, PT, R16, UR7, PT ;  /* 0x0000000710007c0b */ /* 0x000fe4000bf54000 */
[----:B------:R-:W-:Y:S02]  /*1300*/  FSETP.GT.FTZ.AND P1, PT, R15, UR7, PT ;  /* 0x000000070f007c0b */ /* 0x000fe4000bf34000 */
[----:B------:R-:W-:Y:S01]  /*1310*/  FSETP.GT.FTZ.AND P3, PT, R17, UR7, PT ;  /* 0x0000000711007c0b */ /* 0x000fe2000bf74000 */
[----:B------:R-:W-:Y:S01]  /*1320*/  IMAD.WIDE.U32 R2, R0, 0x10, R2 ;  /* 0x0000001000027825 */ /* 0x000fe200078e0002 */
[----:B------:R-:W-:-:S02]  /*1330*/  FSETP.GT.FTZ.AND P4, PT, R18, UR7, PT ;  /* 0x0000000712007c0b */ /* 0x000fc4000bf94000 */
[----:B------:R-:W-:Y:S02]  /*1340*/  FSEL R14, R13, UR7, !P0 ;  /* 0x000000070d0e7c08 */ /* 0x000fe4000c000000 */
        /* <DEDUP_REMOVED lines=16> */
[----:B------:R-:W-:-:S02]  /*1450*/  F2FP.F16.F32.PACK_AB R4, R5, R4 ;  /* 0x000000040504723e */ /* 0x000fc400000000ff */
[----:B------:R-:W-:Y:S02]  /*1460*/  F2FP.F16.F32.PACK_AB R5, R7, R12 ;  /* 0x0000000c0705723e */ /* 0x000fe400000000ff */
[----:B------:R-:W-:Y:S02]  /*1470*/  F2FP.F16.F32.PACK_AB R6, R13, R6 ;  /* 0x000000060d06723e */ /* 0x000fe400000000ff */
[----:B------:R-:W-:-:S05]  /*1480*/  F2FP.F16.F32.PACK_AB R7, R9, R16 ;  /* 0x000000100907723e */ /* 0x000fca00000000ff */
[----:B------:R-:W-:Y:S01]  /*1490*/  STG.E.128 desc[UR4][R2.64], R4 ;  /* 0x0000000402007986 */ /* 0x000fe2000c101d04 */
[----:B------:R-:W-:Y:S05]  /*14a0*/  EXIT ;  /* 0x000000000000794d */ /* 0x000fea0003800000 */
.L_x_5370:
        /* <DEDUP_REMOVED lines=13> */
.L_x_6677:


//--------------------- .text._ZN2at6native18elementwise_kernelILi128ELi4EZNS0_15gpu_kernel_implIZZZNS0_66_GLOBAL__N__a0cfb035_28_ActivationHardswishKernel_cu_9e10b42f_293216hardswish_kernelERNS_14TensorIteratorEENKUlvE_clEvENKUlvE0_clEvEUlfE_EEvRNS_18TensorIteratorBaseERKT_EUliE_EEviT1_ --------------------------
	.section	.text._ZN2at6native18elementwise_kernelILi128ELi4EZNS0_15gpu_kernel_implIZZZNS0_66_GLOBAL__N__a0cfb035_28_ActivationHardswishKernel_cu_9e10b42f_293216hardswish_kernelERNS_14TensorIteratorEENKUlvE_clEvENKUlvE0_clEvEUlfE_EEvRNS_18TensorIteratorBaseERKT_EUliE_EEviT1_,"ax",@progbits
	.align	128
        .global         _ZN2at6native18elementwise_kernelILi128ELi4EZNS0_15gpu_kernel_implIZZZNS0_66_GLOBAL__N__a0cfb035_28_ActivationHardswishKernel_cu_9e10b42f_293216hardswish_kernelERNS_14TensorIteratorEENKUlvE_clEvENKUlvE0_clEvEUlfE_EEvRNS_18TensorIteratorBaseERKT_EUliE_EEviT1_
        .type           _ZN2at6native18elementwise_kernelILi128ELi4EZNS0_15gpu_kernel_implIZZZNS0_66_GLOBAL__N__a0cfb035_28_ActivationHardswishKernel_cu_9e10b42f_293216hardswish_kernelERNS_14TensorIteratorEENKUlvE_clEvENKUlvE0_clEvEUlfE_EEvRNS_18TensorIteratorBaseERKT_EUliE_EEviT1_,@function
        .size           _ZN2at6native18elementwise_kernelILi128ELi4EZNS0_15gpu_kernel_implIZZZNS0_66_GLOBAL__N__a0cfb035_28_ActivationHardswishKernel_cu_9e10b42f_293216hardswish_kernelERNS_14TensorIteratorEENKUlvE_clEvENKUlvE0_clEvEUlfE_EEvRNS_18TensorIteratorBaseERKT_EUliE_EEviT1_,(.L_x_6678 - _ZN2at6native18elementwise_kernelILi128ELi4EZNS0_15gpu_kernel_implIZZZNS0_66_GLOBAL__N__a0cfb035_28_ActivationHardswishKernel_cu_9e10b42f_293216hardswish_kernelERNS_14TensorIteratorEENKUlvE_clEvENKUlvE0_clEvEUlfE_EEvRNS_18TensorIteratorBaseERKT_EUliE_EEviT1_)
        .other          _ZN2at6native18elementwise_kernelILi128ELi4EZNS0_15gpu_kernel_implIZZZNS0_66_GLOBAL__N__a0cfb035_28_ActivationHardswishKernel_cu_9e10b42f_293216hardswish_kernelERNS_14TensorIteratorEENKUlvE_clEvENKUlvE0_clEvEUlfE_EEvRNS_18TensorIteratorBaseERKT_EUliE_EEviT1_,@"STO_CUDA_ENTRY STV_DEFAULT"
_ZN2at6native18elementwise_kernelILi128ELi4EZNS0_15gpu_kernel_implIZZZNS0_66_GLOBAL__N__a0cfb035_28_ActivationHardswishKernel_cu_9e10b42f_293216hardswish_kernelERNS_14TensorIteratorEENKUlvE_clEvENKUlvE0_clEvEUlfE_EEvRNS_18TensorIteratorBaseERKT_EUliE_EEviT1_:
.text._ZN2at6native18elementwise_kernelILi128ELi4EZNS0_15gpu_kernel_implIZZZNS0_66_GLOBAL__N__a0cfb035_28_ActivationHardswishKernel_cu_9e10b42f_293216hardswish_kernelERNS_14TensorIteratorEENKUlvE_clEvENKUlvE0_clEvEUlfE_EEvRNS_18TensorIteratorBaseERKT_EUliE_EEviT1_:
        /* <DEDUP_REMOVED lines=319> */
.L_x_5373:
        /* <DEDUP_REMOVED lines=18> */
.L_x_5378:
[----:B------:R-:W2:Y:S02]  /*1510*/  LDG.E.U8 R0, desc[UR36][R2.64] ;  /* 0x0000002402007981 */ /* 0x000ea4000c1e1100 */
[----:B--2---:R-:W-:Y:S01]  /*1520*/  I2FP.F32.U32 R0, R0 ;  /* 0x0000000000007245 */ /* 0x004fe20000201000 */
[----:B------:R-:W-:Y:S06]  /*1530*/  BRA `(.L_x_5380) ;  /* 0x0000000c00247947 */ /* 0x000fec0003800000 */
.L_x_5377:
        /* <DEDUP_REMOVED lines=9> */
.L_x_5382:
[----:B------:R-:W2:Y:S02]  /*15d0*/  LDG.E R0, desc[UR36][R2.64] ;  /* 0x0000002402007981 */ /* 0x000ea4000c1e1900 */
[----:B--2---:R-:W-:Y:S01]  /*15e0*/  I2FP.F32.S32 R0, R0 ;  /* 0x0000000000007245 */ /* 0x004fe20000201400 */
[----:B------:R-:W-:Y:S06]  /*15f0*/  BRA `(.L_x_5380) ;  /* 0x0000000800f47947 */ /* 0x000fec0003800000 */
.L_x_5381:
[----:B------:R-:W2:Y:S02]  /*1600*/  LDG.E.U16 R0, desc[UR36][R2.64] ;  /* 0x0000002402007981 */ /* 0x000ea4000c1e1500 */
[----:B--2---:R-:W0:Y:S01]  /*1610*/  I2F.S16 R0, R0 ;  /* 0x0000000000007306 */ /* 0x004e220000101400 */
[----:B------:R-:W-:Y:S05]  /*1620*/  BRA `(.L_x_5380) ;  /* 0x0000000800e87947 */ /* 0x000fea0003800000 */
.L_x_5376:
        /* <DEDUP_REMOVED lines=8> */
.L_x_5384:
[----:B------:R-:W2:Y:S02]  /*16b0*/  LDG.E.U16 R0, desc[UR36][R2.64] ;  /* 0x0000002402007981 */ /* 0x000ea4000c1e1500 */
[----:B--2---:R-:W-:Y:S01]  /*16c0*/  HADD2.F32 R0, -RZ, R0.H0_H0 ;  /* 0x20000000ff007230 */ /* 0x004fe20000004100 */
[----:B------:R-:W-:Y:S06]  /*16d0*/  BRA `(.L_x_5380) ;  /* 0x0000000800bc7947 */ /* 0x000fec0003800000 */
.L_x_5383:
        /* <DEDUP_REMOVED lines=8> */
.L_x_5386:
[----:B------:R-:W2:Y:S02]  /*1760*/  LDG.E.U16 R0, desc[UR36][R2.64] ;  /* 0x0000002402007981 */ /* 0x000ea4000c1e1500 */
[----:B--2---:R-:W-:Y:S01]  /*1770*/  HADD2.F32 R0, -RZ, R0.H0_H0 ;  /* 0x20000000ff007230 */ /* 0x004fe20000004100 */
[----:B------:R-:W-:Y:S06]  /*1780*/  BRA `(.L_x_5380) ;  /* 0x0000000800907947 */ /* 0x000fec0003800000 */
.L_x_5385:
[----:B------:R-:W2:Y:S01]  /*1790*/  LDG.E.64 R2, desc[UR36][R2.64] ;  /* 0x0000002402027981 */ /* 0x000ea2000c1e1b00 */
[----:B------:R-:W-:Y:S01]  /*17a0*/  UMOV UR4, 0xf0000000 ;  /* 0xf000000000047882 */ /* 0x000fe20000000000 */
[----:B------:R-:W-:Y:S01]  /*17b0*/  UMOV UR5, 0x380fffff ;  /* 0x380fffff00057882 */ /* 0x000fe20000000000 */
[----:B--2---:R-:W0:Y:S01]  /*17c0*/  F2F.F32.F64 R0, R2 ;  /* 0x0000000200007310 */ /* 0x004e220000301000 */
[----:B------:R-:W-:-:S14]  /*17d0*/  DSETP.GEU.AND P0, PT, |R2|, UR4, PT ;  /* 0x0000000402007e2a */ /* 0x000fdc000bf0e200 */
[----:B0-----:R-:W-:Y:S01]  /*17e0*/  @!P0 FMUL R0, R0, 1.175494350822287508e-38 ;  /* 0x0080000000008820 */ /* 0x001fe20000400000 */
[----:B------:R-:W-:Y:S06]  /*17f0*/  BRA `(.L_x_5380) ;  /* 0x0000000800747947 */ /* 0x000fec0003800000 */
.L_x_5375:
        /* <DEDUP_REMOVED lines=12> */
.L_x_5389:
[----:B------:R-:W2:Y:S01]  /*18c0*/  LDG.E.64 R2, desc[UR36][R2.64] ;  /* 0x0000002402027981 */ /* 0x000ea2000c1e1b00 */
[----:B------:R-:W-:Y:S01]  /*18d0*/  UMOV UR4, 0xf0000000 ;  /* 0xf000000000047882 */ /* 0x000fe20000000000 */
[----:B------:R-:W-:Y:S01]  /*18e0*/  UMOV UR5, 0x380fffff ;  /* 0x380fffff00057882 */ /* 0x000fe20000000000 */
[----:B--2---:R-:W0:Y:S01]  /*18f0*/  F2F.F32.F64 R0, R2 ;  /* 0x0000000200007310 */ /* 0x004e220000301000 */
[----:B------:R-:W-:-:S14]  /*1900*/  DSETP.GEU.AND P0, PT, |R2|, UR4, PT ;  /* 0x0000000402007e2a */ /* 0x000fdc000bf0e200 */
[----:B0-----:R-:W-:Y:S01]  /*1910*/  @!P0 FMUL R0, R0, 1.175494350822287508e-38 ;  /* 0x0080000000008820 */ /* 0x001fe20000400000 */
[----:B------:R-:W-:Y:S06]  /*1920*/  BRA `(.L_x_5380) ;  /* 0x0000000800287947 */ /* 0x000fec0003800000 */
.L_x_5388:
        /* <DEDUP_REMOVED lines=25> */
.L_x_5391:
        /* <DEDUP_REMOVED lines=12> */
.L_x_5390:
[----:B------:R-:W2:Y:S02]  /*1b80*/  LDG.E.U16 R0, desc[UR36][R2.64] ;  /* 0x0000002402007981 */ /* 0x000ea4000c1e1500 */
[----:B--2---:R-:W-:Y:S01]  /*1b90*/  SHF.L.U32 R0, R0, 0x10, RZ ;  /* 0x0000001000007819 */ /* 0x004fe200000006ff */
[----:B------:R-:W-:Y:S06]  /*1ba0*/  BRA `(.L_x_5380) ;  /* 0x0000000400887947 */ /* 0x000fec0003800000 */
.L_x_5387:
        /* <DEDUP_REMOVED lines=11> */
.L_x_5394:
        /* <DEDUP_REMOVED lines=20> */
.L_x_5396:
[----:B------:R-:W-:Y:S05]  /*1da0*/  BSYNC.RECONVERGENT B0 ;  /* 0x0000000000007941 */ /* 0x000fea0003800200 */
.L_x_5395:
[----:B------:R-:W-:Y:S01]  /*1db0*/  IMAD.SHL.U32 R0, R0, 0x100000, RZ ;  /* 0x0010000000007824 */ /* 0x000fe200078e00ff */
[----:B------:R-:W-:-:S04]  /*1dc0*/  LEA R2, R2, 0x3b800000, 0x17 ;  /* 0x3b80000002027811 */ /* 0x000fc800078eb8ff */
[----:B------:R-:W-:Y:S01]  /*1dd0*/  LOP3.LUT R0, R2, R0, R7, 0xfe, !PT ;  /* 0x0000000002007212 */ /* 0x000fe200078efe07 */
[----:B------:R-:W-:Y:S06]  /*1de0*/  BRA `(.L_x_5380) ;  /* 0x0000000000f87947 */ /* 0x000fec0003800000 */
.L_x_5393:
        /* <DEDUP_REMOVED lines=20> */
.L_x_5398:
[----:B------:R-:W-:Y:S05]  /*1f30*/  BSYNC.RECONVERGENT B0 ;  /* 0x0000000000007941 */ /* 0x000fea0003800200 */
.L_x_5397:
[----:B------:R-:W-:Y:S01]  /*1f40*/  IMAD.SHL.U32 R0, R0, 0x200000, RZ ;  /* 0x0020000000007824 */ /* 0x000fe200078e00ff */
[----:B------:R-:W-:-:S04]  /*1f50*/  LEA R2, R2, 0x37800000, 0x17 ;  /* 0x3780000002027811 */ /* 0x000fc800078eb8ff */
[----:B------:R-:W-:Y:S01]  /*1f60*/  LOP3.LUT R0, R2, R0, R7, 0xfe, !PT ;  /* 0x0000000002007212 */ /* 0x000fe200078efe07 */
[----:B------:R-:W-:Y:S06]  /*1f70*/  BRA `(.L_x_5380) ;  /* 0x0000000000947947 */ /* 0x000fec0003800000 */
.L_x_5392:
[----:B------:R-:W-:-:S09]  /*1f80*/  UISETP.NE.AND UP0, UPT, UR4, 0x1c, UPT ;  /* 0x0000001c0400788c */ /* 0x000fd2000bf05270 */
[----:B------:R-:W-:Y:S05]  /*1f90*/  BRA.U !UP0, `(.L_x_5399) ;  /* 0x0000000108847547 */ /* 0x000fea000b800000 */
[----:B------:R-:W-:-:S09]  /*1fa0*/  UISETP.NE.AND UP0, UPT, UR4, 0x1d, UPT ;  /* 0x0000001d0400788c */ /* 0x000fd2000bf05270 */
[----:B------:R-:W-:Y:S05]  /*1fb0*/  BRA.U !UP0, `(.L_x_5400) ;  /* 0x0000000108707547 */ /* 0x000fea000b800000 */
[----:B------:R-:W-:-:S09]  /*1fc0*/  UISETP.NE.AND UP0, UPT, UR4, 0x2c, UPT ;  /* 0x0000002c0400788c */ /* 0x000fd2000bf05270 */
[----:B------:R-:W-:Y:S05]  /*1fd0*/  BRA.U !UP0, `(.L_x_5401) ;  /* 0x0000000108487547 */ /* 0x000fea000b800000 */
.L_x_5379:
        /* <DEDUP_REMOVED lines=16> */
.L_x_5402:
[----:B------:R-:W-:Y:S01]  /*20e0*/  IMAD.MOV.U32 R0, RZ, RZ, RZ ;  /* 0x000000ffff007224 */ /* 0x000fe200078e00ff */
[----:B------:R-:W-:Y:S06]  /*20f0*/  BRA `(.L_x_5380) ;  /* 0x0000000000347947 */ /* 0x000fec0003800000 */
.L_x_5401:
[----:B------:R-:W2:Y:S01]  /*2100*/  LDG.E.U8 R2, desc[UR36][R2.64] ;  /* 0x0000002402027981 */ /* 0x000ea2000c1e1100 */
[----:B------:R-:W-:Y:S02]  /*2110*/  MOV R0, 0x400000 ;  /* 0x0040000000007802 */ /* 0x000fe40000000f00 */
[----:B--2---:R-:W-:-:S13]  /*2120*/  ISETP.NE.AND P0, PT, R2, RZ, PT ;  /* 0x000000ff0200720c */ /* 0x004fda0003f05270 */
[----:B------:R-:W-:Y:S05]  /*2130*/  @!P0 BRA `(.L_x_5380) ;  /* 0x0000000000248947 */ /* 0x000fea0003800000 */
[----:B------:R-:W-:-:S13]  /*2140*/  ISETP.NE.AND P0, PT, R2, 0xff, PT ;  /* 0x000000ff0200780c */ /* 0x000fda0003f05270 */
[----:B------:R-:W-:Y:S02]  /*2150*/  @!P0 IMAD.MOV.U32 R0, RZ, RZ, 0x7f800001 ;  /* 0x7f800001ff008424 */ /* 0x000fe400078e00ff */
[----:B------:R-:W-:Y:S01]  /*2160*/  @P0 IMAD.SHL.U32 R0, R2, 0x800000, RZ ;  /* 0x0080000002000824 */ /* 0x000fe200078e00ff */
[----:B------:R-:W-:Y:S06]  /*2170*/  BRA `(.L_x_5380) ;  /* 0x0000000000147947 */ /* 0x000fec0003800000 */
.L_x_5400:
[----:B------:R-:W2:Y:S02]  /*2180*/  LDG.E.64 R2, desc[UR36][R2.64] ;  /* 0x0000002402027981 */ /* 0x000ea4000c1e1b00 */
[----:B--2---:R0:W1:Y:S01]  /*2190*/  I2F.U64 R0, R2 ;  /* 0x0000000200007312 */ /* 0x0040620000301000 */
[----:B------:R-:W-:Y:S05]  /*21a0*/  BRA `(.L_x_5380) ;  /* 0x0000000000087947 */ /* 0x000fea0003800000 */
.L_x_5399:
[----:B------:R-:W2:Y:S02]  /*21b0*/  LDG.E R0, desc[UR36][R2.64] ;  /* 0x0000002402007981 */ /* 0x000ea4000c1e1900 */
[----:B--2---:R-:W-:-:S07]  /*21c0*/  I2FP.F32.U32 R0, R0 ;  /* 0x0000000000007245 */ /* 0x004fce0000201000 */
.L_x_5380:
[----:B------:R-:W-:Y:S05]  /*21d0*/  BSYNC.RECONVERGENT B6 ;  /* 0x0000000000067941 */ /* 0x000fea0003800200 */
.L_x_5374:
[----:B------:R-:W0:Y:S02]  /*21e0*/  LDCU UR4, c[0x0][0x590] ;  /* 0x0000b200ff0477ac */ /* 0x000e240008000800 */
[----:B012345:R-:W-:Y:S01]  /*21f0*/  FADD.FTZ R2, R0, 3 ;  /* 0x4040000000027421 */ /* 0x03ffe20000010000 */
[----:B------:R-:W0:Y:S01]  /*2200*/  LDCU UR5, c[0x0][0x59c] ;  /* 0x0000b380ff0577ac */ /* 0x000e220008000800 */
[----:B------:R-:W1:Y:S03]  /*2210*/  LDCU.64 UR6, c[0x0][0x580] ;  /* 0x0000b000ff0677ac */ /* 0x000e660008000a00 */
[----:B------:R-:W-:-:S04]  /*2220*/  FSETP.GEU.FTZ.AND P0, PT, R2, UR4, PT ;  /* 0x0000000402007c0b */ /* 0x000fc8000bf1e000 */
[----:B------:R-:W-:Y:S01]  /*2230*/  FSEL R2, R2, UR4, P0 ;  /* 0x0000000402027c08 */ /* 0x000fe20008000000 */
[----:B------:R-:W-:-:S03]  /*2240*/  UPRMT UR4, UR41, 0x9910, URZ ;  /* 0x0000991029047896 */ /* 0x000fc600080000ff */
[----:B0-----:R-:W-:Y:S01]  /*2250*/  FSETP.GT.FTZ.AND P0, PT, R2, UR5, PT ;  /* 0x0000000502007c0b */ /* 0x001fe2000bf14000 */
[----:B------:R-:W-:-:S03]  /*2260*/  UISETP.GT.AND UP0, UPT, UR4, 0x9, UPT ;  /* 0x000000090400788c */ /* 0x000fc6000bf04270 */
[----:B------:R-:W-:Y:S02]  /*2270*/  FSEL R3, R2, UR5, !P0 ;  /* 0x0000000502037c08 */ /* 0x000fe4000c000000 */
[----:B-1----:R-:W-:-:S03]  /*2280*/  IADD3 R2, P0, PT, R16, UR6, RZ ;  /* 0x0000000610027c10 */ /* 0x002fc6000ff1e0ff */
[----:B------:R-:W-:Y:S01]  /*2290*/  FMUL.FTZ R4, R3, R0 ;  /* 0x0000000003047220 */ /* 0x000fe20000410000 */
[----:B------:R-:W-:-:S03]  /*22a0*/  IADD3.X R3, PT, PT, RZ, UR7, RZ, P0, !PT ;  /* 0x00000007ff037c10 */ /* 0x000fc600087fe4ff */
[----:B------:R-:W-:Y:S01]  /*22b0*/  FMUL.FTZ R4, R4, 0.16666667163372039795 ;  /* 0x3e2aaaab04047820 */ /* 0x000fe20000410000 */
        /* <DEDUP_REMOVED lines=12> */
.L_x_5406:
[----:B------:R-:W0:Y:S02]  /*2380*/  F2I.S64.TRUNC R4, R4 ;  /* 0x0000000400047311 */ /* 0x000e24000020d900 */
[----:B0-----:R-:W-:-:S05]  /*2390*/  IMAD.MOV.U32 R7, RZ, RZ, R4 ;  /* 0x000000ffff077224 */ /* 0x001fca00078e0004 */
[----:B------:R0:W-:Y:S01]  /*23a0*/  STG.E.U8 desc[UR36][R2.64], R7 ;  /* 0x0000000702007986 */ /* 0x0001e2000c101124 */
[----:B------:R-:W-:Y:S05]  /*23b0*/  BRA `(.L_x_5408) ;  /* 0x0000000c002c7947 */ /* 0x000fea0003800000 */
.L_x_5405:
        /* <DEDUP_REMOVED lines=9> */
.L_x_5410:
[----:B------:R-:W0:Y:S02]  /*2450*/  F2I.FTZ.TRUNC.NTZ R5, R4 ;  /* 0x0000000400057305 */ /* 0x000e24000021f100 */
[----:B0-----:R0:W-:Y:S01]  /*2460*/  STG.E desc[UR36][R2.64], R5 ;  /* 0x0000000502007986 */ /* 0x0011e2000c101924 */
[----:B------:R-:W-:Y:S05]  /*2470*/  BRA `(.L_x_5408) ;  /* 0x0000000800fc7947 */ /* 0x000fea0003800000 */
.L_x_5409:
[----:B------:R-:W0:Y:S02]  /*2480*/  F2I.FTZ.TRUNC.NTZ R5, R4 ;  /* 0x0000000400057305 */ /* 0x000e24000021f100 */
[----:B0-----:R0:W-:Y:S01]  /*2490*/  STG.E.U16 desc[UR36][R2.64], R5 ;  /* 0x0000000502007986 */ /* 0x0011e2000c101524 */
[----:B------:R-:W-:Y:S05]  /*24a0*/  BRA `(.L_x_5408) ;  /* 0x0000000800f07947 */ /* 0x000fea0003800000 */
.L_x_5404:
        /* <DEDUP_REMOVED lines=8> */
.L_x_5412:
[----:B------:R-:W-:-:S05]  /*2530*/  F2FP.F16.F32.PACK_AB R4, RZ, R4 ;  /* 0x00000004ff04723e */ /* 0x000fca00000000ff */
[----:B------:R0:W-:Y:S01]  /*2540*/  STG.E.U16 desc[UR36][R2.64], R4 ;  /* 0x0000000402007986 */ /* 0x0001e2000c101524 */
[----:B------:R-:W-:Y:S05]  /*2550*/  BRA `(.L_x_5408) ;  /* 0x0000000800c47947 */ /* 0x000fea0003800000 */
.L_x_5411:
        /* <DEDUP_REMOVED lines=9> */
.L_x_5414:
[----:B------:R-:W-:-:S04]  /*25f0*/  F2FP.F16.F32.PACK_AB R5, RZ, R4 ;  /* 0x00000004ff05723e */ /* 0x000fc800000000ff */
[----:B------:R-:W-:-:S05]  /*2600*/  PRMT R5, R5, 0x5410, RZ ;  /* 0x0000541005057816 */ /* 0x000fca00000000ff */
[----:B------:R0:W-:Y:S01]  /*2610*/  STG.E desc[UR36][R2.64], R5 ;  /* 0x0000000502007986 */ /* 0x0001e2000c101924 */
[----:B------:R-:W-:Y:S05]  /*2620*/  BRA `(.L_x_5408) ;  /* 0x0000000800907947 */ /* 0x000fea0003800000 */
.L_x_5413:
[----:B------:R-:W-:-:S06]  /*2630*/  FMUL.FTZ R4, R4, 1 ;  /* 0x3f80000004047820 */ /* 0x000fcc0000410000 */
[----:B------:R-:W0:Y:S02]  /*2640*/  F2F.F64.F32 R4, R4 ;  /* 0x0000000400047310 */ /* 0x000e240000201800 */
[----:B0-----:R0:W-:Y:S01]  /*2650*/  STG.E.64 desc[UR36][R2.64], R4 ;  /* 0x0000000402007986 */ /* 0x0011e2000c101b24 */
[----:B------:R-:W-:Y:S05]  /*2660*/  BRA `(.L_x_5408) ;  /* 0x0000000800807947 */ /* 0x000fea0003800000 */
.L_x_5403:
        /* <DEDUP_REMOVED lines=12> */
.L_x_5417:
[----:B------:R-:W-:Y:S01]  /*2730*/  FMUL.FTZ R4, R4, 1 ;  /* 0x3f80000004047820 */ /* 0x000fe20000410000 */
[----:B------:R-:W-:-:S05]  /*2740*/  CS2R R6, SRZ ;  /* 0x0000000000067805 */ /* 0x000fca000001ff00 */
[----:B------:R-:W0:Y:S02]  /*2750*/  F2F.F64.F32 R4, R4 ;  /* 0x0000000400047310 */ /* 0x000e240000201800 */
[----:B0-----:R0:W-:Y:S01]  /*2760*/  STG.E.128 desc[UR36][R2.64], R4 ;  /* 0x0000000402007986 */ /* 0x0011e2000c101d24 */
[----:B------:R-:W-:Y:S05]  /*2770*/  BRA `(.L_x_5408) ;  /* 0x00000008003c7947 */ /* 0x000fea0003800000 */
.L_x_5416:
        /* <DEDUP_REMOVED lines=8> */
[----:B------:R-:W-:Y:S01]  /*2800*/  HFMA2 R0, -RZ, RZ, 0, 7.569789886474609375e-06 ;  /* 0x0000007fff007431 */ /* 0x000fe200000001ff */
        /* <DEDUP_REMOVED lines=9> */
.L_x_5421:
[----:B------:R-:W-:Y:S05]  /*28a0*/  BSYNC.RECONVERGENT B0 ;  /* 0x0000000000007941 */ /* 0x000fea0003800200 */
.L_x_5420:
[----:B------:R-:W-:-:S05]  /*28b0*/  LOP3.LUT R7, R0, 0x80, R7, 0xf8, !PT ;  /* 0x0000008000077812 */ /* 0x000fca00078ef807 */
[----:B------:R0:W-:Y:S01]  /*28c0*/  STG.E.U8 desc[UR36][R2.64], R7 ;  /* 0x0000000702007986 */ /* 0x0001e2000c101124 */
[----:B------:R-:W-:Y:S05]  /*28d0*/  BRA `(.L_x_5408) ;  /* 0x0000000400e47947 */ /* 0x000fea0003800000 */
.L_x_5419:
        /* <DEDUP_REMOVED lines=14> */
.L_x_5423:
[----:B------:R-:W-:Y:S05]  /*29c0*/  BSYNC.RECONVERGENT B0 ;  /* 0x0000000000007941 */ /* 0x000fea0003800200 */
.L_x_5422:
[----:B------:R-:W-:-:S05]  /*29d0*/  LOP3.LUT R5, R0, 0x80, R7, 0xf8, !PT ;  /* 0x0000008000057812 */ /* 0x000fca00078ef807 */
[----:B------:R0:W-:Y:S01]  /*29e0*/  STG.E.U8 desc[UR36][R2.64], R5 ;  /* 0x0000000502007986 */ /* 0x0001e2000c101124 */
[----:B------:R-:W-:Y:S05]  /*29f0*/  BRA `(.L_x_5408) ;  /* 0x00000004009c7947 */ /* 0x000fea0003800000 */
.L_x_5418:
[----:B------:R-:W-:-:S05]  /*2a00*/  F2FP.BF16.F32.PACK_AB R4, RZ, R4 ;  /* 0x00000004ff04723e */ /* 0x000fca00000010ff */
[----:B------:R0:W-:Y:S01]  /*2a10*/  STG.E.U16 desc[UR36][R2.64], R4 ;  /* 0x0000000402007986 */ /* 0x0001e2000c101524 */
[----:B------:R-:W-:Y:S05]  /*2a20*/  BRA `(.L_x_5408) ;  /* 0x0000000400907947 */ /* 0x000fea0003800000 */
.L_x_5415:
        /* <DEDUP_REMOVED lines=11> */
.L_x_5426:
        /* <DEDUP_REMOVED lines=12> */
.L_x_5429:
[----:B------:R-:W-:-:S04]  /*2ba0*/  SHF.R.U32.HI R0, RZ, 0x14, R4 ;  /* 0x00000014ff007819 */ /* 0x000fc80000011604 */
[----:B------:R-:W-:-:S04]  /*2bb0*/  LOP3.LUT R5, R0, 0x1, RZ, 0xc0, !PT ;  /* 0x0000000100057812 */ /* 0x000fc800078ec0ff */
[----:B------:R-:W-:-:S04]  /*2bc0*/  IADD3 R0, PT, PT, R4, 0x487ffff, R5 ;  /* 0x0487ffff04007810 */ /* 0x000fc80007ffe005 */
[----:B------:R-:W-:-:S04]  /*2bd0*/  SHF.R.U32.HI R0, RZ, 0x14, R0 ;  /* 0x00000014ff007819 */ /* 0x000fc80000011600 */
[----:B------:R-:W-:-:S07]  /*2be0*/  LOP3.LUT R5, R0, 0xff, RZ, 0xc0, !PT ;  /* 0x000000ff00057812 */ /* 0x000fce00078ec0ff */
.L_x_5430:
[----:B------:R-:W-:-:S04]  /*2bf0*/  SHF.R.U32.HI R4, RZ, 0x18, R4 ;  /* 0x00000018ff047819 */ /* 0x000fc80000011604 */
[----:B------:R-:W-:-:S04]  /*2c00*/  LOP3.LUT R5, R5, 0x80, R4, 0xf8, !PT ;  /* 0x0000008005057812 */ /* 0x000fc800078ef804 */
[----:B------:R-:W-:-:S07]  /*2c10*/  PRMT R0, R5, 0x7610, R0 ;  /* 0x0000761005007816 */ /* 0x000fce0000000000 */
.L_x_5428:
[----:B------:R-:W-:Y:S05]  /*2c20*/  BSYNC.RECONVERGENT B0 ;  /* 0x0000000000007941 */ /* 0x000fea0003800200 */
.L_x_5427:
[----:B------:R4:W-:Y:S01]  /*2c30*/  STG.E.U8 desc[UR36][R2.64], R0 ;  /* 0x0000000002007986 */ /* 0x0009e2000c101124 */
[----:B------:R-:W-:Y:S05]  /*2c40*/  BRA `(.L_x_5408) ;  /* 0x0000000400087947 */ /* 0x000fea0003800000 */
.L_x_5425:
[----:B------:R-:W-:Y:S01]  /*2c50*/  LOP3.LUT R5, R4, 0x7fffffff, RZ, 0xc0, !PT ;  /* 0x7fffffff04057812 */ /* 0x000fe200078ec0ff */
[----:B------:R-:W-:Y:S01]  /*2c60*/  BSSY.RECONVERGENT B0, `(.L_x_5431) ;  /* 0x0000013000007945 */ /* 0x000fe20003800200 */
[----:B------:R-:W-:Y:S02]  /*2c70*/  MOV R0, 0x80 ;  /* 0x0000008000007802 */ /* 0x000fe40000000f00 */
        /* <DEDUP_REMOVED lines=9> */
.L_x_5433:
[----:B------:R-:W-:-:S04]  /*2d10*/  SHF.R.U32.HI R0, RZ, 0x15, R4 ;  /* 0x00000015ff007819 */ /* 0x000fc80000011604 */
[----:B------:R-:W-:-:S04]  /*2d20*/  LOP3.LUT R5, R0, 0x1, RZ, 0xc0, !PT ;  /* 0x0000000100057812 */ /* 0x000fc800078ec0ff */
[----:B------:R-:W-:-:S04]  /*2d30*/  IADD3 R0, PT, PT, R4, 0x88fffff, R5 ;  /* 0x088fffff04007810 */ /* 0x000fc80007ffe005 */
[----:B------:R-:W-:-:S04]  /*2d40*/  SHF.R.U32.HI R0, RZ, 0x15, R0 ;  /* 0x00000015ff007819 */ /* 0x000fc80000011600 */
[----:B------:R-:W-:-:S07]  /*2d50*/  LOP3.LUT R5, R0, 0xff, RZ, 0xc0, !PT ;  /* 0x000000ff00057812 */ /* 0x000fce00078ec0ff */
.L_x_5434:
[----:B------:R-:W-:-:S04]  /*2d60*/  SHF.R.U32.HI R4, RZ, 0x18, R4 ;  /* 0x00000018ff047819 */ /* 0x000fc80000011604 */
[----:B------:R-:W-:-:S04]  /*2d70*/  LOP3.LUT R5, R5, 0x80, R4, 0xf8, !PT ;  /* 0x0000008005057812 */ /* 0x000fc800078ef804 */
[----:B------:R-:W-:-:S07]  /*2d80*/  PRMT R0, R5, 0x7610, R0 ;  /* 0x0000761005007816 */ /* 0x000fce0000000000 */
.L_x_5432:
[----:B------:R-:W-:Y:S05]  /*2d90*/  BSYNC.RECONVERGENT B0 ;  /* 0x0000000000007941 */ /* 0x000fea0003800200 */
.L_x_5431:
[----:B------:R3:W-:Y:S01]  /*2da0*/  STG.E.U8 desc[UR36][R2.64], R0 ;  /* 0x0000000002007986 */ /* 0x0007e2000c101124 */
[----:B------:R-:W-:Y:S05]  /*2db0*/  BRA `(.L_x_5408) ;  /* 0x0000000000ac7947 */ /* 0x000fea0003800000 */
.L_x_5424:
[----:B------:R-:W-:-:S09]  /*2dc0*/  UISETP.NE.AND UP0, UPT, UR4, 0x1c, UPT ;  /* 0x0000001c0400788c */ /* 0x000fd2000bf05270 */
[----:B------:R-:W-:Y:S05]  /*2dd0*/  BRA.U !UP0, `(.L_x_5435) ;  /* 0x00000001089c7547 */ /* 0x000fea000b800000 */
[----:B------:R-:W-:-:S09]  /*2de0*/  UISETP.NE.AND UP0, UPT, UR4, 0x1d, UPT ;  /* 0x0000001d0400788c */ /* 0x000fd2000bf05270 */
[----:B------:R-:W-:Y:S05]  /*2df0*/  BRA.U !UP0, `(.L_x_5436) ;  /* 0x0000000108887547 */ /* 0x000fea000b800000 */
[----:B------:R-:W-:-:S09]  /*2e00*/  UISETP.NE.AND UP0, UPT, UR4, 0x2c, UPT ;  /* 0x0000002c0400788c */ /* 0x000fd2000bf05270 */
[----:B------:R-:W-:Y:S05]  /*2e10*/  BRA.U !UP0, `(.L_x_5437) ;  /* 0x0000000108447547 */ /* 0x000fea000b800000 */
.L_x_5407:
        /* <DEDUP_REMOVED lines=12> */
[----:B----4-:R-:W-:Y:S01]  /*2ee0*/  IMAD.U32 R10, RZ, RZ, UR4 ;  /* 0x00000004ff0a7e24 */ /* 0x010fe2000f8e00ff */
[----:B-1----:R-:W-:-:S07]  /*2ef0*/  MOV R11, UR5 ;  /* 0x00000005000b7c02 */ /* 0x002fce0008000f00 */
[----:B------:R-:W-:-:S07]  /*2f00*/  LEPC R20, `(.L_x_5438) ;  /* 0x000000001014794e */ /* 0x000fce0000000000 */
[----:B--2---:R-:W-:Y:S05]  /*2f10*/  CALL.ABS.NOINC R2 ;  /* 0x0000000002007343 */ /* 0x004fea0003c00000 */
.L_x_5438:
[----:B------:R-:W-:Y:S05]  /*2f20*/  BRA `(.L_x_5408) ;  /* 0x0000000000507947 */ /* 0x000fea0003800000 */
.L_x_5437:
        /* <DEDUP_REMOVED lines=15> */
.L_x_5436:
[----:B------:R-:W0:Y:S02]  /*3020*/  F2I.U64.TRUNC R4, R4 ;  /* 0x0000000400047311 */ /* 0x000e24000020d800 */
[----:B0-----:R1:W-:Y:S01]  /*3030*/  STG.E.64 desc[UR36][R2.64], R4 ;  /* 0x0000000402007986 */ /* 0x0013e2000c101b24 */
[----:B------:R-:W-:Y:S05]  /*3040*/  BRA `(.L_x_5408) ;  /* 0x0000000000087947 */ /* 0x000fea0003800000 */
.L_x_5435:
[----:B------:R-:W0:Y:S02]  /*3050*/  F2I.FTZ.U32.TRUNC.NTZ R5, R4 ;  /* 0x0000000400057305 */ /* 0x000e24000021f000 */
[----:B0-----:R0:W-:Y:S02]  /*3060*/  STG.E desc[UR36][R2.64], R5 ;  /* 0x0000000502007986 */ /* 0x0011e4000c101924 */
.L_x_5408:
[----:B------:R-:W-:-:S07]  /*3070*/  VIADD R17, R17, 0x80 ;  /* 0x0000008011117836 */ /* 0x000fce0000000000 */
.L_x_5372:
[----:B------:R-:W-:Y:S05]  /*3080*/  BSYNC.RECONVERGENT B7 ;  /* 0x0000000000077941 */ /* 0x000fea0003800200 */
.L_x_5371:
[----:B------:R-:W5:Y:S01]  /*3090*/  LDCU UR4, c[0x0][0x380] ;  /* 0x00007000ff0477ac */ /* 0x000f620008000800 */
[----:B------:R-:W-:Y:S01]  /*30a0*/  BSSY.RECONVERGENT B7, `(.L_x_5439) ;  /* 0x00002fa000077945 */ /* 0x000fe20003800200 */
[----:B-----5:R-:W-:-:S13]  /*30b0*/  ISETP.GE.AND P0, PT, R17, UR4, PT ;  /* 0x0000000411007c0c */ /* 0x020fda000bf06270 */
[----:B------:R-:W-:Y:S05]  /*30c0*/  @P0 BRA `(.L_x_5440) ;  /* 0x0000002c00dc0947 */ /* 0x000fea0003800000 */
[----:B------:R-:W5:Y:S01]  /*30d0*/  LDCU UR4, c[0x0][0x388] ;  /* 0x00007100ff0477ac */ /* 0x000f620008000800 */
[----:B---34-:R-:W-:Y:S02]  /*30e0*/  HFMA2 R0, -RZ, RZ, 0, 0 ;  /* 0x00000000ff007431 */ /* 0x018fe400000001ff */
[----:B------:R-:W-:Y:S01]  /*30f0*/  IMAD.MOV.U32 R16, RZ, RZ, RZ ;  /* 0x000000ffff107224 */ /* 0x000fe200078e00ff */
[----:B-----5:R-:W-:-:S09]  /*3100*/  UISETP.NE.AND UP0, UPT, UR4, URZ, UPT ;  /* 0x000000ff0400728c */ /* 0x020fd2000bf05270 */
[----:B------:R-:W-:Y:S05]  /*3110*/  BRA.U !UP0, `(.L_x_5441) ;  /* 0x0000001108a87547 */ /* 0x000fea000b800000 */
[----:B------:R-:W0:Y:S01]  /*3120*/  LDCU.64 UR4, c[0x0][0x390] ;  /* 0x00007200ff0477ac */ /* 0x000e220008000a00 */
[----:B------:R-:W-:Y:S01]  /*3130*/  IMAD.MOV.U32 R16, RZ, RZ, RZ ;  /* 0x000000ffff107224 */ /* 0x000fe200078e00ff */
[----:B------:R-:W3:Y:S01]  /*3140*/  LDCU UR6, c[0x0][0x38c] ;  /* 0x00007180ff0677ac */ /* 0x000ee20008000800 */
[----:B------:R-:W4:Y:S01]  /*3150*/  LDCU.64 UR8, c[0x0][0x4b8] ;  /* 0x00009700ff0877ac */ /* 0x000f220008000a00 */
[----:B------:R-:W-:Y:S01]  /*3160*/  UISETP.NE.AND UP0, UPT, UR40, URZ, UPT ;  /* 0x000000ff2800728c */ /* 0x000fe2000bf05270 */
[----:B012---:R-:W-:-:S05]  /*3170*/  IMAD.HI.U32 R2, R17, UR4, R16 ;  /* 0x0000000411027c27 */ /* 0x007fca000f8e0010 */
[----:B------:R-:W-:-:S04]  /*3180*/  SHF.R.U32.HI R3, RZ, UR5, R2 ;  /* 0x00000005ff037c19 */ /* 0x000fc80008011602 */
[----:B------:R-:W-:-:S05]  /*3190*/  IADD3 R0, PT, PT, -R3, RZ, RZ ;  /* 0x000000ff03007210 */ /* 0x000fca0007ffe1ff */
[----:B---3--:R-:W-:-:S04]  /*31a0*/  IMAD R0, R0, UR6, R17 ;  /* 0x0000000600007c24 */ /* 0x008fc8000f8e0211 */
[C---:B----4-:R-:W-:Y:S02]  /*31b0*/  IMAD R16, R0.reuse, UR8, RZ ;  /* 0x0000000800107c24 */ /* 0x050fe4000f8e02ff */
        /* <DEDUP_REMOVED lines=288> */
.L_x_5441:
[----:B------:R-:W0:Y:S01]  /*43c0*/  LDCU.64 UR6, c[0x0][0x588] ;  /* 0x0000b100ff0677ac */ /* 0x000e220008000a00 */
[----:B------:R-:W-:Y:S01]  /*43d0*/  BSSY.RECONVERGENT B6, `(.L_x_5442) ;  /* 0x00000dd000067945 */ /* 0x000fe20003800200 */
[----:B------:R-:W-:-:S04]  /*43e0*/  UPRMT UR4, UR42, 0x9910, URZ ;  /* 0x000099102a047896 */ /* 0x000fc800080000ff */
[----:B------:R-:W-:Y:S01]  /*43f0*/  UISETP.GT.AND UP0, UPT, UR4, 0x9, UPT ;  /* 0x000000090400788c */ /* 0x000fe2000bf04270 */
[----:B012---:R-:W-:-:S05]  /*4400*/  IADD3 R2, P0, PT, R0, UR6, RZ ;  /* 0x0000000600027c10 */ /* 0x007fca000ff1e0ff */
        /* <DEDUP_REMOVED lines=13> */
.L_x_5446:
[----:B------:R-:W2:Y:S02]  /*44e0*/  LDG.E.U8 R0, desc[UR36][R2.64] ;  /* 0x0000002402007981 */ /* 0x000ea4000c1e1100 */
[----:B--2---:R-:W-:Y:S01]  /*44f0*/  I2FP.F32.U32 R0, R0 ;  /* 0x0000000000007245 */ /* 0x004fe20000201000 */
[----:B------:R-:W-:Y:S06]  /*4500*/  BRA `(.L_x_5448) ;  /* 0x0000000c00247947 */ /* 0x000fec0003800000 */
.L_x_5445:
        /* <DEDUP_REMOVED lines=9> */
.L_x_5450:
[----:B------:R-:W2:Y:S02]  /*45a0*/  LDG.E R0, desc[UR36][R2.64] ;  /* 0x0000002402007981 */ /* 0x000ea4000c1e1900 */
[----:B--2---:R-:W-:Y:S01]  /*45b0*/  I2FP.F32.S32 R0, R0 ;  /* 0x0000000000007245 */ /* 0x004fe20000201400 */
[----:B------:R-:W-:Y:S06]  /*45c0*/  BRA `(.L_x_5448) ;  /* 0x0000000800f47947 */ /* 0x000fec0003800000 */
.L_x_5449:
[----:B------:R-:W2:Y:S02]  /*45d0*/  LDG.E.U16 R0, desc[UR36][R2.64] ;  /* 0x0000002402007981 */ /* 0x000ea4000c1e1500 */
[----:B--2---:R-:W0:Y:S01]  /*45e0*/  I2F.S16 R0, R0 ;  /* 0x0000000000007306 */ /* 0x004e220000101400 */
[----:B------:R-:W-:Y:S05]  /*45f0*/  BRA `(.L_x_5448) ;  /* 0x0000000800e87947 */ /* 0x000fea0003800000 */
.L_x_5444:
        /* <DEDUP_REMOVED lines=8> */
.L_x_5452:
[----:B------:R-:W2:Y:S02]  /*4680*/  LDG.E.U16 R0, desc[UR36][R2.64] ;  /* 0x0000002402007981 */ /* 0x000ea4000c1e1500 */
[----:B--2---:R-:W-:Y:S01]  /*4690*/  HADD2.F32 R0, -RZ, R0.H0_H0 ;  /* 0x20000000ff007230 */ /* 0x004fe20000004100 */
[----:B------:R-:W-:Y:S06]  /*46a0*/  BRA `(.L_x_5448) ;  /* 0x0000000800bc7947 */ /* 0x000fec0003800000 */
.L_x_5451:
        /* <DEDUP_REMOVED lines=8> */
.L_x_5454:
[----:B------:R-:W2:Y:S02]  /*4730*/  LDG.E.U16 R0, desc[UR36][R2.64] ;  /* 0x0000002402007981 */ /* 0x000ea4000c1e1500 */
[----:B--2---:R-:W-:Y:S01]  /*4740*/  HADD2.F32 R0, -RZ, R0.H0_H0 ;  /* 0x20000000ff007230 */ /* 0x004fe20000004100 */
[----:B------:R-:W-:Y:S06]  /*4750*/  BRA `(.L_x_5448) ;  /* 0x0000000800907947 */ /* 0x000fec0003800000 */
.L_x_5453:
[----:B------:R-:W2:Y:S01]  /*4760*/  LDG.E.64 R2, desc[UR36][R2.64] ;  /* 0x0000002402027981 */ /* 0x000ea2000c1e1b00 */
[----:B------:R-:W-:Y:S01]  /*4770*/  UMOV UR4, 0xf0000000 ;  /* 0xf000000000047882 */ /* 0x000fe20000000000 */
[----:B------:R-:W-:Y:S01]  /*4780*/  UMOV UR5, 0x380fffff ;  /* 0x380fffff00057882 */ /* 0x000fe20000000000 */
[----:B--2---:R-:W0:Y:S01]  /*4790*/  F2F.F32.F64 R0, R2 ;  /* 0x0000000200007310 */ /* 0x004e220000301000 */
[----:B------:R-:W-:-:S14]  /*47a0*/  DSETP.GEU.AND P0, PT, |R2|, UR4, PT ;  /* 0x0000000402007e2a */ /* 0x000fdc000bf0e200 */
[----:B0-----:R-:W-:Y:S01]  /*47b0*/  @!P0 FMUL R0, R0, 1.175494350822287508e-38 ;  /* 0x0080000000008820 */ /* 0x001fe20000400000 */
[----:B------:R-:W-:Y:S06]  /*47c0*/  BRA `(.L_x_5448) ;  /* 0x0000000800747947 */ /* 0x000fec0003800000 */
.L_x_5443:
        /* <DEDUP_REMOVED lines=12> */
.L_x_5457:
[----:B------:R-:W2:Y:S01]  /*4890*/  LDG.E.64 R2, desc[UR36][R2.64] ;  /* 0x0000002402027981 */ /* 0x000ea2000c1e1b00 */
[----:B------:R-:W-:Y:S01]  /*48a0*/  UMOV UR4, 0xf0000000 ;  /* 0xf000000000047882 */ /* 0x000fe20000000000 */
[----:B------:R-:W-:Y:S01]  /*48b0*/  UMOV UR5, 0x380fffff ;  /* 0x380fffff00057882 */ /* 0x000fe20000000000 */
[----:B--2---:R-:W0:Y:S01]  /*48c0*/  F2F.F32.F64 R0, R2 ;  /* 0x0000000200007310 */ /* 0x004e220000301000 */
[----:B------:R-:W-:-:S14]  /*48d0*/  DSETP.GEU.AND P0, PT, |R2|, UR4, PT ;  /* 0x0000000402007e2a */ /* 0x000fdc000bf0e200 */
[----:B0-----:R-:W-:Y:S01]  /*48e0*/  @!P0 FMUL R0, R0, 1.175494350822287508e-38 ;  /* 0x0080000000008820 */ /* 0x001fe20000400000 */
[----:B------:R-:W-:Y:S06]  /*48f0*/  BRA `(.L_x_5448) ;  /* 0x0000000800287947 */ /* 0x000fec0003800000 */
.L_x_5456:
        /* <DEDUP_REMOVED lines=25> */
.L_x_5459:
        /* <DEDUP_REMOVED lines=12> */
.L_x_5458:
[----:B------:R-:W2:Y:S02]  /*4b50*/  LDG.E.U16 R0, desc[UR36][R2.64] ;  /* 0x0000002402007981 */ /* 0x000ea4000c1e1500 */
[----:B--2---:R-:W-:Y:S01]  /*4b60*/  IMAD.U32 R0, R0, 0x10000, RZ ;  /* 0x0001000000007824 */ /* 0x004fe200078e00ff */
[----:B------:R-:W-:Y:S06]  /*4b70*/  BRA `(.L_x_5448) ;  /* 0x0000000400887947 */ /* 0x000fec0003800000 */
.L_x_5455:
        /* <DEDUP_REMOVED lines=11> */
.L_x_5462:
        /* <DEDUP_REMOVED lines=20> */
.L_x_5464:
[----:B------:R-:W-:Y:S05]  /*4d70*/  BSYNC.RECONVERGENT B0 ;  /* 0x0000000000007941 */ /* 0x000fea0003800200 */
.L_x_5463:
[----:B------:R-:W-:Y:S01]  /*4d80*/  IMAD.SHL.U32 R0, R0, 0x100000, RZ ;  /* 0x0010000000007824 */ /* 0x000fe200078e00ff */
[----:B------:R-:W-:-:S04]  /*4d90*/  LEA R2, R2, 0x3b800000, 0x17 ;  /* 0x3b80000002027811 */ /* 0x000fc800078eb8ff */
[----:B------:R-:W-:Y:S01]  /*4da0*/  LOP3.LUT R0, R2, R0, R7, 0xfe, !PT ;  /* 0x0000000002007212 */ /* 0x000fe200078efe07 */
[----:B------:R-:W-:Y:S06]  /*4db0*/  BRA `(.L_x_5448) ;  /* 0x0000000000f87947 */ /* 0x000fec0003800000 */
.L_x_5461:
        /* <DEDUP_REMOVED lines=20> */
.L_x_5466:
[----:B------:R-:W-:Y:S05]  /*4f00*/  BSYNC.RECONVERGENT B0 ;  /* 0x0000000000007941 */ /* 0x000fea0003800200 */
.L_x_5465:
[----:B------:R-:W-:Y:S02]  /*4f10*/  SHF.L.U32 R0, R0, 0x15, RZ ;  /* 0x0000001500007819 */ /* 0x000fe400000006ff */
[----:B------:R-:W-:-:S04]  /*4f20*/  LEA R2, R2, 0x37800000, 0x17 ;  /* 0x3780000002027811 */ /* 0x000fc800078eb8ff */
[----:B------:R-:W-:Y:S01]  /*4f30*/  LOP3.LUT R0, R2, R0, R7, 0xfe, !PT ;  /* 0x0000000002007212 */ /* 0x000fe200078efe07 */
[----:B------:R-:W-:Y:S06]  /*4f40*/  BRA `(.L_x_5448) ;  /* 0x0000000000947947 */ /* 0x000fec0003800000 */
.L_x_5460:
        /* <DEDUP_REMOVED lines=14> */
.L_x_5447:
        /* <DEDUP_REMOVED lines=16> */
.L_x_5469:
[----:B------:R-:W-:Y:S01]  /*5130*/  IMAD.MOV.U32 R0, RZ, RZ, RZ ;  /* 0x000000ffff007224 */ /* 0x000fe200078e00ff */
[----:B------:R-:W-:Y:S06]  /*5140*/  BRA `(.L_x_5448) ;  /* 0x0000000000147947 */ /* 0x000fec0003800000 */
.L_x_5468:
[----:B------:R-:W2:Y:S02]  /*5150*/  LDG.E.64 R2, desc[UR36][R2.64] ;  /* 0x0000002402027981 */ /* 0x000ea4000c1e1b00 */
[----:B--2---:R0:W1:Y:S01]  /*5160*/  I2F.U64 R0, R2 ;  /* 0x0000000200007312 */ /* 0x0040620000301000 */
[----:B------:R-:W-:Y:S05]  /*5170*/  BRA `(.L_x_5448) ;  /* 0x0000000000087947 */ /* 0x000fea0003800000 */
.L_x_5467:
[----:B------:R-:W2:Y:S02]  /*5180*/  LDG.E R0, desc[UR36][R2.64] ;  /* 0x0000002402007981 */ /* 0x000ea4000c1e1900 */
[----:B--2---:R-:W-:-:S07]  /*5190*/  I2FP.F32.U32 R0, R0 ;  /* 0x0000000000007245 */ /* 0x004fce0000201000 */
.L_x_5448:
[----:B------:R-:W-:Y:S05]  /*51a0*/  BSYNC.RECONVERGENT B6 ;  /* 0x0000000000067941 */ /* 0x000fea0003800200 */
.L_x_5442:
        /* <DEDUP_REMOVED lines=11> */
[----:B------:R-:W-:Y:S02]  /*5260*/  FMUL.FTZ R4, R3, R0 ;  /* 0x0000000003047220 */ /* 0x000fe40000410000 */
[----:B------:R-:W-:Y:S02]  /*5270*/  IMAD.X R3, RZ, RZ, UR7, P0 ;  /* 0x00000007ff037e24 */ /* 0x000fe400080e06ff */
        /* <DEDUP_REMOVED lines=13> */
.L_x_5473:
[----:B------:R-:W0:Y:S02]  /*5350*/  F2I.S64.TRUNC R4, R4 ;  /* 0x0000000400047311 */ /* 0x000e24000020d900 */
[----:B0-----:R-:W-:-:S05]  /*5360*/  MOV R7, R4 ;  /* 0x0000000400077202 */ /* 0x001fca0000000f00 */
[----:B------:R3:W-:Y:S01]  /*5370*/  STG.E.U8 desc[UR36][R2.64], R7 ;  /* 0x0000000702007986 */ /* 0x0007e2000c101124 */
[----:B------:R-:W-:Y:S05]  /*5380*/  BRA `(.L_x_5475) ;  /* 0x0000000c00287947 */ /* 0x000fea0003800000 */
.L_x_5472:
        /* <DEDUP_REMOVED lines=9> */
.L_x_5477:
[----:B------:R-:W0:Y:S02]  /*5420*/  F2I.FTZ.TRUNC.NTZ R5, R4 ;  /* 0x0000000400057305 */ /* 0x000e24000021f100 */
[----:B0-----:R2:W-:Y:S01]  /*5430*/  STG.E desc[UR36][R2.64], R5 ;  /* 0x0000000502007986 */ /* 0x0015e2000c101924 */
[----:B------:R-:W-:Y:S05]  /*5440*/  BRA `(.L_x_5475) ;  /* 0x0000000800f87947 */ /* 0x000fea0003800000 */
.L_x_5476:
[----:B------:R-:W0:Y:S02]  /*5450*/  F2I.FTZ.TRUNC.NTZ R5, R4 ;  /* 0x0000000400057305 */ /* 0x000e24000021f100 */
[----:B0-----:R0:W-:Y:S01]  /*5460*/  STG.E.U16 desc[UR36][R2.64], R5 ;  /* 0x0000000502007986 */ /* 0x0011e2000c101524 */
[----:B------:R-:W-:Y:S05]  /*5470*/  BRA `(.L_x_5475) ;  /* 0x0000000800ec7947 */ /* 0x000fea0003800000 */
.L_x_5471:
        /* <DEDUP_REMOVED lines=8> */
.L_x_5479:
[----:B------:R-:W-:-:S05]  /*5500*/  F2FP.F16.F32.PACK_AB R4, RZ, R4 ;  /* 0x00000004ff04723e */ /* 0x000fca00000000ff */
[----:B------:R0:W-:Y:S01]  /*5510*/  STG.E.U16 desc[UR36][R2.64], R4 ;  /* 0x0000000402007986 */ /* 0x0001e2000c101524 */
[----:B------:R-:W-:Y:S05]  /*5520*/  BRA `(.L_x_5475) ;  /* 0x0000000800c07947 */ /* 0x000fea0003800000 */
.L_x_5478:
        /* <DEDUP_REMOVED lines=9> */
.L_x_5481:
[----:B------:R-:W-:-:S04]  /*55c0*/  F2FP.F16.F32.PACK_AB R5, RZ, R4 ;  /* 0x00000004ff05723e */ /* 0x000fc800000000ff */
[----:B------:R-:W-:-:S05]  /*55d0*/  PRMT R5, R5, 0x5410, RZ ;  /* 0x0000541005057816 */ /* 0x000fca00000000ff */
[----:B------:R0:W-:Y:S01]  /*55e0*/  STG.E desc[UR36][R2.64], R5 ;  /* 0x0000000502007986 */ /* 0x0001e2000c101924 */
[----:B------:R-:W-:Y:S05]  /*55f0*/  BRA `(.L_x_5475) ;  /* 0x00000008008c7947 */ /* 0x000fea0003800000 */
.L_x_5480:
[----:B------:R-:W-:-:S06]  /*5600*/  FMUL.FTZ R4, R4, 1 ;  /* 0x3f80000004047820 */ /* 0x000fcc0000410000 */
[----:B------:R-:W0:Y:S02]  /*5610*/  F2F.F64.F32 R4, R4 ;  /* 0x0000000400047310 */ /* 0x000e240000201800 */
[----:B0-----:R0:W-:Y:S01]  /*5620*/  STG.E.64 desc[UR36][R2.64], R4 ;  /* 0x0000000402007986 */ /* 0x0011e2000c101b24 */
[----:B------:R-:W-:Y:S05]  /*5630*/  BRA `(.L_x_5475) ;  /* 0x00000008007c7947 */ /* 0x000fea0003800000 */
.L_x_5470:
        /* <DEDUP_REMOVED lines=13> */
.L_x_5485:
        /* <DEDUP_REMOVED lines=16> */
.L_x_5488:
[----:B------:R-:W-:-:S04]  /*5810*/  SHF.R.U32.HI R4, RZ, 0x18, R4 ;  /* 0x00000018ff047819 */ /* 0x000fc80000011604 */
[----:B------:R-:W-:-:S04]  /*5820*/  LOP3.LUT R4, R5, 0x80, R4, 0xf8, !PT ;  /* 0x0000008005047812 */ /* 0x000fc800078ef804 */
[----:B------:R-:W-:-:S07]  /*5830*/  PRMT R0, R4, 0x7610, R0 ;  /* 0x0000761004007816 */ /* 0x000fce0000000000 */
.L_x_5487:
[----:B------:R-:W-:Y:S05]  /*5840*/  BSYNC.RECONVERGENT B0 ;  /* 0x0000000000007941 */ /* 0x000fea0003800200 */
.L_x_5486:
[----:B------:R0:W-:Y:S01]  /*5850*/  STG.E.U8 desc[UR36][R2.64], R0 ;  /* 0x0000000002007986 */ /* 0x0001e2000c101124 */
[----:B------:R-:W-:Y:S05]  /*5860*/  BRA `(.L_x_5475) ;  /* 0x0000000400f07947 */ /* 0x000fea0003800000 */
.L_x_5484:
        /* <DEDUP_REMOVED lines=16> */
.L_x_5491:
[----:B------:R-:W-:-:S04]  /*5970*/  SHF.R.U32.HI R4, RZ, 0x18, R4 ;  /* 0x00000018ff047819 */ /* 0x000fc80000011604 */
[----:B------:R-:W-:-:S04]  /*5980*/  LOP3.LUT R5, R5, 0x80, R4, 0xf8, !PT ;  /* 0x0000008005057812 */ /* 0x000fc800078ef804 */
[----:B------:R-:W-:-:S07]  /*5990*/  PRMT R0, R5, 0x7610, R0 ;  /* 0x0000761005007816 */ /* 0x000fce0000000000 */
.L_x_5490:
[----:B------:R-:W-:Y:S05]  /*59a0*/  BSYNC.RECONVERGENT B0 ;  /* 0x0000000000007941 */ /* 0x000fea0003800200 */
.L_x_5489:
[----:B------:R0:W-:Y:S01]  /*59b0*/  STG.E.U8 desc[UR36][R2.64], R0 ;  /* 0x0000000002007986 */ /* 0x0001e2000c101124 */
[----:B------:R-:W-:Y:S05]  /*59c0*/  BRA `(.L_x_5475) ;  /* 0x0000000400987947 */ /* 0x000fea0003800000 */
.L_x_5483:
        /* <DEDUP_REMOVED lines=21> */
.L_x_5493:
[----:B------:R-:W0:Y:S02]  /*5b20*/  F2I.U64.TRUNC R4, R4 ;  /* 0x0000000400047311 */ /* 0x000e24000020d800 */
[----:B0-----:R0:W-:Y:S01]  /*5b30*/  STG.E.64 desc[UR36][R2.64], R4 ;  /* 0x0000000402007986 */ /* 0x0011e2000c101b24 */
[----:B------:R-:W-:Y:S05]  /*5b40*/  BRA `(.L_x_5475) ;  /* 0x0000000400387947 */ /* 0x000fea0003800000 */
.L_x_5492:
[----:B------:R-:W0:Y:S02]  /*5b50*/  F2I.FTZ.U32.TRUNC.NTZ R5, R4 ;  /* 0x0000000400057305 */ /* 0x000e24000021f000 */
[----:B0-----:R0:W-:Y:S01]  /*5b60*/  STG.E desc[UR36][R2.64], R5 ;  /* 0x0000000502007986 */ /* 0x0011e2000c101924 */
[----:B------:R-:W-:Y:S05]  /*5b70*/  BRA `(.L_x_5475) ;  /* 0x00000004002c7947 */ /* 0x000fea0003800000 */
.L_x_5482:
        /* <DEDUP_REMOVED lines=10> */
.L_x_5495:
[----:B------:R-:W-:Y:S01]  /*5c20*/  FMUL.FTZ R4, R4, 1 ;  /* 0x3f80000004047820 */ /* 0x000fe20000410000 */
[----:B------:R-:W-:-:S05]  /*5c30*/  CS2R R6, SRZ ;  /* 0x0000000000067805 */ /* 0x000fca000001ff00 */
[----:B------:R-:W0:Y:S02]  /*5c40*/  F2F.F64.F32 R4, R4 ;  /* 0x0000000400047310 */ /* 0x000e240000201800 */
[----:B0-----:R0:W-:Y:S01]  /*5c50*/  STG.E.128 desc[UR36][R2.64], R4 ;  /* 0x0000000402007986 */ /* 0x0011e2000c101d24 */
[----:B------:R-:W-:Y:S05]  /*5c60*/  BRA `(.L_x_5475) ;  /* 0x0000000000f07947 */ /* 0x000fea0003800000 */
.L_x_5494:
[----:B------:R-:W-:-:S09]  /*5c70*/  UISETP.NE.AND UP0, UPT, UR4, 0xf, UPT ;  /* 0x0000000f0400788c */ /* 0x000fd2000bf05270 */
[----:B------:R-:W-:Y:S05]  /*5c80*/  BRA.U !UP0, `(.L_x_5496) ;  /* 0x0000000108e07547 */ /* 0x000fea000b800000 */
[----:B------:R-:W-:-:S09]  /*5c90*/  UISETP.NE.AND UP0, UPT, UR4, 0x17, UPT ;  /* 0x000000170400788c */ /* 0x000fd2000bf05270 */
[----:B------:R-:W-:Y:S05]  /*5ca0*/  BRA.U !UP0, `(.L_x_5497) ;  /* 0x00000001088c7547 */ /* 0x000fea000b800000 */
[----:B------:R-:W-:-:S09]  /*5cb0*/  UISETP.NE.AND UP0, UPT, UR4, 0x18, UPT ;  /* 0x000000180400788c */ /* 0x000fd2000bf05270 */
[----:B------:R-:W-:Y:S05]  /*5cc0*/  BRA.U !UP0, `(.L_x_5498) ;  /* 0x0000000108447547 */ /* 0x000fea000b800000 */
.L_x_5474:
        /* <DEDUP_REMOVED lines=16> */
.L_x_5499:
[----:B------:R-:W-:Y:S05]  /*5dd0*/  BRA `(.L_x_5475) ;  /* 0x0000000000947947 */ /* 0x000fea0003800000 */
.L_x_5498:
        /* <DEDUP_REMOVED lines=12> */
.L_x_5501:
[----:B------:R-:W-:Y:S05]  /*5ea0*/  BSYNC.RECONVERGENT B0 ;  /* 0x0000000000007941 */ /* 0x000fea0003800200 */
.L_x_5500:
[----:B------:R-:W-:-:S05]  /*5eb0*/  LOP3.LUT R5, R0, 0x80, R7, 0xf8, !PT ;  /* 0x0000008000057812 */ /* 0x000fca00078ef807 */
[----:B------:R0:W-:Y:S01]  /*5ec0*/  STG.E.U8 desc[UR36][R2.64], R5 ;  /* 0x0000000502007986 */ /* 0x0001e2000c101124 */
[----:B------:R-:W-:Y:S05]  /*5ed0*/  BRA `(.L_x_5475) ;  /* 0x0000000000547947 */ /* 0x000fea0003800000 */
.L_x_5497:
        /* <DEDUP_REMOVED lines=11> */
.L_x_5503:
[----:B------:R-:W-:Y:S02]  /*5f90*/  ISETP.GT.U32.AND P0, PT, R6, 0x7f800000, PT ;  /* 0x7f8000000600780c */ /* 0x000fe40003f04070 */
[----:B------:R-:W-:-:S04]  /*5fa0*/  MOV R0, 0x7f ;  /* 0x0000007f00007802 */ /* 0x000fc80000000f00 */
[----:B------:R-:W-:-:S07]  /*5fb0*/  SEL R0, R0, 0x7c, P0 ;  /* 0x0000007c00007807 */ /* 0x000fce0000000000 */
.L_x_5504:
[----:B------:R-:W-:Y:S05]  /*5fc0*/  BSYNC.RECONVERGENT B0 ;  /* 0x0000000000007941 */ /* 0x000fea0003800200 */
.L_x_5502:
[----:B------:R-:W-:-:S04]  /*5fd0*/  SHF.R.U32.HI R5, RZ, 0x18, R4 ;  /* 0x00000018ff057819 */ /* 0x000fc80000011604 */
[----:B------:R-:W-:-:S05]  /*5fe0*/  LOP3.LUT R5, R0, 0x80, R5, 0xf8, !PT ;  /* 0x0000008000057812 */ /* 0x000fca00078ef805 */
[----:B------:R0:W-:Y:S01]  /*5ff0*/  STG.E.U8 desc[UR36][R2.64], R5 ;  /* 0x0000000502007986 */ /* 0x0001e2000c101124 */
[----:B------:R-:W-:Y:S05]  /*6000*/  BRA `(.L_x_5475) ;  /* 0x0000000000087947 */ /* 0x000fea0003800000 */
.L_x_5496:
[----:B------:R-:W-:-:S05]  /*6010*/  F2FP.BF16.F32.PACK_AB R4, RZ, R4 ;  /* 0x00000004ff04723e */ /* 0x000fca00000010ff */
[----:B------:R0:W-:Y:S02]  /*6020*/  STG.E.U16 desc[UR36][R2.64], R4 ;  /* 0x0000000402007986 */ /* 0x0001e4000c101524 */
.L_x_5475:
[----:B------:R-:W-:-:S07]  /*6030*/  VIADD R17, R17, 0x80 ;  /* 0x0000008011117836 */ /* 0x000fce0000000000 */
.L_x_5440:
[----:B------:R-:W-:Y:S05]  /*6040*/  BSYNC.RECONVERGENT B7 ;  /* 0x0000000000077941 */ /* 0x000fea0003800200 */
.L_x_5439:
[----:B------:R-:W5:Y:S01]  /*6050*/  LDCU UR4, c[0x0][0x380] ;  /* 0x00007000ff0477ac */ /* 0x000f620008000800 */
[----:B------:R-:W-:Y:S01]  /*6060*/  BSSY.RECONVERGENT B7, `(.L_x_5505) ;  /* 0x00002fa000077945 */ /* 0x000fe20003800200 */
[----:B-----5:R-:W-:-:S13]  /*6070*/  ISETP.GE.AND P0, PT, R17, UR4, PT ;  /* 0x0000000411007c0c */ /* 0x020fda000bf06270 */
[----:B------:R-:W-:Y:S05]  /*6080*/  @P0 BRA `(.L_x_5506) ;  /* 0x0000002c00dc0947 */ /* 0x000fea0003800000 */
[----:B------:R-:W5:Y:S01]  /*6090*/  LDCU UR4, c[0x0][0x388] ;  /* 0x00007100ff0477ac */ /* 0x000f620008000800 */
[----:B------:R-:W-:Y:S02]  /*60a0*/  HFMA2 R16, -RZ, RZ, 0, 0 ;  /* 0x00000000ff107431 */ /* 0x000fe400000001ff */
[----:B0--34-:R-:W-:Y:S01]  /*60b0*/  IMAD.MOV.U32 R0, RZ, RZ, RZ ;  /* 0x000000ffff007224 */ /* 0x019fe200078e00ff */
[----:B-----5:R-:W-:-:S09]  /*60c0*/  UISETP.NE.AND UP0, UPT, UR4, URZ, UPT ;  /* 0x000000ff0400728c */ /* 0x020fd2000bf05270 */
[----:B------:R-:W-:Y:S05]  /*60d0*/  BRA.U !UP0, `(.L_x_5507) ;  /* 0x0000001108a87547 */ /* 0x000fea000b800000 */
[----:B------:R-:W1:Y:S01]  /*60e0*/  LDCU.64 UR4, c[0x0][0x390] ;  /* 0x00007200ff0477ac */ /* 0x000e620008000a00 */
[----:B------:R-:W-:Y:S01]  /*60f0*/  IMAD.MOV.U32 R16, RZ, RZ, RZ ;  /* 0x000000ffff107224 */ /* 0x000fe200078e00ff */
[----:B------:R-:W0:Y:S01]  /*6100*/  LDCU UR6, c[0x0][0x38c] ;  /* 0x00007180ff0677ac */ /* 0x000e220008000800 */
[----:B------:R-:W3:Y:S01]  /*6110*/  LDCU.64 UR8, c[0x0][0x4b8] ;  /* 0x00009700ff0877ac */ /* 0x000ee20008000a00 */
[----:B------:R-:W-:Y:S01]  /*6120*/  UISETP.NE.AND UP0, UPT, UR40, URZ, UPT ;  /* 0x000000ff2800728c */ /* 0x000fe2000bf05270 */
[----:B-12---:R-:W-:-:S05]  /*6130*/  IMAD.HI.U32 R2, R17, UR4, R16 ;  /* 0x0000000411027c27 */ /* 0x006fca000f8e0010 */
[----:B------:R-:W-:-:S05]  /*6140*/  SHF.R.U32.HI R3, RZ, UR5, R2 ;  /* 0x00000005ff037c19 */ /* 0x000fca0008011602 */
[----:B------:R-:W-:-:S04]  /*6150*/  IMAD.MOV R0, RZ, RZ, -R3 ;  /* 0x000000ffff007224 */ /* 0x000fc800078e0a03 */
[----:B0-----:R-:W-:-:S04]  /*6160*/  IMAD R0, R0, UR6, R17 ;  /* 0x0000000600007c24 */ /* 0x001fc8000f8e0211 */
[C---:B---3--:R-:W-:Y:S02]  /*6170*/  IMAD R16, R0.reuse, UR8, RZ ;  /* 0x0000000800107c24 */ /* 0x048fe4000f8e02ff */
        /* <DEDUP_REMOVED lines=283> */
[----:B------:R-:W-:-:S05]  /*7330*/  SHF.R.U32.HI R2, RZ, UR5, R2 ;  /* 0x00000005ff027c19 */ /* 0x000fca0008011602 */
[----:B------:R-:W-:-:S04]  /*7340*/  IMAD.MOV R3, RZ, RZ, -R2 ;  /* 0x000000ffff037224 */ /* 0x000fc800078e0a02 */
[----:B-1----:R-:W-:-:S04]  /*7350*/  IMAD R5, R3, UR6, R5 ;  /* 0x0000000603057c24 */ /* 0x002fc8000f8e0205 */
[C---:B--2---:R-:W-:Y:S02]  /*7360*/  IMAD R16, R5.reuse, UR8, R16 ;  /* 0x0000000805107c24 */ /* 0x044fe4000f8e0210 */
[----:B------:R-:W-:-:S07]  /*7370*/  IMAD R0, R5, UR9, R0 ;  /* 0x0000000905007c24 */ /* 0x000fce000f8e0200 */
.L_x_5507:
[----:B------:R-:W1:Y:S01]  /*7380*/  LDCU.64 UR6, c[0x0][0x588] ;  /* 0x0000b100ff0677ac */ /* 0x000e620008000a00 */
[----:B------:R-:W-:Y:S01]  /*7390*/  BSSY.RECONVERGENT B6, `(.L_x_5508) ;  /* 0x00000dd000067945 */ /* 0x000fe20003800200 */
[----:B------:R-:W-:-:S04]  /*73a0*/  UPRMT UR4, UR42, 0x9910, URZ ;  /* 0x000099102a047896 */ /* 0x000fc800080000ff */
[----:B------:R-:W-:Y:S01]  /*73b0*/  UISETP.GT.AND UP0, UPT, UR4, 0x9, UPT ;  /* 0x000000090400788c */ /* 0x000fe2000bf04270 */
[----:B-12---:R-:W-:-:S04]  /*73c0*/  IADD3 R2, P0, PT, R0, UR6, RZ ;  /* 0x0000000600027c10 */ /* 0x006fc8000ff1e0ff */
        /* <DEDUP_REMOVED lines=13> */
.L_x_5512:
[----:B------:R-:W2:Y:S02]  /*74a0*/  LDG.E.U8 R0, desc[UR36][R2.64] ;  /* 0x0000002402007981 */ /* 0x000ea4000c1e1100 */
[----:B--2---:R-:W-:Y:S01]  /*74b0*/  I2FP.F32.U32 R0, R0 ;  /* 0x0000000000007245 */ /* 0x004fe20000201000 */
[----:B------:R-:W-:Y:S06]  /*74c0*/  BRA `(.L_x_5514) ;  /* 0x0000000c00247947 */ /* 0x000fec0003800000 */
.L_x_5511:
[----:B------:R-:W-:-:S09]  /*74d0*/  UISETP.NE.AND UP0, UPT, UR4, 0x2, UPT ;  /* 0x000000020400788c */ /* 0x000fd2000bf05270 */
[----:B------:R-:W-:Y:S05]  /*74e0*/  BRA.U !UP0, `(.L_x_5515) ;  /* 0x0000000108287547 */ /* 0x000fea000b800000 */
[----:B------:R-:W-:-:S09]  /*74f0*/  UISETP.NE.AND UP0, UPT, UR4, 0x3, UPT ;  /* 0x000000030400788c */ /* 0x000fd2000bf05270 */
[----:B------:R-:W-:Y:S05]  /*7500*/  BRA.U !UP0, `(.L_x_5516) ;  /* 0x0000000108147547 */ /* 0x000fea000b800000 */
[----:B------:R-:W-:-:S09]  /*7510*/  UISETP.NE.AND UP0, UPT, UR4, 0x4, UPT ;  /* 0x000000040400788c */ /* 0x000fd2000bf05270 */
[----:B------:R-:W-:Y:S05]  /*7520*/  BRA.U UP0, `(.L_x_5513) ;  /* 0x0000000900b07547 */ /* 0x000fea000b800000 */
[----:B------:R-:W2:Y:S02]  /*7530*/  LDG.E.64 R2, desc[UR36][R2.64] ;  /* 0x0000002402027981 */ /* 0x000ea4000c1e1b00 */
[----:B--2---:R3:W4:Y:S01]  /*7540*/  I2F.S64 R0, R2 ;  /* 0x0000000200007312 */ /* 0x0047220000301400 */
[----:B------:R-:W-:Y:S05]  /*7550*/  BRA `(.L_x_5514) ;  /* 0x0000000c00007947 */ /* 0x000fea0003800000 */
.L_x_5516:
[----:B------:R-:W2:Y:S02]  /*7560*/  LDG.E R0, desc[UR36][R2.64] ;  /* 0x0000002402007981 */ /* 0x000ea4000c1e1900 */
[----:B--2---:R-:W-:Y:S01]  /*7570*/  I2FP.F32.S32 R0, R0 ;  /* 0x0000000000007245 */ /* 0x004fe20000201400 */
[----:B------:R-:W-:Y:S06]  /*7580*/  BRA `(.L_x_5514) ;  /* 0x0000000800f47947 */ /* 0x000fec0003800000 */
.L_x_5515:
[----:B------:R-:W2:Y:S02]  /*7590*/  LDG.E.U16 R0, desc[UR36][R2.64] ;  /* 0x0000002402007981 */ /* 0x000ea4000c1e1500 */
[----:B--2---:R-:W2:Y:S01]  /*75a0*/  I2F.S16 R0, R0 ;  /* 0x0000000000007306 */ /* 0x004ea20000101400 */
[----:B------:R-:W-:Y:S05]  /*75b0*/  BRA `(.L_x_5514) ;  /* 0x0000000800e87947 */ /* 0x000fea0003800000 */
.L_x_5510:
        /* <DEDUP_REMOVED lines=8> */
.L_x_5518:
[----:B------:R-:W2:Y:S02]  /*7640*/  LDG.E.U16 R0, desc[UR36][R2.64] ;  /* 0x0000002402007981 */ /* 0x000ea4000c1e1500 */
[----:B--2---:R-:W-:Y:S01]  /*7650*/  HADD2.F32 R0, -RZ, R0.H0_H0 ;  /* 0x20000000ff007230 */ /* 0x004fe20000004100 */
[----:B------:R-:W-:Y:S06]  /*7660*/  BRA `(.L_x_5514) ;  /* 0x0000000800bc7947 */ /* 0x000fec0003800000 */
.L_x_5517:
        /* <DEDUP_REMOVED lines=8> */
.L_x_5520:
[----:B------:R-:W2:Y:S02]  /*76f0*/  LDG.E.U16 R0, desc[UR36][R2.64] ;  /* 0x0000002402007981 */ /* 0x000ea4000c1e1500 */
[----:B--2---:R-:W-:Y:S01]  /*7700*/  HADD2.F32 R0, -RZ, R0.H0_H0 ;  /* 0x20000000ff007230 */ /* 0x004fe20000004100 */
[----:B------:R-:W-:Y:S06]  /*7710*/  BRA `(.L_x_5514) ;  /* 0x0000000800907947 */ /* 0x000fec0003800000 */
.L_x_5519:
[----:B------:R-:W2:Y:S01]  /*7720*/  LDG.E.64 R2, desc[UR36][R2.64] ;  /* 0x0000002402027981 */ /* 0x000ea2000c1e1b00 */
[----:B------:R-:W-:Y:S01]  /*7730*/  UMOV UR4, 0xf0000000 ;  /* 0xf000000000047882 */ /* 0x000fe20000000000 */
[----:B------:R-:W-:Y:S01]  /*7740*/  UMOV UR5, 0x380fffff ;  /* 0x380fffff00057882 */ /* 0x000fe20000000000 */
[----:B--2---:R-:W0:Y:S01]  /*7750*/  F2F.F32.F64 R0, R2 ;  /* 0x0000000200007310 */ /* 0x004e220000301000 */
[----:B------:R-:W-:-:S14]  /*7760*/  DSETP.GEU.AND P0, PT, |R2|, UR4, PT ;  /* 0x0000000402007e2a */ /* 0x000fdc000bf0e200 */
[----:B0-----:R-:W-:Y:S01]  /*7770*/  @!P0 FMUL R0, R0, 1.175494350822287508e-38 ;  /* 0x0080000000008820 */ /* 0x001fe20000400000 */
[----:B------:R-:W-:Y:S06]  /*7780*/  BRA `(.L_x_5514) ;  /* 0x0000000800747947 */ /* 0x000fec0003800000 */
.L_x_5509:
        /* <DEDUP_REMOVED lines=12> */
.L_x_5523:
[----:B------:R-:W2:Y:S01]  /*7850*/  LDG.E.64 R2, desc[UR36][R2.64] ;  /* 0x0000002402027981 */ /* 0x000ea2000c1e1b00 */
[----:B------:R-:W-:Y:S01]  /*7860*/  UMOV UR4, 0xf0000000 ;  /* 0xf000000000047882 */ /* 0x000fe20000000000 */
[----:B------:R-:W-:Y:S01]  /*7870*/  UMOV UR5, 0x380fffff ;  /* 0x380fffff00057882 */ /* 0x000fe20000000000 */
[----:B--2---:R-:W0:Y:S01]  /*7880*/  F2F.F32.F64 R0, R2 ;  /* 0x0000000200007310 */ /* 0x004e220000301000 */
[----:B------:R-:W-:-:S14]  /*7890*/  DSETP.GEU.AND P0, PT, |R2|, UR4, PT ;  /* 0x0000000402007e2a */ /* 0x000fdc000bf0e200 */
[----:B0-----:R-:W-:Y:S01]  /*78a0*/  @!P0 FMUL R0, R0, 1.175494350822287508e-38 ;  /* 0x0080000000008820 */ /* 0x001fe20000400000 */
[----:B------:R-:W-:Y:S06]  /*78b0*/  BRA `(.L_x_5514) ;  /* 0x0000000800287947 */ /* 0x000fec0003800000 */
.L_x_5522:
        /* <DEDUP_REMOVED lines=25> */
.L_x_5525:
        /* <DEDUP_REMOVED lines=12> */
.L_x_5524:
[----:B------:R-:W2:Y:S02]  /*7b10*/  LDG.E.U16 R0, desc[UR36][R2.64] ;  /* 0x0000002402007981 */ /* 0x000ea4000c1e1500 */
[----:B--2---:R-:W-:Y:S01]  /*7b20*/  IMAD.U32 R0, R0, 0x10000, RZ ;  /* 0x0001000000007824 */ /* 0x004fe200078e00ff */
[----:B------:R-:W-:Y:S06]  /*7b30*/  BRA `(.L_x_5514) ;  /* 0x0000000400887947 */ /* 0x000fec0003800000 */
.L_x_5521:
        /* <DEDUP_REMOVED lines=11> */
.L_x_5528:
        /* <DEDUP_REMOVED lines=20> */
.L_x_5530:
[----:B------:R-:W-:Y:S05]  /*7d30*/  BSYNC.RECONVERGENT B0 ;  /* 0x0000000000007941 */ /* 0x000fea0003800200 */
.L_x_5529:
[----:B------:R-:W-:Y:S02]  /*7d40*/  SHF.L.U32 R0, R0, 0x14, RZ ;  /* 0x0000001400007819 */ /* 0x000fe400000006ff */
[----:B------:R-:W-:-:S04]  /*7d50*/  LEA R2, R2, 0x3b800000, 0x17 ;  /* 0x3b80000002027811 */ /* 0x000fc800078eb8ff */
[----:B------:R-:W-:Y:S01]  /*7d60*/  LOP3.LUT R0, R2, R0, R7, 0xfe, !PT ;  /* 0x0000000002007212 */ /* 0x000fe200078efe07 */
[----:B------:R-:W-:Y:S06]  /*7d70*/  BRA `(.L_x_5514) ;  /* 0x0000000000f87947 */ /* 0x000fec0003800000 */
.L_x_5527:
        /* <DEDUP_REMOVED lines=20> */
.L_x_5532:
[----:B------:R-:W-:Y:S05]  /*7ec0*/  BSYNC.RECONVERGENT B0 ;  /* 0x0000000000007941 */ /* 0x000fea0003800200 */
.L_x_5531:
[----:B------:R-:W-:Y:S01]  /*7ed0*/  IMAD.SHL.U32 R0, R0, 0x200000, RZ ;  /* 0x0020000000007824 */ /* 0x000fe200078e00ff */
[----:B------:R-:W-:-:S04]  /*7ee0*/  LEA R2, R2, 0x37800000, 0x17 ;  /* 0x3780000002027811 */ /* 0x000fc800078eb8ff */
[----:B------:R-:W-:Y:S01]  /*7ef0*/  LOP3.LUT R0, R2, R0, R7, 0xfe, !PT ;  /* 0x0000000002007212 */ /* 0x000fe200078efe07 */
[----:B------:R-:W-:Y:S06]  /*7f00*/  BRA `(.L_x_5514) ;  /* 0x0000000000947947 */ /* 0x000fec0003800000 */
.L_x_5526:
        /* <DEDUP_REMOVED lines=14> */
.L_x_5513:
        /* <DEDUP_REMOVED lines=16> */
.L_x_5535:
[----:B------:R-:W-:Y:S01]  /*80f0*/  MOV R0, RZ ;  /* 0x000000ff00007202 */ /* 0x000fe20000000f00 */
[----:B------:R-:W-:Y:S06]  /*8100*/  BRA `(.L_x_5514) ;  /* 0x0000000000147947 */ /* 0x000fec0003800000 */
.L_x_5534:
[----:B------:R-:W2:Y:S02]  /*8110*/  LDG.E.64 R2, desc[UR36][R2.64] ;  /* 0x0000002402027981 */ /* 0x000ea4000c1e1b00 */
[----:B--2---:R0:W1:Y:S01]  /*8120*/  I2F.U64 R0, R2 ;  /* 0x0000000200007312 */ /* 0x0040620000301000 */
[----:B------:R-:W-:Y:S05]  /*8130*/  BRA `(.L_x_5514) ;  /* 0x0000000000087947 */ /* 0x000fea0003800000 */
.L_x_5533:
[----:B------:R-:W2:Y:S02]  /*8140*/  LDG.E R0, desc[UR36][R2.64] ;  /* 0x0000002402007981 */ /* 0x000ea4000c1e1900 */
[----:B--2---:R-:W-:-:S07]  /*8150*/  I2FP.F32.U32 R0, R0 ;  /* 0x0000000000007245 */ /* 0x004fce0000201000 */
.L_x_5514:
[----:B------:R-:W-:Y:S05]  /*8160*/  BSYNC.RECONVERGENT B6 ;  /* 0x0000000000067941 */ /* 0x000fea0003800200 */
.L_x_5508:
        /* <DEDUP_REMOVED lines=26> */
.L_x_5539:
[----:B------:R-:W0:Y:S02]  /*8310*/  F2I.S64.TRUNC R4, R4 ;  /* 0x0000000400047311 */ /* 0x000e24000020d900 */
[----:B0-----:R-:W-:-:S05]  /*8320*/  IMAD.MOV.U32 R7, RZ, RZ, R4 ;  /* 0x000000ffff077224 */ /* 0x001fca00078e0004 */
[----:B------:R0:W-:Y:S01]  /*8330*/  STG.E.U8 desc[UR36][R2.64], R7 ;  /* 0x0000000702007986 */ /* 0x0001e2000c101124 */
[----:B------:R-:W-:Y:S05]  /*8340*/  BRA `(.L_x_5541) ;  /* 0x0000000c00287947 */ /* 0x000fea0003800000 */
.L_x_5538:
        /* <DEDUP_REMOVED lines=9> */
.L_x_5543:
[----:B------:R-:W0:Y:S02]  /*83e0*/  F2I.FTZ.TRUNC.NTZ R5, R4 ;  /* 0x0000000400057305 */ /* 0x000e24000021f100 */
[----:B0-----:R0:W-:Y:S01]  /*83f0*/  STG.E desc[UR36][R2.64], R5 ;  /* 0x0000000502007986 */ /* 0x0011e2000c101924 */
[----:B------:R-:W-:Y:S05]  /*8400*/  BRA `(.L_x_5541) ;  /* 0x0000000800f87947 */ /* 0x000fea0003800000 */
.L_x_5542:
[----:B------:R-:W0:Y:S02]  /*8410*/  F2I.FTZ.TRUNC.NTZ R5, R4 ;  /* 0x0000000400057305 */ /* 0x000e24000021f100 */
[----:B0-----:R0:W-:Y:S01]  /*8420*/  STG.E.U16 desc[UR36][R2.64], R5 ;  /* 0x0000000502007986 */ /* 0x0011e2000c101524 */
[----:B------:R-:W-:Y:S05]  /*8430*/  BRA `(.L_x_5541) ;  /* 0x0000000800ec7947 */ /* 0x000fea0003800000 */
.L_x_5537:
        /* <DEDUP_REMOVED lines=8> */
.L_x_5545:
[----:B------:R-:W-:-:S05]  /*84c0*/  F2FP.F16.F32.PACK_AB R4, RZ, R4 ;  /* 0x00000004ff04723e */ /* 0x000fca00000000ff */
[----:B------:R0:W-:Y:S01]  /*84d0*/  STG.E.U16 desc[UR36][R2.64], R4 ;  /* 0x0000000402007986 */ /* 0x0001e2000c101524 */
[----:B------:R-:W-:Y:S05]  /*84e0*/  BRA `(.L_x_5541) ;  /* 0x0000000800c07947 */ /* 0x000fea0003800000 */
.L_x_5544:
        /* <DEDUP_REMOVED lines=9> */
.L_x_5547:
[----:B------:R-:W-:-:S04]  /*8580*/  F2FP.F16.F32.PACK_AB R5, RZ, R4 ;  /* 0x00000004ff05723e */ /* 0x000fc800000000ff */
[----:B------:R-:W-:-:S05]  /*8590*/  PRMT R5, R5, 0x5410, RZ ;  /* 0x0000541005057816 */ /* 0x000fca00000000ff */
[----:B------:R0:W-:Y:S01]  /*85a0*/  STG.E desc[UR36][R2.64], R5 ;  /* 0x0000000502007986 */ /* 0x0001e2000c101924 */
[----:B------:R-:W-:Y:S05]  /*85b0*/  BRA `(.L_x_5541) ;  /* 0x00000008008c7947 */ /* 0x000fea0003800000 */
.L_x_5546:
[----:B------:R-:W-:-:S06]  /*85c0*/  FMUL.FTZ R4, R4, 1 ;  /* 0x3f80000004047820 */ /* 0x000fcc0000410000 */
[----:B------:R-:W0:Y:S02]  /*85d0*/  F2F.F64.F32 R4, R4 ;  /* 0x0000000400047310 */ /* 0x000e240000201800 */
[----:B0-----:R0:W-:Y:S01]  /*85e0*/  STG.E.64 desc[UR36][R2.64], R4 ;  /* 0x0000000402007986 */ /* 0x0011e2000c101b24 */
[----:B------:R-:W-:Y:S05]  /*85f0*/  BRA `(.L_x_5541) ;  /* 0x00000008007c7947 */ /* 0x000fea0003800000 */
.L_x_5536:
        /* <DEDUP_REMOVED lines=13> */
.L_x_5551:
        /* <DEDUP_REMOVED lines=16> */
.L_x_5554:
[----:B------:R-:W-:-:S04]  /*87d0*/  SHF.R.U32.HI R4, RZ, 0x18, R4 ;  /* 0x00000018ff047819 */ /* 0x000fc80000011604 */
[----:B------:R-:W-:-:S04]  /*87e0*/  LOP3.LUT R4, R5, 0x80, R4, 0xf8, !PT ;  /* 0x0000008005047812 */ /* 0x000fc800078ef804 */
[----:B------:R-:W-:-:S07]  /*87f0*/  PRMT R0, R4, 0x7610, R0 ;  /* 0x0000761004007816 */ /* 0x000fce0000000000 */
.L_x_5553:
[----:B------:R-:W-:Y:S05]  /*8800*/  BSYNC.RECONVERGENT B0 ;  /* 0x0000000000007941 */ /* 0x000fea0003800200 */
.L_x_5552:
[----:B------:R0:W-:Y:S01]  /*8810*/  STG.E.U8 desc[UR36][R2.64], R0 ;  /* 0x0000000002007986 */ /* 0x0001e2000c101124 */
[----:B------:R-:W-:Y:S05]  /*8820*/  BRA `(.L_x_5541) ;  /* 0x0000000400f07947 */ /* 0x000fea0003800000 */
.L_x_5550:
        /* <DEDUP_REMOVED lines=16> */
.L_x_5557:
[----:B------:R-:W-:-:S04]  /*8930*/  SHF.R.U32.HI R4, RZ, 0x18, R4 ;  /* 0x00000018ff047819 */ /* 0x000fc80000011604 */
[----:B------:R-:W-:-:S04]  /*8940*/  LOP3.LUT R5, R5, 0x80, R4, 0xf8, !PT ;  /* 0x0000008005057812 */ /* 0x000fc800078ef804 */
[----:B------:R-:W-:-:S07]  /*8950*/  PRMT R0, R5, 0x7610, R0 ;  /* 0x0000761005007816 */ /* 0x000fce0000000000 */
.L_x_5556:
[----:B------:R-:W-:Y:S05]  /*8960*/  BSYNC.RECONVERGENT B0 ;  /* 0x0000000000007941 */ /* 0x000fea0003800200 */
.L_x_5555:
[----:B------:R0:W-:Y:S01]  /*8970*/  STG.E.U8 desc[UR36][R2.64], R0 ;  /* 0x0000000002007986 */ /* 0x0001e2000c101124 */
[----:B------:R-:W-:Y:S05]  /*8980*/  BRA `(.L_x_5541) ;  /* 0x0000000400987947 */ /* 0x000fea0003800000 */
.L_x_5549:
        /* <DEDUP_REMOVED lines=21> */
.L_x_5559:
[----:B------:R-:W0:Y:S02]  /*8ae0*/  F2I.U64.TRUNC R4, R4 ;  /* 0x0000000400047311 */ /* 0x000e24000020d800 */
[----:B0-----:R0:W-:Y:S01]  /*8af0*/  STG.E.64 desc[UR36][R2.64], R4 ;  /* 0x0000000402007986 */ /* 0x0011e2000c101b24 */
[----:B------:R-:W-:Y:S05]  /*8b00*/  BRA `(.L_x_5541) ;  /* 0x0000000400387947 */ /* 0x000fea0003800000 */
.L_x_5558:
[----:B------:R-:W0:Y:S02]  /*8b10*/  F2I.FTZ.U32.TRUNC.NTZ R5, R4 ;  /* 0x0000000400057305 */ /* 0x000e24000021f000 */
[----:B0-----:R0:W-:Y:S01]  /*8b20*/  STG.E desc[UR36][R2.64], R5 ;  /* 0x0000000502007986 */ /* 0x0011e2000c101924 */
[----:B------:R-:W-:Y:S05]  /*8b30*/  BRA `(.L_x_5541) ;  /* 0x00000004002c7947 */ /* 0x000fea0003800000 */
.L_x_5548:
        /* <DEDUP_REMOVED lines=10> */
.L_x_5561:
[----:B------:R-:W-:Y:S01]  /*8be0*/  FMUL.FTZ R4, R4, 1 ;  /* 0x3f80000004047820 */ /* 0x000fe20000410000 */
[----:B------:R-:W-:-:S05]  /*8bf0*/  CS2R R6, SRZ ;  /* 0x0000000000067805 */ /* 0x000fca000001ff00 */
[----:B------:R-:W0:Y:S02]  /*8c00*/  F2F.F64.F32 R4, R4 ;  /* 0x0000000400047310 */ /* 0x000e240000201800 */
[----:B0-----:R4:W-:Y:S01]  /*8c10*/  STG.E.128 desc[UR36][R2.64], R4 ;  /* 0x0000000402007986 */ /* 0x0019e2000c101d24 */
[----:B------:R-:W-:Y:S05]  /*8c20*/  BRA `(.L_x_5541) ;  /* 0x0000000000f07947 */ /* 0x000fea0003800000 */
.L_x_5560:
[----:B------:R-:W-:-:S09]  /*8c30*/  UISETP.NE.AND UP0, UPT, UR4, 0xf, UPT ;  /* 0x0000000f0400788c */ /* 0x000fd2000bf05270 */
[----:B------:R-:W-:Y:S05]  /*8c40*/  BRA.U !UP0, `(.L_x_5562) ;  /* 0x0000000108e07547 */ /* 0x000fea000b800000 */
[----:B------:R-:W-:-:S09]  /*8c50*/  UISETP.NE.AND UP0, UPT, UR4, 0x17, UPT ;  /* 0x000000170400788c */ /* 0x000fd2000bf05270 */
[----:B------:R-:W-:Y:S05]  /*8c60*/  BRA.U !UP0, `(.L_x_5563) ;  /* 0x00000001088c7547 */ /* 0x000fea000b800000 */
[----:B------:R-:W-:-:S09]  /*8c70*/  UISETP.NE.AND UP0, UPT, UR4, 0x18, UPT ;  /* 0x000000180400788c */ /* 0x000fd2000bf05270 */
[----:B------:R-:W-:Y:S05]  /*8c80*/  BRA.U !UP0, `(.L_x_5564) ;  /* 0x0000000108447547 */ /* 0x000fea000b800000 */
.L_x_5540:
        /* <DEDUP_REMOVED lines=16> */
.L_x_5565:
[----:B------:R-:W-:Y:S05]  /*8d90*/  BRA `(.L_x_5541) ;  /* 0x0000000000947947 */ /* 0x000fea0003800000 */
.L_x_5564:
        /* <DEDUP_REMOVED lines=12> */
.L_x_5567:
[----:B------:R-:W-:Y:S05]  /*8e60*/  BSYNC.RECONVERGENT B0 ;  /* 0x0000000000007941 */ /* 0x000fea0003800200 */
.L_x_5566:
[----:B------:R-:W-:-:S05]  /*8e70*/  LOP3.LUT R5, R0, 0x80, R7, 0xf8, !PT ;  /* 0x0000008000057812 */ /* 0x000fca00078ef807 */
[----:B------:R2:W-:Y:S01]  /*8e80*/  STG.E.U8 desc[UR36][R2.64], R5 ;  /* 0x0000000502007986 */ /* 0x0005e2000c101124 */
[----:B------:R-:W-:Y:S05]  /*8e90*/  BRA `(.L_x_5541) ;  /* 0x0000000000547947 */ /* 0x000fea0003800000 */
.L_x_5563:
        /* <DEDUP_REMOVED lines=11> */
.L_x_5569:
[----:B------:R-:W-:Y:S01]  /*8f50*/  IMAD.MOV.U32 R0, RZ, RZ, 0x7f ;  /* 0x0000007fff007424 */ /* 0x000fe200078e00ff */
[----:B------:R-:W-:-:S04]  /*8f60*/  ISETP.GT.U32.AND P0, PT, R6, 0x7f800000, PT ;  /* 0x7f8000000600780c */ /* 0x000fc80003f04070 */
[----:B------:R-:W-:-:S09]  /*8f70*/  SEL R0, R0, 0x7c, P0 ;  /* 0x0000007c00007807 */ /* 0x000fd20000000000 */
.L_x_5570:
[----:B------:R-:W-:Y:S05]  /*8f80*/  BSYNC.RECONVERGENT B0 ;  /* 0x0000000000007941 */ /* 0x000fea0003800200 */
.L_x_5568:
[----:B------:R-:W-:-:S04]  /*8f90*/  SHF.R.U32.HI R5, RZ, 0x18, R4 ;  /* 0x00000018ff057819 */ /* 0x000fc80000011604 */
[----:B------:R-:W-:-:S05]  /*8fa0*/  LOP3.LUT R5, R0, 0x80, R5, 0xf8, !PT ;  /* 0x0000008000057812 */ /* 0x000fca00078ef805 */
[----:B------:R1:W-:Y:S01]  /*8fb0*/  STG.E.U8 desc[UR36][R2.64], R5 ;  /* 0x0000000502007986 */ /* 0x0003e2000c101124 */
[----:B------:R-:W-:Y:S05]  /*8fc0*/  BRA `(.L_x_5541) ;  /* 0x0000000000087947 */ /* 0x000fea0003800000 */
.L_x_5562:
[----:B------:R-:W-:-:S05]  /*8fd0*/  F2FP.BF16.F32.PACK_AB R4, RZ, R4 ;  /* 0x00000004ff04723e */ /* 0x000fca00000010ff */
[----:B------:R0:W-:Y:S02]  /*8fe0*/  STG.E.U16 desc[UR36][R2.64], R4 ;  /* 0x0000000402007986 */ /* 0x0001e4000c101524 */
.L_x_5541:
[----:B------:R-:W-:-:S07]  /*8ff0*/  IADD3 R17, PT, PT, R17, 0x80, RZ ;  /* 0x0000008011117810 */ /* 0x000fce0007ffe0ff */
.L_x_5506:
[----:B------:R-:W-:Y:S05]  /*9000*/  BSYNC.RECONVERGENT B7 ;  /* 0x0000000000077941 */ /* 0x000fea0003800200 */
.L_x_5505:
[----:B------:R-:W5:Y:S02]  /*9010*/  LDCU UR4, c[0x0][0x380] ;  /* 0x00007000ff0477ac */ /* 0x000f640008000800 */
[----:B-----5:R-:W-:-:S13]  /*9020*/  ISETP.GE.AND P0, PT, R17, UR4, PT ;  /* 0x0000000411007c0c */ /* 0x020fda000bf06270 */
[----:B------:R-:W-:Y:S05]  /*9030*/  @P0 EXIT ;  /* 0x000000000000094d */ /* 0x000fea0003800000 */
[----:B------:R-:W5:Y:S01]  /*9040*/  LDCU UR4, c[0x0][0x388] ;  /* 0x00007100ff0477ac */ /* 0x000f620008000800 */
[----:B0--34-:R-:W-:Y:S02]  /*9050*/  IMAD.MOV.U32 R0, RZ, RZ, RZ ;  /* 0x000000ffff007224 */ /* 0x019fe400078e00ff */
[----:B------:R-:W-:Y:S01]  /*9060*/  IMAD.MOV.U32 R16, RZ, RZ, RZ ;  /* 0x000000ffff107224 */ /* 0x000fe200078e00ff */
[----:B-----5:R-:W-:-:S09]  /*9070*/  UISETP.NE.AND UP0, UPT, UR4, URZ, UPT ;  /* 0x000000ff0400728c */ /* 0x020fd2000bf05270 */
[----:B------:R-:W-:Y:S05]  /*9080*/  BRA.U !UP0, `(.L_x_5571) ;  /* 0x0000001108a87547 */ /* 0x000fea000b800000 */
[----:B------:R-:W1:Y:S01]  /*9090*/  LDCU.64 UR4, c[0x0][0x390] ;  /* 0x00007200ff0477ac */ /* 0x000e620008000a00 */
[----:B------:R-:W-:Y:S01]  /*90a0*/  MOV R16, RZ ;  /* 0x000000ff00107202 */ /* 0x000fe20000000f00 */
[----:B------:R-:W0:Y:S01]  /*90b0*/  LDCU UR6, c[0x0][0x38c] ;  /* 0x00007180ff0677ac */ /* 0x000e220008000800 */
[----:B------:R-:W3:Y:S01]  /*90c0*/  LDCU.64 UR8, c[0x0][0x4b8] ;  /* 0x00009700ff0877ac */ /* 0x000ee20008000a00 */
[----:B------:R-:W-:Y:S02]  /*90d0*/  UISETP.NE.AND UP0, UPT, UR40, URZ, UPT ;  /* 0x000000ff2800728c */ /* 0x000fe4000bf05270 */
        /* <DEDUP_REMOVED lines=293> */
.L_x_5571:
[----:B------:R-:W0:Y:S01]  /*a330*/  LDCU.128 UR8, c[0x0][0x580] ;  /* 0x0000b000ff0877ac */ /* 0x000e220008000c00 */
[----:B------:R-:W-:Y:S01]  /*a340*/  BSSY.RECONVERGENT B6, `(.L_x_5572) ;  /* 0x00000df000067945 */ /* 0x000fe20003800200 */
[----:B------:R-:W-:-:S04]  /*a350*/  UPRMT UR4, UR42, 0x9910, URZ ;  /* 0x000099102a047896 */ /* 0x000fc800080000ff */
[----:B------:R-:W-:Y:S01]  /*a360*/  UISETP.GT.AND UP0, UPT, UR4, 0x9, UPT ;  /* 0x000000090400788c */ /* 0x000fe2000bf04270 */
[----:B0-----:R-:W-:Y:S02]  /*a370*/  IADD3 R16, P0, PT, R16, UR8, RZ ;  /* 0x0000000810107c10 */ /* 0x001fe4000ff1e0ff */
[----:B-12---:R-:W-:-:S03]  /*a380*/  IADD3 R2, P1, PT, R0, UR10, RZ ;  /* 0x0000000a00027c10 */ /* 0x006fc6000ff3e0ff */
        /* <DEDUP_REMOVED lines=14> */
.L_x_5576:
[----:B------:R-:W2:Y:S02]  /*a470*/  LDG.E.U8 R0, desc[UR36][R2.64] ;  /* 0x0000002402007981 */ /* 0x000ea4000c1e1100 */
[----:B--2---:R-:W-:Y:S01]  /*a480*/  I2FP.F32.U32 R0, R0 ;  /* 0x0000000000007245 */ /* 0x004fe20000201000 */
[----:B------:R-:W-:Y:S06]  /*a490*/  BRA `(.L_x_5578) ;  /* 0x0000000c00247947 */ /* 0x000fec0003800000 */
.L_x_5575:
        /* <DEDUP_REMOVED lines=9> */
.L_x_5580:
[----:B------:R-:W2:Y:S02]  /*a530*/  LDG.E R0, desc[UR36][R2.64] ;  /* 0x0000002402007981 */ /* 0x000ea4000c1e1900 */
[----:B--2---:R-:W-:Y:S01]  /*a540*/  I2FP.F32.S32 R0, R0 ;  /* 0x0000000000007245 */ /* 0x004fe20000201400 */
[----:B------:R-:W-:Y:S06]  /*a550*/  BRA `(.L_x_5578) ;  /* 0x0000000800f47947 */ /* 0x000fec0003800000 */
.L_x_5579:
[----:B------:R-:W2:Y:S02]  /*a560*/  LDG.E.U16 R0, desc[UR36][R2.64] ;  /* 0x0000002402007981 */ /* 0x000ea4000c1e1500 */
[----:B--2---:R-:W0:Y:S01]  /*a570*/  I2F.S16 R0, R0 ;  /* 0x0000000000007306 */ /* 0x004e220000101400 */
[----:B------:R-:W-:Y:S05]  /*a580*/  BRA `(.L_x_5578) ;  /* 0x0000000800e87947 */ /* 0x000fea0003800000 */
.L_x_5574:
        /* <DEDUP_REMOVED lines=8> */
.L_x_5582:
[----:B------:R-:W2:Y:S02]  /*a610*/  LDG.E.U16 R0, desc[UR36][R2.64] ;  /* 0x0000002402007981 */ /* 0x000ea4000c1e1500 */
[----:B--2---:R-:W-:Y:S01]  /*a620*/  HADD2.F32 R0, -RZ, R0.H0_H0 ;  /* 0x20000000ff007230 */ /* 0x004fe20000004100 */
[----:B------:R-:W-:Y:S06]  /*a630*/  BRA `(.L_x_5578) ;  /* 0x0000000800bc7947 */ /* 0x000fec0003800000 */
.L_x_5581:
        /* <DEDUP_REMOVED lines=8> */
.L_x_5584:
[----:B------:R-:W2:Y:S02]  /*a6c0*/  LDG.E.U16 R0, desc[UR36][R2.64] ;  /* 0x0000002402007981 */ /* 0x000ea4000c1e1500 */
[----:B--2---:R-:W-:Y:S01]  /*a6d0*/  HADD2.F32 R0, -RZ, R0.H0_H0 ;  /* 0x20000000ff007230 */ /* 0x004fe20000004100 */
[----:B------:R-:W-:Y:S06]  /*a6e0*/  BRA `(.L_x_5578) ;  /* 0x0000000800907947 */ /* 0x000fec0003800000 */
.L_x_5583:
[----:B------:R-:W2:Y:S01]  /*a6f0*/  LDG.E.64 R2, desc[UR36][R2.64] ;  /* 0x0000002402027981 */ /* 0x000ea2000c1e1b00 */
[----:B------:R-:W-:Y:S01]  /*a700*/  UMOV UR4, 0xf0000000 ;  /* 0xf000000000047882 */ /* 0x000fe20000000000 */
[----:B------:R-:W-:Y:S01]  /*a710*/  UMOV UR5, 0x380fffff ;  /* 0x380fffff00057882 */ /* 0x000fe20000000000 */
[----:B--2---:R-:W0:Y:S01]  /*a720*/  F2F.F32.F64 R0, R2 ;  /* 0x0000000200007310 */ /* 0x004e220000301000 */
[----:B------:R-:W-:-:S14]  /*a730*/  DSETP.GEU.AND P0, PT, |R2|, UR4, PT ;  /* 0x0000000402007e2a */ /* 0x000fdc000bf0e200 */
[----:B0-----:R-:W-:Y:S01]  /*a740*/  @!P0 FMUL R0, R0, 1.175494350822287508e-38 ;  /* 0x0080000000008820 */ /* 0x001fe20000400000 */
[----:B------:R-:W-:Y:S06]  /*a750*/  BRA `(.L_x_5578) ;  /* 0x0000000800747947 */ /* 0x000fec0003800000 */
.L_x_5573:
        /* <DEDUP_REMOVED lines=12> */
.L_x_5587:
[----:B------:R-:W2:Y:S01]  /*a820*/  LDG.E.64 R2, desc[UR36][R2.64] ;  /* 0x0000002402027981 */ /* 0x000ea2000c1e1b00 */
[----:B------:R-:W-:Y:S01]  /*a830*/  UMOV UR4, 0xf0000000 ;  /* 0xf000000000047882 */ /* 0x000fe20000000000 */
[----:B------:R-:W-:Y:S01]  /*a840*/  UMOV UR5, 0x380fffff ;  /* 0x380fffff00057882 */ /* 0x000fe20000000000 */
[----:B--2---:R-:W0:Y:S01]  /*a850*/  F2F.F32.F64 R0, R2 ;  /* 0x0000000200007310 */ /* 0x004e220000301000 */
[----:B------:R-:W-:-:S14]  /*a860*/  DSETP.GEU.AND P0, PT, |R2|, UR4, PT ;  /* 0x0000000402007e2a */ /* 0x000fdc000bf0e200 */
[----:B0-----:R-:W-:Y:S01]  /*a870*/  @!P0 FMUL R0, R0, 1.175494350822287508e-38 ;  /* 0x0080000000008820 */ /* 0x001fe20000400000 */
[----:B------:R-:W-:Y:S06]  /*a880*/  BRA `(.L_x_5578) ;  /* 0x0000000800287947 */ /* 0x000fec0003800000 */
.L_x_5586:
        /* <DEDUP_REMOVED lines=23> */
[----:B------:R-:W-:Y:S01]  /*aa00*/  LOP3.LUT R0, R5, 0x80000000, R0, 0xf8, !PT ;  /* 0x8000000005007812 */ /* 0x000fe200078ef800 */
[----:B------:R-:W-:Y:S06]  /*aa10*/  BRA `(.L_x_5578) ;  /* 0x0000000400c47947 */ /* 0x000fec0003800000 */
.L_x_5589:
        /* <DEDUP_REMOVED lines=12> */
.L_x_5588:
[----:B------:R-:W2:Y:S02]  /*aae0*/  LDG.E.U16 R0, desc[UR36][R2.64] ;  /* 0x0000002402007981 */ /* 0x000ea4000c1e1500 */
[----:B--2---:R-:W-:Y:S01]  /*aaf0*/  SHF.L.U32 R0, R0, 0x10, RZ ;  /* 0x0000001000007819 */ /* 0x004fe200000006ff */
[----:B------:R-:W-:Y:S06]  /*ab00*/  BRA `(.L_x_5578) ;  /* 0x0000000400887947 */ /* 0x000fec0003800000 */
.L_x_5585:
        /* <DEDUP_REMOVED lines=11> */
.L_x_5592:
        /* <DEDUP_REMOVED lines=20> */
.L_x_5594:
[----:B------:R-:W-:Y:S05]  /*ad00*/  BSYNC.RECONVERGENT B0 ;  /* 0x0000000000007941 */ /* 0x000fea0003800200 */
.L_x_5593:
[----:B------:R-:W-:Y:S01]  /*ad10*/  IMAD.SHL.U32 R0, R0, 0x100000, RZ ;  /* 0x0010000000007824 */ /* 0x000fe200078e00ff */
[----:B------:R-:W-:-:S04]  /*ad20*/  LEA R2, R2, 0x3b800000, 0x17 ;  /* 0x3b80000002027811 */ /* 0x000fc800078eb8ff */
[----:B------:R-:W-:Y:S01]  /*ad30*/  LOP3.LUT R0, R2, R0, R7, 0xfe, !PT ;  /* 0x0000000002007212 */ /* 0x000fe200078efe07 */
[----:B------:R-:W-:Y:S06]  /*ad40*/  BRA `(.L_x_5578) ;  /* 0x0000000000f87947 */ /* 0x000fec0003800000 */
.L_x_5591:
        /* <DEDUP_REMOVED lines=20> */
.L_x_5596:
[----:B------:R-:W-:Y:S05]  /*ae90*/  BSYNC.RECONVERGENT B0 ;  /* 0x0000000000007941 */ /* 0x000fea0003800200 */
.L_x_5595:
[----:B------:R-:W-:Y:S02]  /*aea0*/  SHF.L.U32 R0, R0, 0x15, RZ ;  /* 0x0000001500007819 */ /* 0x000fe400000006ff */
[----:B------:R-:W-:-:S04]  /*aeb0*/  LEA R2, R2, 0x37800000, 0x17 ;  /* 0x3780000002027811 */ /* 0x000fc800078eb8ff */
[----:B------:R-:W-:Y:S01]  /*aec0*/  LOP3.LUT R0, R2, R0, R7, 0xfe, !PT ;  /* 0x0000000002007212 */ /* 0x000fe200078efe07 */
[----:B------:R-:W-:Y:S06]  /*aed0*/  BRA `(.L_x_5578) ;  /* 0x0000000000947947 */ /* 0x000fec0003800000 */
.L_x_5590:
        /* <DEDUP_REMOVED lines=14> */
.L_x_5577:
        /* <DEDUP_REMOVED lines=16> */
.L_x_5599:
[----:B------:R-:W-:Y:S01]  /*b0c0*/  IMAD.MOV.U32 R0, RZ, RZ, RZ ;  /* 0x000000ffff007224 */ /* 0x000fe200078e00ff */
[----:B------:R-:W-:Y:S06]  /*b0d0*/  BRA `(.L_x_5578) ;  /* 0x0000000000147947 */ /* 0x000fec0003800000 */
.L_x_5598:
[----:B------:R-:W2:Y:S02]  /*b0e0*/  LDG.E.64 R2, desc[UR36][R2.64] ;  /* 0x0000002402027981 */ /* 0x000ea4000c1e1b00 */
[----:B--2---:R0:W1:Y:S01]  /*b0f0*/  I2F.U64 R0, R2 ;  /* 0x0000000200007312 */ /* 0x0040620000301000 */
[----:B------:R-:W-:Y:S05]  /*b100*/  BRA `(.L_x_5578) ;  /* 0x0000000000087947 */ /* 0x000fea0003800000 */
.L_x_5597:
[----:B------:R-:W2:Y:S02]  /*b110*/  LDG.E R0, desc[UR36][R2.64] ;  /* 0x0000002402007981 */ /* 0x000ea4000c1e1900 */
[----:B--2---:R-:W-:-:S07]  /*b120*/  I2FP.F32.U32 R0, R0 ;  /* 0x0000000000007245 */ /* 0x004fce0000201000 */
.L_x_5578:
[----:B------:R-:W-:Y:S05]  /*b130*/  BSYNC.RECONVERGENT B6 ;  /* 0x0000000000067941 */ /* 0x000fea0003800200 */
.L_x_5572:
[----:B------:R-:W0:Y:S02]  /*b140*/  LDCU UR4, c[0x0][0x590] ;  /* 0x0000b200ff0477ac */ /* 0x000e240008000800 */
[----:B012345:R-:W-:Y:S01]  /*b150*/  FADD.FTZ R2, R0, 3 ;  /* 0x4040000000027421 */ /* 0x03ffe20000010000 */
[----:B------:R-:W0:Y:S04]  /*b160*/  LDCU UR5, c[0x0][0x59c] ;  /* 0x0000b380ff0577ac */ /* 0x000e280008000800 */
[----:B------:R-:W-:-:S04]  /*b170*/  FSETP.GEU.FTZ.AND P0, PT, R2, UR4, PT ;  /* 0x0000000402007c0b */ /* 0x000fc8000bf1e000 */
[----:B------:R-:W-:Y:S01]  /*b180*/  FSEL R2, R2, UR4, P0 ;  /* 0x0000000402027c08 */ /* 0x000fe20008000000 */
[----:B------:R-:W-:-:S03]  /*b190*/  UPRMT UR4, UR41, 0x9910, URZ ;  /* 0x0000991029047896 */ /* 0x000fc600080000ff */
[----:B0-----:R-:W-:Y:S01]  /*b1a0*/  FSETP.GT.FTZ.AND P0, PT, R2, UR5, PT ;  /* 0x0000000502007c0b */ /* 0x001fe2000bf14000 */
[----:B------:R-:W-:-:S03]  /*b1b0*/  UISETP.GT.AND UP0, UPT, UR4, 0x9, UPT ;  /* 0x000000090400788c */ /* 0x000fc6000bf04270 */
[----:B------:R-:W-:-:S05]  /*b1c0*/  FSEL R3, R2, UR5, !P0 ;  /* 0x0000000502037c08 */ /* 0x000fca000c000000 */
[----:B------:R-:W-:-:S04]  /*b1d0*/  FMUL.FTZ R2, R3, R0 ;  /* 0x0000000003027220 */ /* 0x000fc80000410000 */
        /* <DEDUP_REMOVED lines=13> */
.L_x_5603:
[----:B------:R-:W0:Y:S02]  /*b2b0*/  F2I.S64.TRUNC R2, R2 ;  /* 0x0000000200027311 */ /* 0x000e24000020d900 */
[----:B0-----:R-:W-:-:S05]  /*b2c0*/  MOV R5, R2 ;  /* 0x0000000200057202 */ /* 0x001fca0000000f00 */
[----:B------:R-:W-:Y:S01]  /*b2d0*/  STG.E.U8 desc[UR36][R16.64], R5 ;  /* 0x0000000510007986 */ /* 0x000fe2000c101124 */
[----:B------:R-:W-:Y:S05]  /*b2e0*/  EXIT ;  /* 0x000000000000794d */ /* 0x000fea0003800000 */
.L_x_5602:
        /* <DEDUP_REMOVED lines=9> */
.L_x_5606:
[----:B------:R-:W0:Y:S02]  /*b380*/  F2I.FTZ.TRUNC.NTZ R3, R2 ;  /* 0x0000000200037305 */ /* 0x000e24000021f100 */
[----:B0-----:R-:W-:Y:S01]  /*b390*/  STG.E desc[UR36][R16.64], R3 ;  /* 0x0000000310007986 */ /* 0x001fe2000c101924 */
[----:B------:R-:W-:Y:S05]  /*b3a0*/  EXIT ;  /* 0x000000000000794d */ /* 0x000fea0003800000 */
.L_x_5605:
[----:B------:R-:W0:Y:S02]  /*b3b0*/  F2I.FTZ.TRUNC.NTZ R3, R2 ;  /* 0x0000000200037305 */ /* 0x000e24000021f100 */
[----:B0-----:R-:W-:Y:S01]  /*b3c0*/  STG.E.U16 desc[UR36][R16.64], R3 ;  /* 0x0000000310007986 */ /* 0x001fe2000c101524 */
[----:B------:R-:W-:Y:S05]  /*b3d0*/  EXIT ;  /* 0x000000000000794d */ /* 0x000fea0003800000 */
.L_x_5601:
        /* <DEDUP_REMOVED lines=8> */
.L_x_5608:
[----:B------:R-:W-:-:S05]  /*b460*/  F2FP.F16.F32.PACK_AB R2, RZ, R2 ;  /* 0x00000002ff02723e */ /* 0x000fca00000000ff */
[----:B------:R-:W-:Y:S01]  /*b470*/  STG.E.U16 desc[UR36][R16.64], R2 ;  /* 0x0000000210007986 */ /* 0x000fe2000c101524 */
[----:B------:R-:W-:Y:S05]  /*b480*/  EXIT ;  /* 0x000000000000794d */ /* 0x000fea0003800000 */
.L_x_5607:
        /* <DEDUP_REMOVED lines=9> */
.L_x_5610:
[----:B------:R-:W-:-:S04]  /*b520*/  F2FP.F16.F32.PACK_AB R3, RZ, R2 ;  /* 0x00000002ff03723e */ /* 0x000fc800000000ff */
[----:B------:R-:W-:-:S05]  /*b530*/  PRMT R3, R3, 0x5410, RZ ;  /* 0x0000541003037816 */ /* 0x000fca00000000ff */
[----:B------:R-:W-:Y:S01]  /*b540*/  STG.E desc[UR36][R16.64], R3 ;  /* 0x0000000310007986 */ /* 0x000fe2000c101924 */
[----:B------:R-:W-:Y:S05]  /*b550*/  EXIT ;  /* 0x000000000000794d */ /* 0x000fea0003800000 */
.L_x_5609:
[----:B------:R-:W-:-:S06]  /*b560*/  FMUL.FTZ R2, R2, 1 ;  /* 0x3f80000002027820 */ /* 0x000fcc0000410000 */
[----:B------:R-:W0:Y:S02]  /*b570*/  F2F.F64.F32 R2, R2 ;  /* 0x0000000200027310 */ /* 0x000e240000201800 */
[----:B0-----:R-:W-:Y:S01]  /*b580*/  STG.E.64 desc[UR36][R16.64], R2 ;  /* 0x0000000210007986 */ /* 0x001fe2000c101b24 */
[----:B------:R-:W-:Y:S05]  /*b590*/  EXIT ;  /* 0x000000000000794d */ /* 0x000fea0003800000 */
.L_x_5600:
        /* <DEDUP_REMOVED lines=13> */
.L_x_5614:
        /* <DEDUP_REMOVED lines=16> */
.L_x_5617:
[----:B------:R-:W-:-:S04]  /*b770*/  SHF.R.U32.HI R2, RZ, 0x18, R2 ;  /* 0x00000018ff027819 */ /* 0x000fc80000011602 */
[----:B------:R-:W-:-:S04]  /*b780*/  LOP3.LUT R2, R3, 0x80, R2, 0xf8, !PT ;  /* 0x0000008003027812 */ /* 0x000fc800078ef802 */
[----:B------:R-:W-:-:S07]  /*b790*/  PRMT R8, R2, 0x7610, R8 ;  /* 0x0000761002087816 */ /* 0x000fce0000000008 */
.L_x_5616:
[----:B------:R-:W-:Y:S05]  /*b7a0*/  BSYNC.RECONVERGENT B0 ;  /* 0x0000000000007941 */ /* 0x000fea0003800200 */
.L_x_5615:
[----:B------:R-:W-:Y:S01]  /*b7b0*/  STG.E.U8 desc[UR36][R16.64], R8 ;  /* 0x0000000810007986 */ /* 0x000fe2000c101124 */
[----:B------:R-:W-:Y:S05]  /*b7c0*/  EXIT ;  /* 0x000000000000794d */ /* 0x000fea0003800000 */
.L_x_5613:
        /* <DEDUP_REMOVED lines=16> */
.L_x_5620:
[----:B------:R-:W-:-:S04]  /*b8d0*/  SHF.R.U32.HI R2, RZ, 0x18, R2 ;  /* 0x00000018ff027819 */ /* 0x000fc80000011602 */
[----:B------:R-:W-:-:S04]  /*b8e0*/  LOP3.LUT R3, R3, 0x80, R2, 0xf8, !PT ;  /* 0x0000008003037812 */ /* 0x000fc800078ef802 */
[----:B------:R-:W-:-:S07]  /*b8f0*/  PRMT R8, R3, 0x7610, R8 ;  /* 0x0000761003087816 */ /* 0x000fce0000000008 */
.L_x_5619:
[----:B------:R-:W-:Y:S05]  /*b900*/  BSYNC.RECONVERGENT B0 ;  /* 0x0000000000007941 */ /* 0x000fea0003800200 */
.L_x_5618:
[----:B------:R-:W-:Y:S01]  /*b910*/  STG.E.U8 desc[UR36][R16.64], R8 ;  /* 0x0000000810007986 */ /* 0x000fe2000c101124 */
[----:B------:R-:W-:Y:S05]  /*b920*/  EXIT ;  /* 0x000000000000794d */ /* 0x000fea0003800000 */
.L_x_5612:
        /* <DEDUP_REMOVED lines=21> */
.L_x_5622:
[----:B------:R-:W0:Y:S02]  /*ba80*/  F2I.U64.TRUNC R2, R2 ;  /* 0x0000000200027311 */ /* 0x000e24000020d800 */
[----:B0-----:R-:W-:Y:S01]  /*ba90*/  STG.E.64 desc[UR36][R16.64], R2 ;  /* 0x0000000210007986 */ /* 0x001fe2000c101b24 */
[----:B------:R-:W-:Y:S05]  /*baa0*/  EXIT ;  /* 0x000000000000794d */ /* 0x000fea0003800000 */
.L_x_5621:
[----:B------:R-:W0:Y:S02]  /*bab0*/  F2I.FTZ.U32.TRUNC.NTZ R3, R2 ;  /* 0x0000000200037305 */ /* 0x000e24000021f000 */
[----:B0-----:R-:W-:Y:S01]  /*bac0*/  STG.E desc[UR36][R16.64], R3 ;  /* 0x0000000310007986 */ /* 0x001fe2000c101924 */
[----:B------:R-:W-:Y:S05]  /*bad0*/  EXIT ;  /* 0x000000000000794d */ /* 0x000fea0003800000 */
.L_x_5611:
        /* <DEDUP_REMOVED lines=10> */
.L_x_5624:
[----:B------:R-:W-:Y:S01]  /*bb80*/  FMUL.FTZ R4, R2, 1 ;  /* 0x3f80000002047820 */ /* 0x000fe20000410000 */
[----:B------:R-:W-:-:S05]  /*bb90*/  CS2R R6, SRZ ;  /* 0x0000000000067805 */ /* 0x000fca000001ff00 */
[----:B------:R-:W0:Y:S02]  /*bba0*/  F2F.F64.F32 R4, R4 ;  /* 0x0000000400047310 */ /* 0x000e240000201800 */
[----:B0-----:R-:W-:Y:S01]  /*bbb0*/  STG.E.128 desc[UR36][R16.64], R4 ;  /* 0x0000000410007986 */ /* 0x001fe2000c101d24 */
[----:B------:R-:W-:Y:S05]  /*bbc0*/  EXIT ;  /* 0x000000000000794d */ /* 0x000fea0003800000 */
.L_x_5623:
[----:B------:R-:W-:-:S09]  /*bbd0*/  UISETP.NE.AND UP0, UPT, UR4, 0xf, UPT ;  /* 0x0000000f0400788c */ /* 0x000fd2000bf05270 */
[----:B------:R-:W-:Y:S05]  /*bbe0*/  BRA.U !UP0, `(.L_x_5625) ;  /* 0x0000000108e07547 */ /* 0x000fea000b800000 */
[----:B------:R-:W-:-:S09]  /*bbf0*/  UISETP.NE.AND UP0, UPT, UR4, 0x17, UPT ;  /* 0x000000170400788c */ /* 0x000fd2000bf05270 */
[----:B------:R-:W-:Y:S05]  /*bc00*/  BRA.U !UP0, `(.L_x_5626) ;  /* 0x00000001088c7547 */ /* 0x000fea000b800000 */
[----:B------:R-:W-:-:S09]  /*bc10*/  UISETP.NE.AND UP0, UPT, UR4, 0x18, UPT ;  /* 0x000000180400788c */ /* 0x000fd2000bf05270 */
[----:B------:R-:W-:Y:S05]  /*bc20*/  BRA.U !UP0, `(.L_x_5627) ;  /* 0x0000000108447547 */ /* 0x000fea000b800000 */
.L_x_5604:
        /* <DEDUP_REMOVED lines=16> */
.L_x_5628:
[----:B------:R-:W-:Y:S05]  /*bd30*/  EXIT ;  /* 0x000000000000794d */ /* 0x000fea0003800000 */
.L_x_5627:
        /* <DEDUP_REMOVED lines=12> */
.L_x_5630:
[----:B------:R-:W-:Y:S05]  /*be00*/  BSYNC.RECONVERGENT B0 ;  /* 0x0000000000007941 */ /* 0x000fea0003800200 */
.L_x_5629:
[----:B------:R-:W-:-:S05]  /*be10*/  LOP3.LUT R3, R0, 0x80, R5, 0xf8, !PT ;  /* 0x0000008000037812 */ /* 0x000fca00078ef805 */
[----:B------:R-:W-:Y:S01]  /*be20*/  STG.E.U8 desc[UR36][R16.64], R3 ;  /* 0x0000000310007986 */ /* 0x000fe2000c101124 */
[----:B------:R-:W-:Y:S05]  /*be30*/  EXIT ;  /* 0x000000000000794d */ /* 0x000fea0003800000 */
.L_x_5626:
        /* <DEDUP_REMOVED lines=11> */
.L_x_5632:
[----:B------:R-:W-:Y:S01]  /*bef0*/  HFMA2 R0, -RZ, RZ, 0, 7.569789886474609375e-06 ;  /* 0x0000007fff007431 */ /* 0x000fe200000001ff */
[----:B------:R-:W-:-:S04]  /*bf00*/  ISETP.GT.U32.AND P0, PT, R4, 0x7f800000, PT ;  /* 0x7f8000000400780c */ /* 0x000fc80003f04070 */
[----:B------:R-:W-:-:S09]  /*bf10*/  SEL R0, R0, 0x7c, P0 ;  /* 0x0000007c00007807 */ /* 0x000fd20000000000 */
.L_x_5633:
[----:B------:R-:W-:Y:S05]  /*bf20*/  BSYNC.RECONVERGENT B0 ;  /* 0x0000000000007941 */ /* 0x000fea0003800200 */
.L_x_5631:
[----:B------:R-:W-:-:S04]  /*bf30*/  SHF.R.U32.HI R3, RZ, 0x18, R2 ;  /* 0x00000018ff037819 */ /* 0x000fc80000011602 */
[----:B------:R-:W-:-:S05]  /*bf40*/  LOP3.LUT R3, R0, 0x80, R3, 0xf8, !PT ;  /* 0x0000008000037812 */ /* 0x000fca00078ef803 */
[----:B------:R-:W-:Y:S01]  /*bf50*/  STG.E.U8 desc[UR36][R16.64], R3 ;  /* 0x0000000310007986 */ /* 0x000fe2000c101124 */
[----:B------:R-:W-:Y:S05]  /*bf60*/  EXIT ;  /* 0x000000000000794d */ /* 0x000fea0003800000 */
.L_x_5625:
[----:B------:R-:W-:-:S05]  /*bf70*/  F2FP.BF16.F32.PACK_AB R2, RZ, R2 ;  /* 0x00000002ff02723e */ /* 0x000fca00000010ff */
[----:B------:R-:W-:Y:S01]  /*bf80*/  STG.E.U16 desc[UR36][R16.64], R2 ;  /* 0x0000000210007986 */ /* 0x000fe2000c101524 */
[----:B------:R-:W-:Y:S05]  /*bf90*/  EXIT ;  /* 0x000000000000794d */ /* 0x000fea0003800000 */
.L_x_5634:
        /* <DEDUP_REMOVED lines=14> */
.L_x_6678:


//--------------------- .text._ZN2at6native27unrolled_elementwise_kernelIZZZNS0_66_GLOBAL__N__a0cfb035_28_ActivationHardswishKernel_cu_9e10b42f_293216hardswish_kernelERNS_14TensorIteratorEENKUlvE_clEvENKUlvE0_clEvEUlfE_St5arrayIPcLm2EELi4E23TrivialOffsetCalculatorILi1EjESC_NS0_6memory12LoadWithCastILi1EEENSD_13StoreWithCastILi1EEEEEviT_T0_T2_T3_T4_T5_ --------------------------
	.section	.text._ZN2at6native27unrolled_elementwise_kernelIZZZNS0_66_GLOBAL__N__a0cfb035_28_ActivationHardswishKernel_cu_9e10b42f_293216hardswish_kernelERNS_14TensorIteratorEENKUlvE_clEvENKUlvE0_clEvEUlfE_St5arrayIPcLm2EELi4E23TrivialOffsetCalculatorILi1EjESC_NS0_6memory12LoadWithCastILi1EEENSD_13StoreWithCastILi1EEEEEviT_T0_T2_T3_T4_T5_,"ax",@progbits
	.align	128
        .global         _ZN2at6native27unrolled_elementwise_kernelIZZZNS0_66_GLOBAL__N__a0cfb035_28_ActivationHardswishKernel_cu_9e10b42f_293216hardswish_kernelERNS_14TensorIteratorEENKUlvE_clEvENKUlvE0_clEvEUlfE_St5arrayIPcLm2EELi4E23TrivialOffsetCalculatorILi1EjESC_NS0_6memory12LoadWithCastILi1EEENSD_13StoreWithCastILi1EEEEEviT_T0_T2_T3_T4_T5_
        .type           _ZN2at6native27unrolled_elementwise_kernelIZZZNS0_66_GLOBAL__N__a0cfb035_28_ActivationHardswishKernel_cu_9e10b42f_293216hardswish_kernelERNS_14TensorIteratorEENKUlvE_clEvENKUlvE0_clEvEUlfE_St5arrayIPcLm2EELi4E23TrivialOffsetCalculatorILi1EjESC_NS0_6memory12LoadWithCastILi1EEENSD_13StoreWithCastILi1EEEEEviT_T0_T2_T3_T4_T5_,@function
        .size           _ZN2at6native27unrolled_elementwise_kernelIZZZNS0_66_GLOBAL__N__a0cfb035_28_ActivationHardswishKernel_cu_9e10b42f_293216hardswish_kernelERNS_14TensorIteratorEENKUlvE_clEvENKUlvE0_clEvEUlfE_St5arrayIPcLm2EELi4E23TrivialOffsetCalculatorILi1EjESC_NS0_6memory12LoadWithCastILi1EEENSD_13StoreWithCastILi1EEEEEviT_T0_T2_T3_T4_T5_,(.L_x_6679 - _ZN2at6native27unrolled_elementwise_kernelIZZZNS0_66_GLOBAL__N__a0cfb035_28_ActivationHardswishKernel_cu_9e10b42f_293216hardswish_kernelERNS_14TensorIteratorEENKUlvE_clEvENKUlvE0_clEvEUlfE_St5arrayIPcLm2EELi4E23TrivialOffsetCalculatorILi1EjESC_NS0_6memory12LoadWithCastILi1EEENSD_13StoreWithCastILi1EEEEEviT_T0_T2_T3_T4_T5_)
        .other          _ZN2at6native27unrolled_elementwise_kernelIZZZNS0_66_GLOBAL__N__a0cfb035_28_ActivationHardswishKernel_cu_9e10b42f_293216hardswish_kernelERNS_14TensorIteratorEENKUlvE_clEvENKUlvE0_clEvEUlfE_St5arrayIPcLm2EELi4E23TrivialOffsetCalculatorILi1EjESC_NS0_6memory12LoadWithCastILi1EEENSD_13StoreWithCastILi1EEEEEviT_T0_T2_T3_T4_T5_,@"STO_CUDA_ENTRY STV_DEFAULT"
_ZN2at6native27unrolled_elementwise_kernelIZZZNS0_66_GLOBAL__N__a0cfb035_28_ActivationHardswishKernel_cu_9e10b42f_293216hardswish_kernelERNS_14TensorIteratorEENKUlvE_clEvENKUlvE0_clEvEUlfE_St5arrayIPcLm2EELi4E23TrivialOffsetCalculatorILi1EjESC_NS0_6memory12LoadWithCastILi1EEENSD_13StoreWithCastILi1EEEEEviT_T0_T2_T3_T4_T5_:
.text._ZN2at6native27unrolled_elementwise_kernelIZZZNS0_66_GLOBAL__N__a0cfb035_28_ActivationHardswishKernel_cu_9e10b42f_293216hardswish_kernelERNS_14TensorIteratorEENKUlvE_clEvENKUlvE0_clEvEUlfE_St5arrayIPcLm2EELi4E23TrivialOffsetCalculatorILi1EjESC_NS0_6memory12LoadWithCastILi1EEENSD_13StoreWithCastILi1EEEEEviT_T0_T2_T3_T4_T5_:
        /* <DEDUP_REMOVED lines=33> */
.L_x_5641:
[----:B------:R-:W2:Y:S02]  /*0210*/  LDG.E.U8 R4, desc[UR36][R4.64] ;  /* 0x0000002404047981 */ /* 0x000ea4000c1e1100 */
[----:B--2---:R-:W-:Y:S01]  /*0220*/  I2FP.F32.U32 R22, R4 ;  /* 0x0000000400167245 */ /* 0x004fe20000201000 */
[----:B------:R-:W-:Y:S06]  /*0230*/  BRA `(.L_x_5643) ;  /* 0x0000000c00287947 */ /* 0x000fec0003800000 */
.L_x_5640:
        /* <DEDUP_REMOVED lines=9> */
.L_x_5645:
[----:B------:R-:W2:Y:S02]  /*02d0*/  LDG.E R4, desc[UR36][R4.64] ;  /* 0x0000002404047981 */ /* 0x000ea4000c1e1900 */
[----:B--2---:R-:W-:Y:S01]  /*02e0*/  I2FP.F32.S32 R22, R4 ;  /* 0x0000000400167245 */ /* 0x004fe20000201400 */
[----:B------:R-:W-:Y:S06]  /*02f0*/  BRA `(.L_x_5643) ;  /* 0x0000000800f87947 */ /* 0x000fec0003800000 */
.L_x_5644:
[----:B------:R-:W2:Y:S02]  /*0300*/  LDG.E.U16 R4, desc[UR36][R4.64] ;  /* 0x0000002404047981 */ /* 0x000ea4000c1e1500 */
[----:B--2---:R2:W3:Y:S01]  /*0310*/  I2F.S16 R22, R4 ;  /* 0x0000000400167306 */ /* 0x0044e20000101400 */
[----:B------:R-:W-:Y:S05]  /*0320*/  BRA `(.L_x_5643) ;  /* 0x0000000800ec7947 */ /* 0x000fea0003800000 */
.L_x_5639:
        /* <DEDUP_REMOVED lines=8> */
.L_x_5647:
[----:B------:R-:W2:Y:S02]  /*03b0*/  LDG.E.U16 R4, desc[UR36][R4.64] ;  /* 0x0000002404047981 */ /* 0x000ea4000c1e1500 */
[----:B--2---:R-:W-:Y:S01]  /*03c0*/  HADD2.F32 R22, -RZ, R4.H0_H0 ;  /* 0x20000004ff167230 */ /* 0x004fe20000004100 */
[----:B------:R-:W-:Y:S06]  /*03d0*/  BRA `(.L_x_5643) ;  /* 0x0000000800c07947 */ /* 0x000fec0003800000 */
.L_x_5646:
        /* <DEDUP_REMOVED lines=8> */
.L_x_5649:
[----:B------:R-:W2:Y:S02]  /*0460*/  LDG.E.U16 R4, desc[UR36][R4.64] ;  /* 0x0000002404047981 */ /* 0x000ea4000c1e1500 */
[----:B--2---:R-:W-:Y:S01]  /*0470*/  HADD2.F32 R22, -RZ, R4.H0_H0 ;  /* 0x20000004ff167230 */ /* 0x004fe20000004100 */
[----:B------:R-:W-:Y:S06]  /*0480*/  BRA `(.L_x_5643) ;  /* 0x0000000800947947 */ /* 0x000fec0003800000 */
.L_x_5648:
[----:B------:R-:W2:Y:S01]  /*0490*/  LDG.E.64 R4, desc[UR36][R4.64] ;  /* 0x0000002404047981 */ /* 0x000ea2000c1e1b00 */
[----:B------:R-:W-:Y:S01]  /*04a0*/  UMOV UR4, 0xf0000000 ;  /* 0xf000000000047882 */ /* 0x000fe20000000000 */
[----:B------:R-:W-:Y:S01]  /*04b0*/  UMOV UR5, 0x380fffff ;  /* 0x380fffff00057882 */ /* 0x000fe20000000000 */
[----:B--2---:R-:W0:Y:S01]  /*04c0*/  F2F.F32.F64 R22, R4 ;  /* 0x0000000400167310 */ /* 0x004e220000301000 */
[----:B------:R-:W-:-:S14]  /*04d0*/  DSETP.GEU.AND P0, PT, |R4|, UR4, PT ;  /* 0x0000000404007e2a */ /* 0x000fdc000bf0e200 */
[----:B0-----:R-:W-:Y:S01]  /*04e0*/  @!P0 FMUL R22, R22, 1.175494350822287508e-38 ;  /* 0x0080000016168820 */ /* 0x001fe20000400000 */
[----:B------:R-:W-:Y:S06]  /*04f0*/  BRA `(.L_x_5643) ;  /* 0x0000000800787947 */ /* 0x000fec0003800000 */
.L_x_5638:
        /* <DEDUP_REMOVED lines=12> */
.L_x_5652:
[----:B------:R-:W2:Y:S01]  /*05c0*/  LDG.E.64 R4, desc[UR36][R4.64] ;  /* 0x0000002404047981 */ /* 0x000ea2000c1e1b00 */
[----:B------:R-:W-:Y:S01]  /*05d0*/  UMOV UR4, 0xf0000000 ;  /* 0xf000000000047882 */ /* 0x000fe20000000000 */
[----:B------:R-:W-:Y:S01]  /*05e0*/  UMOV UR5, 0x380fffff ;  /* 0x380fffff00057882 */ /* 0x000fe20000000000 */
[----:B--2---:R-:W0:Y:S01]  /*05f0*/  F2F.F32.F64 R22, R4 ;  /* 0x0000000400167310 */ /* 0x004e220000301000 */
[----:B------:R-:W-:-:S14]  /*0600*/  DSETP.GEU.AND P0, PT, |R4|, UR4, PT ;  /* 0x0000000404007e2a */ /* 0x000fdc000bf0e200 */
[----:B0-----:R-:W-:Y:S01]  /*0610*/  @!P0 FMUL R22, R22, 1.175494350822287508e-38 ;  /* 0x0080000016168820 */ /* 0x001fe20000400000 */
[----:B------:R-:W-:Y:S06]  /*0620*/  BRA `(.L_x_5643) ;  /* 0x00000008002c7947 */ /* 0x000fec0003800000 */
.L_x_5651:
        /* <DEDUP_REMOVED lines=25> */
.L_x_5654:
        /* <DEDUP_REMOVED lines=13> */
.L_x_5653:
[----:B------:R-:W2:Y:S02]  /*0890*/  LDG.E.U16 R4, desc[UR36][R4.64] ;  /* 0x0000002404047981 */ /* 0x000ea4000c1e1500 */
[----:B--2---:R-:W-:Y:S01]  /*08a0*/  IMAD.U32 R22, R4, 0x10000, RZ ;  /* 0x0001000004167824 */ /* 0x004fe200078e00ff */
[----:B------:R-:W-:Y:S06]  /*08b0*/  BRA `(.L_x_5643) ;  /* 0x0000000400887947 */ /* 0x000fec0003800000 */
.L_x_5650:
        /* <DEDUP_REMOVED lines=11> */
.L_x_5657:
        /* <DEDUP_REMOVED lines=20> */
.L_x_5659:
[----:B------:R-:W-:Y:S05]  /*0ab0*/  BSYNC.RECONVERGENT B0 ;  /* 0x0000000000007941 */ /* 0x000fea0003800200 */
.L_x_5658:
[----:B------:R-:W-:Y:S01]  /*0ac0*/  IMAD.SHL.U32 R0, R0, 0x100000, RZ ;  /* 0x0010000000007824 */ /* 0x000fe200078e00ff */
[----:B------:R-:W-:-:S04]  /*0ad0*/  LEA R3, R3, 0x3b800000, 0x17 ;  /* 0x3b80000003037811 */ /* 0x000fc800078eb8ff */
[----:B------:R-:W-:Y:S01]  /*0ae0*/  LOP3.LUT R22, R3, R0, R7, 0xfe, !PT ;  /* 0x0000000003167212 */ /* 0x000fe200078efe07 */
[----:B------:R-:W-:Y:S06]  /*0af0*/  BRA `(.L_x_5643) ;  /* 0x0000000000f87947 */ /* 0x000fec0003800000 */
.L_x_5656:
        /* <DEDUP_REMOVED lines=20> */
.L_x_5661:
[----:B------:R-:W-:Y:S05]  /*0c40*/  BSYNC.RECONVERGENT B0 ;  /* 0x0000000000007941 */ /* 0x000fea0003800200 */
.L_x_5660:
[----:B------:R-:W-:Y:S01]  /*0c50*/  IMAD.SHL.U32 R0, R0, 0x200000, RZ ;  /* 0x0020000000007824 */ /* 0x000fe200078e00ff */
[----:B------:R-:W-:-:S04]  /*0c60*/  LEA R3, R3, 0x37800000, 0x17 ;  /* 0x3780000003037811 */ /* 0x000fc800078eb8ff */
[----:B------:R-:W-:Y:S01]  /*0c70*/  LOP3.LUT R22, R3, R0, R7, 0xfe, !PT ;  /* 0x0000000003167212 */ /* 0x000fe200078efe07 */
[----:B------:R-:W-:Y:S06]  /*0c80*/  BRA `(.L_x_5643) ;  /* 0x0000000000947947 */ /* 0x000fec0003800000 */
.L_x_5655:
[----:B------:R-:W-:-:S09]  /*0c90*/  UISETP.NE.AND UP0, UPT, UR4, 0x1c, UPT ;  /* 0x0000001c0400788c */ /* 0x000fd2000bf05270 */
[----:B------:R-:W-:Y:S05]  /*0ca0*/  BRA.U !UP0, `(.L_x_5662) ;  /* 0x0000000108847547 */ /* 0x000fea000b800000 */
[----:B------:R-:W-:-:S09]  /*0cb0*/  UISETP.NE.AND UP0, UPT, UR4, 0x1d, UPT ;  /* 0x0000001d0400788c */ /* 0x000fd2000bf05270 */
[----:B------:R-:W-:Y:S05]  /*0cc0*/  BRA.U !UP0, `(.L_x_5663) ;  /* 0x0000000108707547 */ /* 0x000fea000b800000 */
[----:B------:R-:W-:-:S09]  /*0cd0*/  UISETP.NE.AND UP0, UPT, UR4, 0x2c, UPT ;  /* 0x0000002c0400788c */ /* 0x000fd2000bf05270 */
[----:B------:R-:W-:Y:S05]  /*0ce0*/  BRA.U !UP0, `(.L_x_5664) ;  /* 0x0000000108487547 */ /* 0x000fea000b800000 */
.L_x_5642:
        /* <DEDUP_REMOVED lines=16> */
.L_x_5665:
[----:B------:R-:W-:Y:S01]  /*0df0*/  IMAD.MOV.U32 R22, RZ, RZ, RZ ;  /* 0x000000ffff167224 */ /* 0x000fe200078e00ff */
[----:B------:R-:W-:Y:S06]  /*0e00*/  BRA `(.L_x_5643) ;  /* 0x0000000000347947 */ /* 0x000fec0003800000 */
.L_x_5664:
        /* <DEDUP_REMOVED lines=8> */
.L_x_5663:
[----:B------:R-:W2:Y:S02]  /*0e90*/  LDG.E.64 R22, desc[UR36][R4.64] ;  /* 0x0000002404167981 */ /* 0x000ea4000c1e1b00 */
[----:B--2---:R0:W1:Y:S01]  /*0ea0*/  I2F.U64 R22, R22 ;  /* 0x0000001600167312 */ /* 0x0040620000301000 */
[----:B------:R-:W-:Y:S05]  /*0eb0*/  BRA `(.L_x_5643) ;  /* 0x0000000000087947 */ /* 0x000fea0003800000 */
.L_x_5662:
[----:B------:R-:W2:Y:S02]  /*0ec0*/  LDG.E R4, desc[UR36][R4.64] ;  /* 0x0000002404047981 */ /* 0x000ea4000c1e1900 */
[----:B--2---:R-:W-:-:S07]  /*0ed0*/  I2FP.F32.U32 R22, R4 ;  /* 0x0000000400167245 */ /* 0x004fce0000201000 */
.L_x_5643:
[----:B------:R-:W-:Y:S05]  /*0ee0*/  BSYNC.RECONVERGENT B6 ;  /* 0x0000000000067941 */ /* 0x000fea0003800200 */
.L_x_5637:
[----:B------:R-:W-:-:S07]  /*0ef0*/  VIADD R16, R19, 0x80 ;  /* 0x0000008013107836 */ /* 0x000fce0000000000 */
.L_x_5636:
[----:B------:R-:W-:Y:S05]  /*0f00*/  BSYNC.RECONVERGENT B7 ;  /* 0x0000000000077941 */ /* 0x000fea0003800200 */
.L_x_5635:
[----:B------:R-:W-:Y:S01]  /*0f10*/  ISETP.GE.AND P0, PT, R16, R17, PT ;  /* 0x000000111000720c */ /* 0x000fe20003f06270 */
[----:B------:R-:W-:Y:S01]  /*0f20*/  BSSY.RECONVERGENT B7, `(.L_x_5666) ;  /* 0x00000e7000077945 */ /* 0x000fe20003800200 */
[----:B------:R-:W-:-:S11]  /*0f30*/  IMAD.MOV.U32 R24, RZ, RZ, RZ ;  /* 0x000000ffff187224 */ /* 0x000fd600078e00ff */
        /* <DEDUP_REMOVED lines=22> */
.L_x_5672:
[----:B------:R-:W2:Y:S02]  /*10a0*/  LDG.E.U8 R4, desc[UR36][R4.64] ;  /* 0x0000002404047981 */ /* 0x000ea4000c1e1100 */
[----:B--2---:R-:W-:Y:S01]  /*10b0*/  I2FP.F32.U32 R24, R4 ;  /* 0x0000000400187245 */ /* 0x004fe20000201000 */
[----:B------:R-:W-:Y:S06]  /*10c0*/  BRA `(.L_x_5674) ;  /* 0x0000000c00287947 */ /* 0x000fec0003800000 */
.L_x_5671:
        /* <DEDUP_REMOVED lines=9> */
.L_x_5676:
[----:B------:R-:W2:Y:S02]  /*1160*/  LDG.E R4, desc[UR36][R4.64] ;  /* 0x0000002404047981 */ /* 0x000ea4000c1e1900 */
[----:B--2---:R-:W-:Y:S01]  /*1170*/  I2FP.F32.S32 R24, R4 ;  /* 0x0000000400187245 */ /* 0x004fe20000201400 */
[----:B------:R-:W-:Y:S06]  /*1180*/  BRA `(.L_x_5674) ;  /* 0x0000000800f87947 */ /* 0x000fec0003800000 */
.L_x_5675:
[----:B------:R-:W2:Y:S02]  /*1190*/  LDG.E.U16 R4, desc[UR36][R4.64] ;  /* 0x0000002404047981 */ /* 0x000ea4000c1e1500 */
[----:B--2---:R0:W2:Y:S01]  /*11a0*/  I2F.S16 R24, R4 ;  /* 0x0000000400187306 */ /* 0x0040a20000101400 */
[----:B------:R-:W-:Y:S05]  /*11b0*/  BRA `(.L_x_5674) ;  /* 0x0000000800ec7947 */ /* 0x000fea0003800000 */
.L_x_5670:
        /* <DEDUP_REMOVED lines=8> */
.L_x_5678:
[----:B------:R-:W2:Y:S02]  /*1240*/  LDG.E.U16 R4, desc[UR36][R4.64] ;  /* 0x0000002404047981 */ /* 0x000ea4000c1e1500 */
[----:B--2---:R-:W-:Y:S01]  /*1250*/  HADD2.F32 R24, -RZ, R4.H0_H0 ;  /* 0x20000004ff187230 */ /* 0x004fe20000004100 */
[----:B------:R-:W-:Y:S06]  /*1260*/  BRA `(.L_x_5674) ;  /* 0x0000000800c07947 */ /* 0x000fec0003800000 */
.L_x_5677:
        /* <DEDUP_REMOVED lines=8> */
.L_x_5680:
[----:B------:R-:W2:Y:S02]  /*12f0*/  LDG.E.U16 R4, desc[UR36][R4.64] ;  /* 0x0000002404047981 */ /* 0x000ea4000c1e1500 */
[----:B--2---:R-:W-:Y:S01]  /*1300*/  HADD2.F32 R24, -RZ, R4.H0_H0 ;  /* 0x20000004ff187230 */ /* 0x004fe20000004100 */
[----:B------:R-:W-:Y:S06]  /*1310*/  BRA `(.L_x_5674) ;  /* 0x0000000800947947 */ /* 0x000fec0003800000 */
.L_x_5679:
[----:B------:R-:W2:Y:S01]  /*1320*/  LDG.E.64 R4, desc[UR36][R4.64] ;  /* 0x0000002404047981 */ /* 0x000ea2000c1e1b00 */
[----:B------:R-:W-:Y:S01]  /*1330*/  UMOV UR4, 0xf0000000 ;  /* 0xf000000000047882 */ /* 0x000fe20000000000 */
[----:B------:R-:W-:Y:S01]  /*1340*/  UMOV UR5, 0x380fffff ;  /* 0x380fffff00057882 */ /* 0x000fe20000000000 */
[----:B--2---:R-:W0:Y:S01]  /*1350*/  F2F.F32.F64 R24, R4 ;  /* 0x0000000400187310 */ /* 0x004e220000301000 */
[----:B------:R-:W-:-:S14]  /*1360*/  DSETP.GEU.AND P0, PT, |R4|, UR4, PT ;  /* 0x0000000404007e2a */ /* 0x000fdc000bf0e200 */
[----:B0-----:R-:W-:Y:S01]  /*1370*/  @!P0 FMUL R24, R24, 1.175494350822287508e-38 ;  /* 0x0080000018188820 */ /* 0x001fe20000400000 */
[----:B------:R-:W-:Y:S06]  /*1380*/  BRA `(.L_x_5674) ;  /* 0x0000000800787947 */ /* 0x000fec0003800000 */
.L_x_5669:
        /* <DEDUP_REMOVED lines=12> */
.L_x_5683:
[----:B------:R-:W2:Y:S01]  /*1450*/  LDG.E.64 R4, desc[UR36][R4.64] ;  /* 0x0000002404047981 */ /* 0x000ea2000c1e1b00 */
[----:B------:R-:W-:Y:S01]  /*1460*/  UMOV UR4, 0xf0000000 ;  /* 0xf000000000047882 */ /* 0x000fe20000000000 */
[----:B------:R-:W-:Y:S01]  /*1470*/  UMOV UR5, 0x380fffff ;  /* 0x380fffff00057882 */ /* 0x000fe20000000000 */
[----:B--2---:R-:W0:Y:S01]  /*1480*/  F2F.F32.F64 R24, R4 ;  /* 0x0000000400187310 */ /* 0x004e220000301000 */
[----:B------:R-:W-:-:S14]  /*1490*/  DSETP.GEU.AND P0, PT, |R4|, UR4, PT ;  /* 0x0000000404007e2a */ /* 0x000fdc000bf0e200 */
[----:B0-----:R-:W-:Y:S01]  /*14a0*/  @!P0 FMUL R24, R24, 1.175494350822287508e-38 ;  /* 0x0080000018188820 */ /* 0x001fe20000400000 */
[----:B------:R-:W-:Y:S06]  /*14b0*/  BRA `(.L_x_5674) ;  /* 0x00000008002c7947 */ /* 0x000fec0003800000 */
.L_x_5682:
        /* <DEDUP_REMOVED lines=25> */
.L_x_5685:
        /* <DEDUP_REMOVED lines=13> */
.L_x_5684:
[----:B------:R-:W2:Y:S02]  /*1720*/  LDG.E.U16 R4, desc[UR36][R4.64] ;  /* 0x0000002404047981 */ /* 0x000ea4000c1e1500 */
[----:B--2---:R-:W-:Y:S01]  /*1730*/  IMAD.U32 R24, R4, 0x10000, RZ ;  /* 0x0001000004187824 */ /* 0x004fe200078e00ff */
[----:B------:R-:W-:Y:S06]  /*1740*/  BRA `(.L_x_5674) ;  /* 0x0000000400887947 */ /* 0x000fec0003800000 */
.L_x_5681:
        /* <DEDUP_REMOVED lines=11> */
.L_x_5688:
        /* <DEDUP_REMOVED lines=20> */
.L_x_5690:
[----:B------:R-:W-:Y:S05]  /*1940*/  BSYNC.RECONVERGENT B0 ;  /* 0x0000000000007941 */ /* 0x000fea0003800200 */
.L_x_5689:
[----:B------:R-:W-:Y:S01]  /*1950*/  IMAD.SHL.U32 R0, R0, 0x100000, RZ ;  /* 0x0010000000007824 */ /* 0x000fe200078e00ff */
[----:B------:R-:W-:-:S04]  /*1960*/  LEA R3, R3, 0x3b800000, 0x17 ;  /* 0x3b80000003037811 */ /* 0x000fc800078eb8ff */
[----:B------:R-:W-:Y:S01]  /*1970*/  LOP3.LUT R24, R3, R0, R7, 0xfe, !PT ;  /* 0x0000000003187212 */ /* 0x000fe200078efe07 */
[----:B------:R-:W-:Y:S06]  /*1980*/  BRA `(.L_x_5674) ;  /* 0x0000000000f87947 */ /* 0x000fec0003800000 */
.L_x_5687:
        /* <DEDUP_REMOVED lines=20> */
.L_x_5692:
[----:B------:R-:W-:Y:S05]  /*1ad0*/  BSYNC.RECONVERGENT B0 ;  /* 0x0000000000007941 */ /* 0x000fea0003800200 */
.L_x_5691:
[----:B------:R-:W-:Y:S01]  /*1ae0*/  IMAD.SHL.U32 R0, R0, 0x200000, RZ ;  /* 0x0020000000007824 */ /* 0x000fe200078e00ff */
[----:B------:R-:W-:-:S04]  /*1af0*/  LEA R3, R3, 0x37800000, 0x17 ;  /* 0x3780000003037811 */ /* 0x000fc800078eb8ff */
[----:B------:R-:W-:Y:S01]  /*1b00*/  LOP3.LUT R24, R3, R0, R7, 0xfe, !PT ;  /* 0x0000000003187212 */ /* 0x000fe200078efe07 */
[----:B------:R-:W-:Y:S06]  /*1b10*/  BRA `(.L_x_5674) ;  /* 0x0000000000947947 */ /* 0x000fec0003800000 */
.L_x_5686:
        /* <DEDUP_REMOVED lines=14> */
.L_x_5673:
        /* <DEDUP_REMOVED lines=16> */
.L_x_5695:
[----:B------:R-:W-:Y:S01]  /*1d00*/  IMAD.MOV.U32 R24, RZ, RZ, RZ ;  /* 0x000000ffff187224 */ /* 0x000fe200078e00ff */
[----:B------:R-:W-:Y:S06]  /*1d10*/  BRA `(.L_x_5674) ;  /* 0x0000000000147947 */ /* 0x000fec0003800000 */
.L_x_5694:
[----:B------:R-:W2:Y:S02]  /*1d20*/  LDG.E.64 R24, desc[UR36][R4.64] ;  /* 0x0000002404187981 */ /* 0x000ea4000c1e1b00 */
[----:B--2---:R0:W2:Y:S01]  /*1d30*/  I2F.U64 R24, R24 ;  /* 0x0000001800187312 */ /* 0x0040a20000301000 */
[----:B------:R-:W-:Y:S05]  /*1d40*/  BRA `(.L_x_5674) ;  /* 0x0000000000087947 */ /* 0x000fea0003800000 */
.L_x_5693:
[----:B------:R-:W2:Y:S02]  /*1d50*/  LDG.E R4, desc[UR36][R4.64] ;  /* 0x0000002404047981 */ /* 0x000ea4000c1e1900 */
[----:B--2---:R-:W-:-:S07]  /*1d60*/  I2FP.F32.U32 R24, R4 ;  /* 0x0000000400187245 */ /* 0x004fce0000201000 */
.L_x_5674:
[----:B------:R-:W-:Y:S05]  /*1d70*/  BSYNC.RECONVERGENT B6 ;  /* 0x0000000000067941 */ /* 0x000fea0003800200 */
.L_x_5668:
[----:B------:R-:W-:-:S07]  /*1d80*/  VIADD R16, R16, 0x80 ;  /* 0x0000008010107836 */ /* 0x000fce0000000000 */
.L_x_5667:
[----:B------:R-:W-:Y:S05]  /*1d90*/  BSYNC.RECONVERGENT B7 ;  /* 0x0000000000077941 */ /* 0x000fea0003800200 */
.L_x_5666:
[----:B------:R-:W-:Y:S01]  /*1da0*/  ISETP.GE.AND P0, PT, R16, R17, PT ;  /* 0x000000111000720c */ /* 0x000fe20003f06270 */
[----:B------:R-:W-:Y:S01]  /*1db0*/  BSSY.RECONVERGENT B7, `(.L_x_5696) ;  /* 0x00000e6000077945 */ /* 0x000fe20003800200 */
[----:B0-----:R-:W-:-:S11]  /*1dc0*/  IMAD.MOV.U32 R23, RZ, RZ, RZ ;  /* 0x000000ffff177224 */ /* 0x001fd600078e00ff */
        /* <DEDUP_REMOVED lines=22> */
.L_x_5702:
[----:B------:R-:W2:Y:S02]  /*1f30*/  LDG.E.U8 R4, desc[UR36][R4.64] ;  /* 0x0000002404047981 */ /* 0x000ea4000c1e1100 */
[----:B--2---:R-:W-:Y:S01]  /*1f40*/  I2FP.F32.U32 R23, R4 ;  /* 0x0000000400177245 */ /* 0x004fe20000201000 */
[----:B------:R-:W-:Y:S06]  /*1f50*/  BRA `(.L_x_5704) ;  /* 0x0000000c00247947 */ /* 0x000fec0003800000 */
.L_x_5701:
        /* <DEDUP_REMOVED lines=9> */
.L_x_5706:
[----:B------:R-:W2:Y:S02]  /*1ff0*/  LDG.E R4, desc[UR36][R4.64] ;  /* 0x0000002404047981 */ /* 0x000ea4000c1e1900 */
[----:B--2---:R-:W-:Y:S01]  /*2000*/  I2FP.F32.S32 R23, R4 ;  /* 0x0000000400177245 */ /* 0x004fe20000201400 */
[----:B------:R-:W-:Y:S06]  /*2010*/  BRA `(.L_x_5704) ;  /* 0x0000000800f47947 */ /* 0x000fec0003800000 */
.L_x_5705:
[----:B------:R-:W2:Y:S02]  /*2020*/  LDG.E.U16 R4, desc[UR36][R4.64] ;  /* 0x0000002404047981 */ /* 0x000ea4000c1e1500 */
[----:B--2---:R4:W0:Y:S01]  /*2030*/  I2F.S16 R23, R4 ;  /* 0x0000000400177306 */ /* 0x0048220000101400 */
[----:B------:R-:W-:Y:S05]  /*2040*/  BRA `(.L_x_5704) ;  /* 0x0000000800e87947 */ /* 0x000fea0003800000 */
.L_x_5700:
        /* <DEDUP_REMOVED lines=8> */
.L_x_5708:
[----:B------:R-:W2:Y:S02]  /*20d0*/  LDG.E.U16 R4, desc[UR36][R4.64] ;  /* 0x0000002404047981 */ /* 0x000ea4000c1e1500 */
[----:B--2---:R-:W-:Y:S01]  /*20e0*/  HADD2.F32 R23, -RZ, R4.H0_H0 ;  /* 0x20000004ff177230 */ /* 0x004fe20000004100 */
[----:B------:R-:W-:Y:S06]  /*20f0*/  BRA `(.L_x_5704) ;  /* 0x0000000800bc7947 */ /* 0x000fec0003800000 */
.L_x_5707:
        /* <DEDUP_REMOVED lines=8> */
.L_x_5710:
[----:B------:R-:W2:Y:S02]  /*2180*/  LDG.E.U16 R4, desc[UR36][R4.64] ;  /* 0x0000002404047981 */ /* 0x000ea4000c1e1500 */
[----:B--2---:R-:W-:Y:S01]  /*2190*/  HADD2.F32 R23, -RZ, R4.H0_H0 ;  /* 0x20000004ff177230 */ /* 0x004fe20000004100 */
[----:B------:R-:W-:Y:S06]  /*21a0*/  BRA `(.L_x_5704) ;  /* 0x0000000800907947 */ /* 0x000fec0003800000 */
.L_x_5709:
[----:B------:R-:W2:Y:S01]  /*21b0*/  LDG.E.64 R4, desc[UR36][R4.64] ;  /* 0x0000002404047981 */ /* 0x000ea2000c1e1b00 */
[----:B------:R-:W-:Y:S01]  /*21c0*/  UMOV UR4, 0xf0000000 ;  /* 0xf000000000047882 */ /* 0x000fe20000000000 */
[----:B------:R-:W-:Y:S01]  /*21d0*/  UMOV UR5, 0x380fffff ;  /* 0x380fffff00057882 */ /* 0x000fe20000000000 */
[----:B--2---:R-:W0:Y:S01]  /*21e0*/  F2F.F32.F64 R23, R4 ;  /* 0x0000000400177310 */ /* 0x004e220000301000 */
[----:B------:R-:W-:-:S14]  /*21f0*/  DSETP.GEU.AND P0, PT, |R4|, UR4, PT ;  /* 0x0000000404007e2a */ /* 0x000fdc000bf0e200 */
[----:B0-----:R-:W-:Y:S01]  /*2200*/  @!P0 FMUL R23, R23, 1.175494350822287508e-38 ;  /* 0x0080000017178820 */ /* 0x001fe20000400000 */
[----:B------:R-:W-:Y:S06]  /*2210*/  BRA `(.L_x_5704) ;  /* 0x0000000800747947 */ /* 0x000fec0003800000 */
.L_x_5699:
        /* <DEDUP_REMOVED lines=12> */
.L_x_5713:
[----:B------:R-:W2:Y:S01]  /*22e0*/  LDG.E.64 R4, desc[UR36][R4.64] ;  /* 0x0000002404047981 */ /* 0x000ea2000c1e1b00 */
[----:B------:R-:W-:Y:S01]  /*22f0*/  UMOV UR4, 0xf0000000 ;  /* 0xf000000000047882 */ /* 0x000fe20000000000 */
[----:B------:R-:W-:Y:S01]  /*2300*/  UMOV UR5, 0x380fffff ;  /* 0x380fffff00057882 */ /* 0x000fe20000000000 */
[----:B--2---:R-:W0:Y:S01]  /*2310*/  F2F.F32.F64 R23, R4 ;  /* 0x0000000400177310 */ /* 0x004e220000301000 */
[----:B------:R-:W-:-:S14]  /*2320*/  DSETP.GEU.AND P0, PT, |R4|, UR4, PT ;  /* 0x0000000404007e2a */ /* 0x000fdc000bf0e200 */
[----:B0-----:R-:W-:Y:S01]  /*2330*/  @!P0 FMUL R23, R23, 1.175494350822287508e-38 ;  /* 0x0080000017178820 */ /* 0x001fe20000400000 */
[----:B------:R-:W-:Y:S06]  /*2340*/  BRA `(.L_x_5704) ;  /* 0x0000000800287947 */ /* 0x000fec0003800000 */
.L_x_5712:
        /* <DEDUP_REMOVED lines=25> */
.L_x_5715:
        /* <DEDUP_REMOVED lines=12> */
.L_x_5714:
[----:B------:R-:W2:Y:S02]  /*25a0*/  LDG.E.U16 R4, desc[UR36][R4.64] ;  /* 0x0000002404047981 */ /* 0x000ea4000c1e1500 */
[----:B--2---:R-:W-:Y:S01]  /*25b0*/  IMAD.U32 R23, R4, 0x10000, RZ ;  /* 0x0001000004177824 */ /* 0x004fe200078e00ff */
[----:B------:R-:W-:Y:S06]  /*25c0*/  BRA `(.L_x_5704) ;  /* 0x0000000400887947 */ /* 0x000fec0003800000 */
.L_x_5711:
        /* <DEDUP_REMOVED lines=11> */
.L_x_5718:
        /* <DEDUP_REMOVED lines=20> */
.L_x_5720:
[----:B------:R-:W-:Y:S05]  /*27c0*/  BSYNC.RECONVERGENT B0 ;  /* 0x0000000000007941 */ /* 0x000fea0003800200 */
.L_x_5719:
[----:B------:R-:W-:Y:S01]  /*27d0*/  IMAD.SHL.U32 R0, R0, 0x100000, RZ ;  /* 0x0010000000007824 */ /* 0x000fe200078e00ff */
[----:B------:R-:W-:-:S04]  /*27e0*/  LEA R3, R3, 0x3b800000, 0x17 ;  /* 0x3b80000003037811 */ /* 0x000fc800078eb8ff */
[----:B------:R-:W-:Y:S01]  /*27f0*/  LOP3.LUT R23, R3, R0, R23, 0xfe, !PT ;  /* 0x0000000003177212 */ /* 0x000fe200078efe17 */
[----:B------:R-:W-:Y:S06]  /*2800*/  BRA `(.L_x_5704) ;  /* 0x0000000000f87947 */ /* 0x000fec0003800000 */
.L_x_5717:
        /* <DEDUP_REMOVED lines=20> */
.L_x_5722:
[----:B------:R-:W-:Y:S05]  /*2950*/  BSYNC.RECONVERGENT B0 ;  /* 0x0000000000007941 */ /* 0x000fea0003800200 */
.L_x_5721:
[----:B------:R-:W-:Y:S01]  /*2960*/  IMAD.SHL.U32 R0, R0, 0x200000, RZ ;  /* 0x0020000000007824 */ /* 0x000fe200078e00ff */
[----:B------:R-:W-:-:S04]  /*2970*/  LEA R3, R3, 0x37800000, 0x17 ;  /* 0x3780000003037811 */ /* 0x000fc800078eb8ff */
[----:B------:R-:W-:Y:S01]  /*2980*/  LOP3.LUT R23, R3, R0, R23, 0xfe, !PT ;  /* 0x0000000003177212 */ /* 0x000fe200078efe17 */
[----:B------:R-:W-:Y:S06]  /*2990*/  BRA `(.L_x_5704) ;  /* 0x0000000000947947 */ /* 0x000fec0003800000 */
.L_x_5716:
        /* <DEDUP_REMOVED lines=14> */
.L_x_5703:
        /* <DEDUP_REMOVED lines=16> */
.L_x_5725:
[----:B------:R-:W-:Y:S01]  /*2b80*/  IMAD.MOV.U32 R23, RZ, RZ, RZ ;  /* 0x000000ffff177224 */ /* 0x000fe200078e00ff */
[----:B------:R-:W-:Y:S06]  /*2b90*/  BRA `(.L_x_5704) ;  /* 0x0000000000147947 */ /* 0x000fec0003800000 */
.L_x_5724:
[----:B------:R-:W2:Y:S02]  /*2ba0*/  LDG.E.64 R4, desc[UR36][R4.64] ;  /* 0x0000002404047981 */ /* 0x000ea4000c1e1b00 */
[----:B--2---:R0:W2:Y:S01]  /*2bb0*/  I2F.U64 R23, R4 ;  /* 0x0000000400177312 */ /* 0x0040a20000301000 */
[----:B------:R-:W-:Y:S05]  /*2bc0*/  BRA `(.L_x_5704) ;  /* 0x0000000000087947 */ /* 0x000fea0003800000 */
.L_x_5723:
[----:B------:R-:W2:Y:S02]  /*2bd0*/  LDG.E R4, desc[UR36][R4.64] ;  /* 0x0000002404047981 */ /* 0x000ea4000c1e1900 */
[----:B--2---:R-:W-:-:S07]  /*2be0*/  I2FP.F32.U32 R23, R4 ;  /* 0x0000000400177245 */ /* 0x004fce0000201000 */
.L_x_5704:
[----:B------:R-:W-:Y:S05]  /*2bf0*/  BSYNC.RECONVERGENT B6 ;  /* 0x0000000000067941 */ /* 0x000fea0003800200 */
.L_x_5698:
[----:B------:R-:W-:-:S07]  /*2c00*/  VIADD R16, R16, 0x80 ;  /* 0x0000008010107836 */ /* 0x000fce0000000000 */
.L_x_5697:
[----:B------:R-:W-:Y:S05]  /*2c10*/  BSYNC.RECONVERGENT B7 ;  /* 0x0000000000077941 */ /* 0x000fea0003800200 */
.L_x_5696:
[----:B------:R-:W-:Y:S01]  /*2c20*/  ISETP.GE.AND P0, PT, R16, R17, PT ;  /* 0x000000111000720c */ /* 0x000fe20003f06270 */
[----:B------:R-:W-:Y:S01]  /*2c30*/  BSSY.RECONVERGENT B6, `(.L_x_5726) ;  /* 0x00000e1000067945 */ /* 0x000fe20003800200 */
[----:B------:R-:W-:-:S11]  /*2c40*/  IMAD.MOV.U32 R18, RZ, RZ, RZ ;  /* 0x000000ffff127224 */ /* 0x000fd600078e00ff */
[----:B------:R-:W-:Y:S05]  /*2c50*/  @P0 BRA `(.L_x_5727) ;  /* 0x0000000c00780947 */ /* 0x000fea0003800000 */
[----:B0-2-4-:R-:W0:Y:S01]  /*2c60*/  LDC.64 R4, c[0x0][0x3a8] ;  /* 0x0000ea00ff047b82 */ /* 0x015e220000000a00 */
[----:B------:R-:W2:Y:S01]  /*2c70*/  LDCU UR5, c[0x0][0x3b8] ;  /* 0x00007700ff0577ac */ /* 0x000ea20008000800 */
[----:B------:R-:W-:Y:S01]  /*2c80*/  IMAD R0, R2, 0x200, R16 ;  /* 0x0000020002007824 */ /* 0x000fe200078e0210 */
        /* <DEDUP_REMOVED lines=17> */
.L_x_5731:
[----:B------:R-:W2:Y:S02]  /*2da0*/  LDG.E.U8 R4, desc[UR36][R4.64] ;  /* 0x0000002404047981 */ /* 0x000ea4000c1e1100 */
[----:B--2---:R-:W-:Y:S01]  /*2db0*/  I2FP.F32.U32 R18, R4 ;  /* 0x0000000400127245 */ /* 0x004fe20000201000 */
[----:B------:R-:W-:Y:S06]  /*2dc0*/  BRA `(.L_x_5727) ;  /* 0x0000000c001c7947 */ /* 0x000fec0003800000 */
.L_x_5730:
        /* <DEDUP_REMOVED lines=9> */
.L_x_5734:
[----:B------:R-:W2:Y:S02]  /*2e60*/  LDG.E R4, desc[UR36][R4.64] ;  /* 0x0000002404047981 */ /* 0x000ea4000c1e1900 */
[----:B--2---:R-:W-:Y:S01]  /*2e70*/  I2FP.F32.S32 R18, R4 ;  /* 0x0000000400127245 */ /* 0x004fe20000201400 */
[----:B------:R-:W-:Y:S06]  /*2e80*/  BRA `(.L_x_5727) ;  /* 0x0000000800ec7947 */ /* 0x000fec0003800000 */
.L_x_5733:
[----:B------:R-:W2:Y:S02]  /*2e90*/  LDG.E.U16 R4, desc[UR36][R4.64] ;  /* 0x0000002404047981 */ /* 0x000ea4000c1e1500 */
[----:B--2---:R0:W2:Y:S01]  /*2ea0*/  I2F.S16 R18, R4 ;  /* 0x0000000400127306 */ /* 0x0040a20000101400 */
[----:B------:R-:W-:Y:S05]  /*2eb0*/  BRA `(.L_x_5727) ;  /* 0x0000000800e07947 */ /* 0x000fea0003800000 */
.L_x_5729:
        /* <DEDUP_REMOVED lines=8> */
.L_x_5736:
[----:B------:R-:W2:Y:S02]  /*2f40*/  LDG.E.U16 R4, desc[UR36][R4.64] ;  /* 0x0000002404047981 */ /* 0x000ea4000c1e1500 */
[----:B--2---:R-:W-:Y:S01]  /*2f50*/  HADD2.F32 R18, -RZ, R4.H0_H0 ;  /* 0x20000004ff127230 */ /* 0x004fe20000004100 */
[----:B------:R-:W-:Y:S06]  /*2f60*/  BRA `(.L_x_5727) ;  /* 0x0000000800b47947 */ /* 0x000fec0003800000 */
.L_x_5735:
        /* <DEDUP_REMOVED lines=8> */
.L_x_5738:
[----:B------:R-:W2:Y:S02]  /*2ff0*/  LDG.E.U16 R4, desc[UR36][R4.64] ;  /* 0x0000002404047981 */ /* 0x000ea4000c1e1500 */
[----:B--2---:R-:W-:Y:S01]  /*3000*/  HADD2.F32 R18, -RZ, R4.H0_H0 ;  /* 0x20000004ff127230 */ /* 0x004fe20000004100 */
[----:B------:R-:W-:Y:S06]  /*3010*/  BRA `(.L_x_5727) ;  /* 0x0000000800887947 */ /* 0x000fec0003800000 */
.L_x_5737:
[----:B------:R-:W2:Y:S01]  /*3020*/  LDG.E.64 R4, desc[UR36][R4.64] ;  /* 0x0000002404047981 */ /* 0x000ea2000c1e1b00 */
[----:B------:R-:W-:Y:S01]  /*3030*/  UMOV UR4, 0xf0000000 ;  /* 0xf000000000047882 */ /* 0x000fe20000000000 */
[----:B------:R-:W-:Y:S01]  /*3040*/  UMOV UR5, 0x380fffff ;  /* 0x380fffff00057882 */ /* 0x000fe20000000000 */
[----:B--2---:R-:W0:Y:S01]  /*3050*/  F2F.F32.F64 R18, R4 ;  /* 0x0000000400127310 */ /* 0x004e220000301000 */
[----:B------:R-:W-:-:S14]  /*3060*/  DSETP.GEU.AND P0, PT, |R4|, UR4, PT ;  /* 0x0000000404007e2a */ /* 0x000fdc000bf0e200 */
[----:B0-----:R-:W-:Y:S01]  /*3070*/  @!P0 FMUL R18, R18, 1.175494350822287508e-38 ;  /* 0x0080000012128820 */ /* 0x001fe20000400000 */
[----:B------:R-:W-:Y:S06]  /*3080*/  BRA `(.L_x_5727) ;  /* 0x00000008006c7947 */ /* 0x000fec0003800000 */
.L_x_5728:
        /* <DEDUP_REMOVED lines=12> */
.L_x_5741:
[----:B------:R-:W2:Y:S01]  /*3150*/  LDG.E.64 R4, desc[UR36][R4.64] ;  /* 0x0000002404047981 */ /* 0x000ea2000c1e1b00 */
[----:B------:R-:W-:Y:S01]  /*3160*/  UMOV UR4, 0xf0000000 ;  /* 0xf000000000047882 */ /* 0x000fe20000000000 */
[----:B------:R-:W-:Y:S01]  /*3170*/  UMOV UR5, 0x380fffff ;  /* 0x380fffff00057882 */ /* 0x000fe20000000000 */
[----:B--2---:R-:W0:Y:S01]  /*3180*/  F2F.F32.F64 R18, R4 ;  /* 0x0000000400127310 */ /* 0x004e220000301000 */
[----:B------:R-:W-:-:S14]  /*3190*/  DSETP.GEU.AND P0, PT, |R4|, UR4, PT ;  /* 0x0000000404007e2a */ /* 0x000fdc000bf0e200 */
[----:B0-----:R-:W-:Y:S01]  /*31a0*/  @!P0 FMUL R18, R18, 1.175494350822287508e-38 ;  /* 0x0080000012128820 */ /* 0x001fe20000400000 */
[----:B------:R-:W-:Y:S06]  /*31b0*/  BRA `(.L_x_5727) ;  /* 0x0000000800207947 */ /* 0x000fec0003800000 */
.L_x_5740:
        /* <DEDUP_REMOVED lines=25> */
.L_x_5743:
        /* <DEDUP_REMOVED lines=13> */
.L_x_5742:
[----:B------:R-:W2:Y:S02]  /*3420*/  LDG.E.U16 R4, desc[UR36][R4.64] ;  /* 0x0000002404047981 */ /* 0x000ea4000c1e1500 */
[----:B--2---:R-:W-:Y:S01]  /*3430*/  IMAD.U32 R18, R4, 0x10000, RZ ;  /* 0x0001000004127824 */ /* 0x004fe200078e00ff */
[----:B------:R-:W-:Y:S06]  /*3440*/  BRA `(.L_x_5727) ;  /* 0x00000004007c7947 */ /* 0x000fec0003800000 */
.L_x_5739:
        /* <DEDUP_REMOVED lines=11> */
.L_x_5746:
[----:B------:R-:W2:Y:S02]  /*3500*/  LDG.E.U8 R4, desc[UR36][R4.64] ;  /* 0x0000002404047981 */ /* 0x000ea4000c1e1100 */
        /* <DEDUP_REMOVED lines=18> */
.L_x_5748:
[----:B------:R-:W-:Y:S05]  /*3630*/  BSYNC.RECONVERGENT B0 ;  /* 0x0000000000007941 */ /* 0x000fea0003800200 */
.L_x_5747:
[----:B------:R-:W-:Y:S01]  /*3640*/  IMAD.SHL.U32 R0, R0, 0x100000, RZ ;  /* 0x0010000000007824 */ /* 0x000fe200078e00ff */
[----:B------:R-:W-:-:S04]  /*3650*/  LEA R3, R3, 0x3b800000, 0x17 ;  /* 0x3b80000003037811 */ /* 0x000fc800078eb8ff */
[----:B------:R-:W-:Y:S01]  /*3660*/  LOP3.LUT R18, R3, R0, R7, 0xfe, !PT ;  /* 0x0000000003127212 */ /* 0x000fe200078efe07 */
[----:B------:R-:W-:Y:S06]  /*3670*/  BRA `(.L_x_5727) ;  /* 0x0000000000f07947 */ /* 0x000fec0003800000 */
.L_x_5745:
        /* <DEDUP_REMOVED lines=19> */
.L_x_5750:
[----:B------:R-:W-:Y:S05]  /*37b0*/  BSYNC.RECONVERGENT B0 ;  /* 0x0000000000007941 */ /* 0x000fea0003800200 */
.L_x_5749:
[----:B------:R-:W-:Y:S01]  /*37c0*/  IMAD.SHL.U32 R0, R0, 0x200000, RZ ;  /* 0x0020000000007824 */ /* 0x000fe200078e00ff */
[----:B------:R-:W-:-:S04]  /*37d0*/  LEA R3, R3, 0x37800000, 0x17 ;  /* 0x3780000003037811 */ /* 0x000fc800078eb8ff */
[----:B------:R-:W-:Y:S01]  /*37e0*/  LOP3.LUT R18, R3, R0, R7, 0xfe, !PT ;  /* 0x0000000003127212 */ /* 0x000fe200078efe07 */
[----:B------:R-:W-:Y:S06]  /*37f0*/  BRA `(.L_x_5727) ;  /* 0x0000000000907947 */ /* 0x000fec0003800000 */
.L_x_5744:
        /* <DEDUP_REMOVED lines=14> */
.L_x_5732:
        /* <DEDUP_REMOVED lines=16> */
.L_x_5753:
[----:B------:R-:W-:Y:S05]  /*39e0*/  BRA `(.L_x_5727) ;  /* 0x0000000000147947 */ /* 0x000fea0003800000 */
.L_x_5752:
[----:B------:R-:W2:Y:S02]  /*39f0*/  LDG.E.64 R4, desc[UR36][R4.64] ;  /* 0x0000002404047981 */ /* 0x000ea4000c1e1b00 */
[----:B--2---:R0:W2:Y:S01]  /*3a00*/  I2F.U64 R18, R4 ;  /* 0x0000000400127312 */ /* 0x0040a20000301000 */
[----:B------:R-:W-:Y:S05]  /*3a10*/  BRA `(.L_x_5727) ;  /* 0x0000000000087947 */ /* 0x000fea0003800000 */
.L_x_5751:
[----:B------:R-:W2:Y:S02]  /*3a20*/  LDG.E R4, desc[UR36][R4.64] ;  /* 0x0000002404047981 */ /* 0x000ea4000c1e1900 */
[----:B--2---:R-:W-:-:S07]  /*3a30*/  I2FP.F32.U32 R18, R4 ;  /* 0x0000000400127245 */ /* 0x004fce0000201000 */
.L_x_5727:
[----:B------:R-:W-:Y:S05]  /*3a40*/  BSYNC.RECONVERGENT B6 ;  /* 0x0000000000067941 */ /* 0x000fea0003800200 */
.L_x_5726:
        /* <DEDUP_REMOVED lines=10> */
[----:B------:R-:W0:Y:S01]  /*3af0*/  LDCU UR4, c[0x0][0x388] ;  /* 0x00007100ff0477ac */ /* 0x000e220008000800 */
[----:B-1-3-5:R-:W-:Y:S01]  /*3b00*/  FADD.FTZ R0, R22, 3 ;  /* 0x4040000016007421 */ /* 0x02afe20000010000 */
[----:B------:R-:W1:Y:S04]  /*3b10*/  LDCU UR5, c[0x0][0x394] ;  /* 0x00007280ff0577ac */ /* 0x000e680008000800 */
[----:B0-----:R-:W-:-:S04]  /*3b20*/  FSETP.GEU.FTZ.AND P4, PT, R0, UR4, PT ;  /* 0x0000000400007c0b */ /* 0x001fc8000bf9e000 */
[----:B------:R-:W-:-:S04]  /*3b30*/  FSEL R0, R0, UR4, P4 ;  /* 0x0000000400007c08 */ /* 0x000fc8000a000000 */
[----:B-1----:R-:W-:-:S04]  /*3b40*/  FSETP.GT.FTZ.AND P4, PT, R0, UR5, PT ;  /* 0x0000000500007c0b */ /* 0x002fc8000bf94000 */
[----:B------:R-:W-:-:S05]  /*3b50*/  FSEL R3, R0, UR5, !P4 ;  /* 0x0000000500037c08 */ /* 0x000fca000e000000 */
[----:B------:R-:W-:-:S04]  /*3b60*/  FMUL.FTZ R3, R3, R22 ;  /* 0x0000001603037220 */ /* 0x000fc80000410000 */
[----:B------:R-:W-:-:S07]  /*3b70*/  FMUL.FTZ R4, R3, 0.16666667163372039795 ;  /* 0x3e2aaaab03047820 */ /* 0x000fce0000410000 */
.L_x_5755:
[----:B------:R-:W-:Y:S05]  /*3b80*/  BSYNC.RECONVERGENT B0 ;  /* 0x0000000000007941 */ /* 0x000fea0003800200 */
.L_x_5754:
[----:B------:R-:W-:Y:S04]  /*3b90*/  BSSY.RECONVERGENT B0, `(.L_x_5756) ;  /* 0x000000b000007945 */ /* 0x000fe80003800200 */
[----:B------:R-:W-:Y:S05]  /*3ba0*/  @P3 BRA `(.L_x_5757) ;  /* 0x0000000000243947 */ /* 0x000fea0003800000 */
[----:B------:R-:W0:Y:S01]  /*3bb0*/  LDCU UR4, c[0x0][0x388] ;  /* 0x00007100ff0477ac */ /* 0x000e220008000800 */
[----:B-----5:R-:W-:Y:S01]  /*3bc0*/  FADD.FTZ R0, R24, 3 ;  /* 0x4040000018007421 */ /* 0x020fe20000010000 */
[----:B------:R-:W2:Y:S04]  /*3bd0*/  LDCU UR5, c[0x0][0x394] ;  /* 0x00007280ff0577ac */ /* 0x000ea80008000800 */
[----:B0-----:R-:W-:-:S04]  /*3be0*/  FSETP.GEU.FTZ.AND P3, PT, R0, UR4, PT ;  /* 0x0000000400007c0b */ /* 0x001fc8000bf7e000 */
[----:B------:R-:W-:-:S04]  /*3bf0*/  FSEL R0, R0, UR4, P3 ;  /* 0x0000000400007c08 */ /* 0x000fc80009800000 */
[----:B--2---:R-:W-:-:S04]  /*3c00*/  FSETP.GT.FTZ.AND P3, PT, R0, UR5, PT ;  /* 0x0000000500007c0b */ /* 0x004fc8000bf74000 */
[----:B------:R-:W-:-:S05]  /*3c10*/  FSEL R3, R0, UR5, !P3 ;  /* 0x0000000500037c08 */ /* 0x000fca000d800000 */
[----:B------:R-:W-:-:S04]  /*3c20*/  FMUL.FTZ R3, R3, R24 ;  /* 0x0000001803037220 */ /* 0x000fc80000410000 */
[----:B-1-3--:R-:W-:-:S07]  /*3c30*/  FMUL.FTZ R22, R3, 0.16666667163372039795 ;  /* 0x3e2aaaab03167820 */ /* 0x00afce0000410000 */
.L_x_5757:
[----:B------:R-:W-:Y:S05]  /*3c40*/  BSYNC.RECONVERGENT B0 ;  /* 0x0000000000007941 */ /* 0x000fea0003800200 */
.L_x_5756:
        /* <DEDUP_REMOVED lines=10> */
[----:B------:R-:W-:-:S07]  /*3cf0*/  FMUL.FTZ R24, R0, 0.16666667163372039795 ;  /* 0x3e2aaaab00187820 */ /* 0x000fce0000410000 */
.L_x_5759:
[----:B------:R-:W-:Y:S05]  /*3d00*/  BSYNC.RECONVERGENT B0 ;  /* 0x0000000000007941 */ /* 0x000fea0003800200 */
.L_x_5758:
        /* <DEDUP_REMOVED lines=11> */
.L_x_5761:
[----:B------:R-:W-:Y:S05]  /*3dc0*/  BSYNC.RECONVERGENT B0 ;  /* 0x0000000000007941 */ /* 0x000fea0003800200 */
.L_x_5760:
        /* <DEDUP_REMOVED lines=24> */
.L_x_5767:
[----:B------:R-:W0:Y:S01]  /*3f50*/  F2I.S64.TRUNC R4, R4 ;  /* 0x0000000400047311 */ /* 0x000e22000020d900 */
[----:B------:R-:W-:Y:S02]  /*3f60*/  IMAD.MOV.U32 R19, RZ, RZ, R26 ;  /* 0x000000ffff137224 */ /* 0x000fe400078e001a */
[----:B0-----:R-:W-:-:S05]  /*3f70*/  IMAD.MOV.U32 R3, RZ, RZ, R4 ;  /* 0x000000ffff037224 */ /* 0x001fca00078e0004 */
[----:B------:R0:W-:Y:S01]  /*3f80*/  STG.E.U8 desc[UR36][R8.64], R3 ;  /* 0x0000000308007986 */ /* 0x0001e2000c101124 */
[----:B------:R-:W-:Y:S05]  /*3f90*/  BRA `(.L_x_5763) ;  /* 0x0000000c007c7947 */ /* 0x000fea0003800000 */
.L_x_5766:
        /* <DEDUP_REMOVED lines=10> */
.L_x_5770:
[----:B------:R-:W0:Y:S01]  /*4040*/  F2I.FTZ.TRUNC.NTZ R3, R4 ;  /* 0x0000000400037305 */ /* 0x000e22000021f100 */
[----:B------:R-:W-:Y:S01]  /*4050*/  IMAD.MOV.U32 R19, RZ, RZ, R26 ;  /* 0x000000ffff137224 */ /* 0x000fe200078e001a */
[----:B0-----:R4:W-:Y:S01]  /*4060*/  STG.E desc[UR36][R8.64], R3 ;  /* 0x0000000308007986 */ /* 0x0019e2000c101924 */
[----:B------:R-:W-:Y:S05]  /*4070*/  BRA `(.L_x_5763) ;  /* 0x0000000c00447947 */ /* 0x000fea0003800000 */
.L_x_5769:
[----:B------:R-:W0:Y:S01]  /*4080*/  F2I.FTZ.TRUNC.NTZ R3, R4 ;  /* 0x0000000400037305 */ /* 0x000e22000021f100 */
[----:B------:R-:W-:Y:S01]  /*4090*/  IMAD.MOV.U32 R19, RZ, RZ, R26 ;  /* 0x000000ffff137224 */ /* 0x000fe200078e001a */
[----:B0-----:R0:W-:Y:S01]  /*40a0*/  STG.E.U16 desc[UR36][R8.64], R3 ;  /* 0x0000000308007986 */ /* 0x0011e2000c101524 */
[----:B------:R-:W-:Y:S05]  /*40b0*/  BRA `(.L_x_5763) ;  /* 0x0000000c00347947 */ /* 0x000fea0003800000 */
.L_x_5765:
        /* <DEDUP_REMOVED lines=9> */
.L_x_5772:
[----:B------:R-:W-:Y:S01]  /*4150*/  F2FP.F16.F32.PACK_AB R4, RZ, R4 ;  /* 0x00000004ff04723e */ /* 0x000fe200000000ff */
[----:B------:R-:W-:-:S04]  /*4160*/  IMAD.MOV.U32 R19, RZ, RZ, R26 ;  /* 0x000000ffff137224 */ /* 0x000fc800078e001a */
[----:B------:R0:W-:Y:S01]  /*4170*/  STG.E.U16 desc[UR36][R8.64], R4 ;  /* 0x0000000408007986 */ /* 0x0001e2000c101524 */
[----:B------:R-:W-:Y:S05]  /*4180*/  BRA `(.L_x_5763) ;  /* 0x0000000c00007947 */ /* 0x000fea0003800000 */
.L_x_5771:
        /* <DEDUP_REMOVED lines=10> */
.L_x_5774:
[----:B------:R-:W-:Y:S01]  /*4230*/  F2FP.F16.F32.PACK_AB R3, RZ, R4 ;  /* 0x00000004ff03723e */ /* 0x000fe200000000ff */
[----:B------:R-:W-:-:S03]  /*4240*/  IMAD.MOV.U32 R19, RZ, RZ, R26 ;  /* 0x000000ffff137224 */ /* 0x000fc600078e001a */
[----:B------:R-:W-:-:S05]  /*4250*/  PRMT R3, R3, 0x5410, RZ ;  /* 0x0000541003037816 */ /* 0x000fca00000000ff */
[----:B------:R0:W-:Y:S01]  /*4260*/  STG.E desc[UR36][R8.64], R3 ;  /* 0x0000000308007986 */ /* 0x0001e2000c101924 */
[----:B------:R-:W-:Y:S05]  /*4270*/  BRA `(.L_x_5763) ;  /* 0x0000000800c47947 */ /* 0x000fea0003800000 */
.L_x_5773:
[----:B------:R-:W-:Y:S01]  /*4280*/  FMUL.FTZ R4, R4, 1 ;  /* 0x3f80000004047820 */ /* 0x000fe20000410000 */
[----:B------:R-:W-:-:S05]  /*4290*/  IMAD.MOV.U32 R19, RZ, RZ, R26 ;  /* 0x000000ffff137224 */ /* 0x000fca00078e001a */
[----:B------:R-:W0:Y:S02]  /*42a0*/  F2F.F64.F32 R4, R4 ;  /* 0x0000000400047310 */ /* 0x000e240000201800 */
[----:B0-----:R0:W-:Y:S01]  /*42b0*/  STG.E.64 desc[UR36][R8.64], R4 ;  /* 0x0000000408007986 */ /* 0x0011e2000c101b24 */
[----:B------:R-:W-:Y:S05]  /*42c0*/  BRA `(.L_x_5763) ;  /* 0x0000000800b07947 */ /* 0x000fea0003800000 */
.L_x_5764:
        /* <DEDUP_REMOVED lines=13> */
.L_x_5777:
[----:B------:R-:W-:Y:S01]  /*43a0*/  FMUL.FTZ R4, R4, 1 ;  /* 0x3f80000004047820 */ /* 0x000fe20000410000 */
[----:B------:R-:W-:Y:S01]  /*43b0*/  CS2R R6, SRZ ;  /* 0x0000000000067805 */ /* 0x000fe2000001ff00 */
[----:B------:R-:W-:-:S04]  /*43c0*/  IMAD.MOV.U32 R19, RZ, RZ, R26 ;  /* 0x000000ffff137224 */ /* 0x000fc800078e001a */
[----:B------:R-:W0:Y:S02]  /*43d0*/  F2F.F64.F32 R4, R4 ;  /* 0x0000000400047310 */ /* 0x000e240000201800 */
[----:B0-----:R0:W-:Y:S01]  /*43e0*/  STG.E.128 desc[UR36][R8.64], R4 ;  /* 0x0000000408007986 */ /* 0x0011e2000c101d24 */
[----:B------:R-:W-:Y:S05]  /*43f0*/  BRA `(.L_x_5763) ;  /* 0x0000000800647947 */ /* 0x000fea0003800000 */
.L_x_5776:
        /* <DEDUP_REMOVED lines=18> */
.L_x_5781:
[----:B------:R-:W-:Y:S05]  /*4520*/  BSYNC.RECONVERGENT B0 ;  /* 0x0000000000007941 */ /* 0x000fea0003800200 */
.L_x_5780:
[----:B------:R-:W-:Y:S01]  /*4530*/  LOP3.LUT R5, R0, 0x80, R5, 0xf8, !PT ;  /* 0x0000008000057812 */ /* 0x000fe200078ef805 */
[----:B------:R-:W-:-:S04]  /*4540*/  IMAD.MOV.U32 R19, RZ, RZ, R26 ;  /* 0x000000ffff137224 */ /* 0x000fc800078e001a */
[----:B------:R0:W-:Y:S01]  /*4550*/  STG.E.U8 desc[UR36][R8.64], R5 ;  /* 0x0000000508007986 */ /* 0x0001e2000c101124 */
[----:B------:R-:W-:Y:S05]  /*4560*/  BRA `(.L_x_5763) ;  /* 0x0000000800087947 */ /* 0x000fea0003800000 */
.L_x_5779:
        /* <DEDUP_REMOVED lines=14> */
.L_x_5783:
[----:B------:R-:W-:Y:S05]  /*4650*/  BSYNC.RECONVERGENT B0 ;  /* 0x0000000000007941 */ /* 0x000fea0003800200 */
.L_x_5782:
[----:B------:R-:W-:Y:S01]  /*4660*/  LOP3.LUT R3, R0, 0x80, R7, 0xf8, !PT ;  /* 0x0000008000037812 */ /* 0x000fe200078ef807 */
[----:B------:R-:W-:-:S04]  /*4670*/  IMAD.MOV.U32 R19, RZ, RZ, R26 ;  /* 0x000000ffff137224 */ /* 0x000fc800078e001a */
[----:B------:R0:W-:Y:S01]  /*4680*/  STG.E.U8 desc[UR36][R8.64], R3 ;  /* 0x0000000308007986 */ /* 0x0001e2000c101124 */
[----:B------:R-:W-:Y:S05]  /*4690*/  BRA `(.L_x_5763) ;  /* 0x0000000400bc7947 */ /* 0x000fea0003800000 */
.L_x_5778:
[----:B------:R-:W-:Y:S01]  /*46a0*/  F2FP.BF16.F32.PACK_AB R4, RZ, R4 ;  /* 0x00000004ff04723e */ /* 0x000fe200000010ff */
[----:B------:R-:W-:-:S04]  /*46b0*/  IMAD.MOV.U32 R19, RZ, RZ, R26 ;  /* 0x000000ffff137224 */ /* 0x000fc800078e001a */
[----:B------:R0:W-:Y:S01]  /*46c0*/  STG.E.U16 desc[UR36][R8.64], R4 ;  /* 0x0000000408007986 */ /* 0x0001e2000c101524 */
[----:B------:R-:W-:Y:S05]  /*46d0*/  BRA `(.L_x_5763) ;  /* 0x0000000400ac7947 */ /* 0x000fea0003800000 */
.L_x_5775:
        /* <DEDUP_REMOVED lines=12> */
.L_x_5786:
        /* <DEDUP_REMOVED lines=12> */
.L_x_5789:
[----:B------:R-:W-:-:S04]  /*4860*/  SHF.R.U32.HI R0, RZ, 0x14, R4 ;  /* 0x00000014ff007819 */ /* 0x000fc80000011604 */
[----:B------:R-:W-:-:S04]  /*4870*/  LOP3.LUT R3, R0, 0x1, RZ, 0xc0, !PT ;  /* 0x0000000100037812 */ /* 0x000fc800078ec0ff */
[----:B------:R-:W-:-:S04]  /*4880*/  IADD3 R0, PT, PT, R4, 0x487ffff, R3 ;  /* 0x0487ffff04007810 */ /* 0x000fc80007ffe003 */
[----:B------:R-:W-:-:S04]  /*4890*/  SHF.R.U32.HI R0, RZ, 0x14, R0 ;  /* 0x00000014ff007819 */ /* 0x000fc80000011600 */
[----:B------:R-:W-:-:S07]  /*48a0*/  LOP3.LUT R3, R0, 0xff, RZ, 0xc0, !PT ;  /* 0x000000ff00037812 */ /* 0x000fce00078ec0ff */
.L_x_5790:
[----:B------:R-:W-:-:S04]  /*48b0*/  SHF.R.U32.HI R4, RZ, 0x18, R4 ;  /* 0x00000018ff047819 */ /* 0x000fc80000011604 */
[----:B------:R-:W-:-:S04]  /*48c0*/  LOP3.LUT R3, R3, 0x80, R4, 0xf8, !PT ;  /* 0x0000008003037812 */ /* 0x000fc800078ef804 */
[----:B------:R-:W-:-:S07]  /*48d0*/  PRMT R0, R3, 0x7610, R0 ;  /* 0x0000761003007816 */ /* 0x000fce0000000000 */
.L_x_5788:
[----:B------:R-:W-:Y:S05]  /*48e0*/  BSYNC.RECONVERGENT B0 ;  /* 0x0000000000007941 */ /* 0x000fea0003800200 */
.L_x_5787:
[----:B------:R0:W-:Y:S01]  /*48f0*/  STG.E.U8 desc[UR36][R8.64], R0 ;  /* 0x0000000008007986 */ /* 0x0001e2000c101124 */
[----:B------:R-:W-:Y:S01]  /*4900*/  IMAD.MOV.U32 R19, RZ, RZ, R26 ;  /* 0x000000ffff137224 */ /* 0x000fe200078e001a */
[----:B------:R-:W-:Y:S06]  /*4910*/  BRA `(.L_x_5763) ;  /* 0x00000004001c7947 */ /* 0x000fec0003800000 */
.L_x_5785:
        /* <DEDUP_REMOVED lines=12> */
.L_x_5793:
[----:B------:R-:W-:-:S04]  /*49e0*/  SHF.R.U32.HI R0, RZ, 0x15, R4 ;  /* 0x00000015ff007819 */ /* 0x000fc80000011604 */
[----:B------:R-:W-:-:S04]  /*49f0*/  LOP3.LUT R3, R0, 0x1, RZ, 0xc0, !PT ;  /* 0x0000000100037812 */ /* 0x000fc800078ec0ff */
[----:B------:R-:W-:-:S04]  /*4a00*/  IADD3 R0, PT, PT, R4, 0x88fffff, R3 ;  /* 0x088fffff04007810 */ /* 0x000fc80007ffe003 */
[----:B------:R-:W-:-:S04]  /*4a10*/  SHF.R.U32.HI R0, RZ, 0x15, R0 ;  /* 0x00000015ff007819 */ /* 0x000fc80000011600 */
[----:B------:R-:W-:-:S07]  /*4a20*/  LOP3.LUT R3, R0, 0xff, RZ, 0xc0, !PT ;  /* 0x000000ff00037812 */ /* 0x000fce00078ec0ff */
.L_x_5794:
[----:B------:R-:W-:-:S04]  /*4a30*/  SHF.R.U32.HI R4, RZ, 0x18, R4 ;  /* 0x00000018ff047819 */ /* 0x000fc80000011604 */
[----:B------:R-:W-:-:S04]  /*4a40*/  LOP3.LUT R3, R3, 0x80, R4, 0xf8, !PT ;  /* 0x0000008003037812 */ /* 0x000fc800078ef804 */
[----:B------:R-:W-:-:S07]  /*4a50*/  PRMT R0, R3, 0x7610, R0 ;  /* 0x0000761003007816 */ /* 0x000fce0000000000 */
.L_x_5792:
[----:B------:R-:W-:Y:S05]  /*4a60*/  BSYNC.RECONVERGENT B0 ;  /* 0x0000000000007941 */ /* 0x000fea0003800200 */
.L_x_5791:
[----:B------:R0:W-:Y:S01]  /*4a70*/  STG.E.U8 desc[UR36][R8.64], R0 ;  /* 0x0000000008007986 */ /* 0x0001e2000c101124 */
[----:B------:R-:W-:Y:S01]  /*4a80*/  IMAD.MOV.U32 R19, RZ, RZ, R26 ;  /* 0x000000ffff137224 */ /* 0x000fe200078e001a */
[----:B------:R-:W-:Y:S06]  /*4a90*/  BRA `(.L_x_5763) ;  /* 0x0000000000bc7947 */ /* 0x000fec0003800000 */
.L_x_5784:
[----:B------:R-:W-:-:S13]  /*4aa0*/  ISETP.NE.AND P0, PT, R0, 0x1c, PT ;  /* 0x0000001c0000780c */ /* 0x000fda0003f05270 */
[----:B------:R-:W-:Y:S05]  /*4ab0*/  @!P0 BRA `(.L_x_5795) ;  /* 0x0000000000a88947 */ /* 0x000fea0003800000 */
[----:B------:R-:W-:-:S13]  /*4ac0*/  ISETP.NE.AND P0, PT, R0, 0x1d, PT ;  /* 0x0000001d0000780c */ /* 0x000fda0003f05270 */
[----:B------:R-:W-:Y:S05]  /*4ad0*/  @!P0 BRA `(.L_x_5796) ;  /* 0x0000000000908947 */ /* 0x000fea0003800000 */
[----:B------:R-:W-:-:S13]  /*4ae0*/  ISETP.NE.AND P0, PT, R0, 0x2c, PT ;  /* 0x0000002c0000780c */ /* 0x000fda0003f05270 */
[----:B------:R-:W-:Y:S05]  /*4af0*/  @!P0 BRA `(.L_x_5797) ;  /* 0x0000000000488947 */ /* 0x000fea0003800000 */
.L_x_5768:
        /* <DEDUP_REMOVED lines=16> */
.L_x_5798:
[----:B------:R-:W-:Y:S01]  /*4c00*/  IMAD.MOV.U32 R19, RZ, RZ, R26 ;  /* 0x000000ffff137224 */ /* 0x000fe200078e001a */
[----:B------:R-:W-:Y:S06]  /*4c10*/  BRA `(.L_x_5763) ;  /* 0x00000000005c7947 */ /* 0x000fec0003800000 */
.L_x_5797:
        /* <DEDUP_REMOVED lines=16> */
.L_x_5796:
[----:B------:R-:W0:Y:S01]  /*4d20*/  F2I.U64.TRUNC R4, R4 ;  /* 0x0000000400047311 */ /* 0x000e22000020d800 */
[----:B------:R-:W-:Y:S01]  /*4d30*/  IMAD.MOV.U32 R19, RZ, RZ, R26 ;  /* 0x000000ffff137224 */ /* 0x000fe200078e001a */
[----:B0-----:R0:W-:Y:S01]  /*4d40*/  STG.E.64 desc[UR36][R8.64], R4 ;  /* 0x0000000408007986 */ /* 0x0011e2000c101b24 */
[----:B------:R-:W-:Y:S05]  /*4d50*/  BRA `(.L_x_5763) ;  /* 0x00000000000c7947 */ /* 0x000fea0003800000 */
.L_x_5795:
[----:B------:R-:W0:Y:S01]  /*4d60*/  F2I.FTZ.U32.TRUNC.NTZ R3, R4 ;  /* 0x0000000400037305 */ /* 0x000e22000021f000 */
[----:B------:R-:W-:Y:S01]  /*4d70*/  IMAD.MOV.U32 R19, RZ, RZ, R26 ;  /* 0x000000ffff137224 */ /* 0x000fe200078e001a */
[----:B0-----:R0:W-:Y:S06]  /*4d80*/  STG.E desc[UR36][R8.64], R3 ;  /* 0x0000000308007986 */ /* 0x0011ec000c101924 */
.L_x_5763:
[----:B------:R-:W-:Y:S05]  /*4d90*/  BSYNC.RECONVERGENT B6 ;  /* 0x0000000000067941 */ /* 0x000fea0003800200 */
.L_x_5762:
        /* <DEDUP_REMOVED lines=24> */
.L_x_5804:
[----:B-----5:R-:W0:Y:S02]  /*4f20*/  F2I.S64.TRUNC R22, R22 ;  /* 0x0000001600167311 */ /* 0x020e24000020d900 */
[----:B0-----:R-:W-:-:S05]  /*4f30*/  IMAD.MOV.U32 R3, RZ, RZ, R22 ;  /* 0x000000ffff037224 */ /* 0x001fca00078e0016 */
[----:B------:R0:W-:Y:S01]  /*4f40*/  STG.E.U8 desc[UR36][R8.64], R3 ;  /* 0x0000000308007986 */ /* 0x0001e2000c101124 */
[----:B------:R-:W-:Y:S05]  /*4f50*/  BRA `(.L_x_5806) ;  /* 0x0000000c00287947 */ /* 0x000fea0003800000 */
.L_x_5803:
        /* <DEDUP_REMOVED lines=9> */
.L_x_5808:
[----:B-----5:R-:W0:Y:S02]  /*4ff0*/  F2I.FTZ.TRUNC.NTZ R3, R22 ;  /* 0x0000001600037305 */ /* 0x020e24000021f100 */
[----:B0-----:R3:W-:Y:S01]  /*5000*/  STG.E desc[UR36][R8.64], R3 ;  /* 0x0000000308007986 */ /* 0x0017e2000c101924 */
[----:B------:R-:W-:Y:S05]  /*5010*/  BRA `(.L_x_5806) ;  /* 0x0000000800f87947 */ /* 0x000fea0003800000 */
.L_x_5807:
[----:B-----5:R-:W0:Y:S02]  /*5020*/  F2I.FTZ.TRUNC.NTZ R3, R22 ;  /* 0x0000001600037305 */ /* 0x020e24000021f100 */
[----:B0-----:R2:W-:Y:S01]  /*5030*/  STG.E.U16 desc[UR36][R8.64], R3 ;  /* 0x0000000308007986 */ /* 0x0015e2000c101524 */
[----:B------:R-:W-:Y:S05]  /*5040*/  BRA `(.L_x_5806) ;  /* 0x0000000800ec7947 */ /* 0x000fea0003800000 */
.L_x_5802:
        /* <DEDUP_REMOVED lines=8> */
.L_x_5810:
[----:B-----5:R-:W-:-:S05]  /*50d0*/  F2FP.F16.F32.PACK_AB R22, RZ, R22 ;  /* 0x00000016ff16723e */ /* 0x020fca00000000ff */
[----:B------:R0:W-:Y:S01]  /*50e0*/  STG.E.U16 desc[UR36][R8.64], R22 ;  /* 0x0000001608007986 */ /* 0x0001e2000c101524 */
[----:B------:R-:W-:Y:S05]  /*50f0*/  BRA `(.L_x_5806) ;  /* 0x0000000800c07947 */ /* 0x000fea0003800000 */
.L_x_5809:
        /* <DEDUP_REMOVED lines=9> */
.L_x_5812:
[----:B-----5:R-:W-:-:S04]  /*5190*/  F2FP.F16.F32.PACK_AB R3, RZ, R22 ;  /* 0x00000016ff03723e */ /* 0x020fc800000000ff */
[----:B------:R-:W-:-:S05]  /*51a0*/  PRMT R3, R3, 0x5410, RZ ;  /* 0x0000541003037816 */ /* 0x000fca00000000ff */
[----:B------:R0:W-:Y:S01]  /*51b0*/  STG.E desc[UR36][R8.64], R3 ;  /* 0x0000000308007986 */ /* 0x0001e2000c101924 */
[----:B------:R-:W-:Y:S05]  /*51c0*/  BRA `(.L_x_5806) ;  /* 0x00000008008c7947 */ /* 0x000fea0003800000 */
.L_x_5811:
[----:B-----5:R-:W-:-:S06]  /*51d0*/  FMUL.FTZ R4, R22, 1 ;  /* 0x3f80000016047820 */ /* 0x020fcc0000410000 */
[----:B------:R-:W0:Y:S02]  /*51e0*/  F2F.F64.F32 R4, R4 ;  /* 0x0000000400047310 */ /* 0x000e240000201800 */
[----:B0-----:R0:W-:Y:S01]  /*51f0*/  STG.E.64 desc[UR36][R8.64], R4 ;  /* 0x0000000408007986 */ /* 0x0011e2000c101b24 */
[----:B------:R-:W-:Y:S05]  /*5200*/  BRA `(.L_x_5806) ;  /* 0x00000008007c7947 */ /* 0x000fea0003800000 */
.L_x_5801:
        /* <DEDUP_REMOVED lines=13> */
.L_x_5816:
        /* <DEDUP_REMOVED lines=16> */
.L_x_5819:
[----:B------:R-:W-:-:S04]  /*53e0*/  SHF.R.U32.HI R22, RZ, 0x18, R22 ;  /* 0x00000018ff167819 */ /* 0x000fc80000011616 */
[----:B------:R-:W-:-:S04]  /*53f0*/  LOP3.LUT R3, R3, 0x80, R22, 0xf8, !PT ;  /* 0x0000008003037812 */ /* 0x000fc800078ef816 */
[----:B------:R-:W-:-:S07]  /*5400*/  PRMT R4, R3, 0x7610, R4 ;  /* 0x0000761003047816 */ /* 0x000fce0000000004 */
.L_x_5818:
[----:B------:R-:W-:Y:S05]  /*5410*/  BSYNC.RECONVERGENT B0 ;  /* 0x0000000000007941 */ /* 0x000fea0003800200 */
.L_x_5817:
[----:B------:R0:W-:Y:S01]  /*5420*/  STG.E.U8 desc[UR36][R8.64], R4 ;  /* 0x0000000408007986 */ /* 0x0001e2000c101124 */
[----:B------:R-:W-:Y:S05]  /*5430*/  BRA `(.L_x_5806) ;  /* 0x0000000400f07947 */ /* 0x000fea0003800000 */
.L_x_5815:
        /* <DEDUP_REMOVED lines=16> */
.L_x_5822:
[----:B------:R-:W-:-:S04]  /*5540*/  SHF.R.U32.HI R22, RZ, 0x18, R22 ;  /* 0x00000018ff167819 */ /* 0x000fc80000011616 */
[----:B------:R-:W-:-:S04]  /*5550*/  LOP3.LUT R3, R3, 0x80, R22, 0xf8, !PT ;  /* 0x0000008003037812 */ /* 0x000fc800078ef816 */
[----:B------:R-:W-:-:S07]  /*5560*/  PRMT R4, R3, 0x7610, R4 ;  /* 0x0000761003047816 */ /* 0x000fce0000000004 */
.L_x_5821:
[----:B------:R-:W-:Y:S05]  /*5570*/  BSYNC.RECONVERGENT B0 ;  /* 0x0000000000007941 */ /* 0x000fea0003800200 */
.L_x_5820:
[----:B------:R0:W-:Y:S01]  /*5580*/  STG.E.U8 desc[UR36][R8.64], R4 ;  /* 0x0000000408007986 */ /* 0x0001e2000c101124 */
[----:B------:R-:W-:Y:S05]  /*5590*/  BRA `(.L_x_5806) ;  /* 0x0000000400987947 */ /* 0x000fea0003800000 */
.L_x_5814:
        /* <DEDUP_REMOVED lines=21> */
.L_x_5824:
[----:B-----5:R-:W0:Y:S02]  /*56f0*/  F2I.U64.TRUNC R22, R22 ;  /* 0x0000001600167311 */ /* 0x020e24000020d800 */
[----:B0-----:R0:W-:Y:S01]  /*5700*/  STG.E.64 desc[UR36][R8.64], R22 ;  /* 0x0000001608007986 */ /* 0x0011e2000c101b24 */
[----:B------:R-:W-:Y:S05]  /*5710*/  BRA `(.L_x_5806) ;  /* 0x0000000400387947 */ /* 0x000fea0003800000 */
.L_x_5823:
[----:B-----5:R-:W0:Y:S02]  /*5720*/  F2I.FTZ.U32.TRUNC.NTZ R3, R22 ;  /* 0x0000001600037305 */ /* 0x020e24000021f000 */
[----:B0-----:R0:W-:Y:S01]  /*5730*/  STG.E desc[UR36][R8.64], R3 ;  /* 0x0000000308007986 */ /* 0x0011e2000c101924 */
[----:B------:R-:W-:Y:S05]  /*5740*/  BRA `(.L_x_5806) ;  /* 0x00000004002c7947 */ /* 0x000fea0003800000 */
.L_x_5813:
        /* <DEDUP_REMOVED lines=10> */
.L_x_5826:
[----:B-----5:R-:W-:Y:S01]  /*57f0*/  FMUL.FTZ R4, R22, 1 ;  /* 0x3f80000016047820 */ /* 0x020fe20000410000 */
[----:B------:R-:W-:-:S05]  /*5800*/  CS2R R6, SRZ ;  /* 0x0000000000067805 */ /* 0x000fca000001ff00 */
[----:B------:R-:W0:Y:S02]  /*5810*/  F2F.F64.F32 R4, R4 ;  /* 0x0000000400047310 */ /* 0x000e240000201800 */
[----:B0-----:R0:W-:Y:S01]  /*5820*/  STG.E.128 desc[UR36][R8.64], R4 ;  /* 0x0000000408007986 */ /* 0x0011e2000c101d24 */
[----:B------:R-:W-:Y:S05]  /*5830*/  BRA `(.L_x_5806) ;  /* 0x0000000000f07947 */ /* 0x000fea0003800000 */
.L_x_5825:
[----:B------:R-:W-:-:S13]  /*5840*/  ISETP.NE.AND P0, PT, R0, 0xf, PT ;  /* 0x0000000f0000780c */ /* 0x000fda0003f05270 */
[----:B------:R-:W-:Y:S05]  /*5850*/  @!P0 BRA `(.L_x_5827) ;  /* 0x0000000000e08947 */ /* 0x000fea0003800000 */
[----:B------:R-:W-:-:S13]  /*5860*/  ISETP.NE.AND P0, PT, R0, 0x17, PT ;  /* 0x000000170000780c */ /* 0x000fda0003f05270 */
[----:B------:R-:W-:Y:S05]  /*5870*/  @!P0 BRA `(.L_x_5828) ;  /* 0x00000000008c8947 */ /* 0x000fea0003800000 */
[----:B------:R-:W-:-:S13]  /*5880*/  ISETP.NE.AND P0, PT, R0, 0x18, PT ;  /* 0x000000180000780c */ /* 0x000fda0003f05270 */
[----:B------:R-:W-:Y:S05]  /*5890*/  @!P0 BRA `(.L_x_5829) ;  /* 0x0000000000448947 */ /* 0x000fea0003800000 */
.L_x_5805:
        /* <DEDUP_REMOVED lines=16> */
.L_x_5830:
[----:B------:R-:W-:Y:S05]  /*59a0*/  BRA `(.L_x_5806) ;  /* 0x0000000000947947 */ /* 0x000fea0003800000 */
.L_x_5829:
        /* <DEDUP_REMOVED lines=12> */
.L_x_5832:
[----:B------:R-:W-:Y:S05]  /*5a70*/  BSYNC.RECONVERGENT B0 ;  /* 0x0000000000007941 */ /* 0x000fea0003800200 */
.L_x_5831:
[----:B------:R-:W-:-:S05]  /*5a80*/  LOP3.LUT R3, R0, 0x80, R5, 0xf8, !PT ;  /* 0x0000008000037812 */ /* 0x000fca00078ef805 */
[----:B------:R0:W-:Y:S01]  /*5a90*/  STG.E.U8 desc[UR36][R8.64], R3 ;  /* 0x0000000308007986 */ /* 0x0001e2000c101124 */
[----:B------:R-:W-:Y:S05]  /*5aa0*/  BRA `(.L_x_5806) ;  /* 0x0000000000547947 */ /* 0x000fea0003800000 */
.L_x_5828:
        /* <DEDUP_REMOVED lines=11> */
.L_x_5834:
[----:B------:R-:W-:Y:S01]  /*5b60*/  IMAD.MOV.U32 R0, RZ, RZ, 0x7f ;  /* 0x0000007fff007424 */ /* 0x000fe200078e00ff */
[----:B------:R-:W-:-:S04]  /*5b70*/  ISETP.GT.U32.AND P0, PT, R4, 0x7f800000, PT ;  /* 0x7f8000000400780c */ /* 0x000fc80003f04070 */
[----:B------:R-:W-:-:S09]  /*5b80*/  SEL R0, R0, 0x7c, P0 ;  /* 0x0000007c00007807 */ /* 0x000fd20000000000 */
.L_x_5835:
[----:B------:R-:W-:Y:S05]  /*5b90*/  BSYNC.RECONVERGENT B0 ;  /* 0x0000000000007941 */ /* 0x000fea0003800200 */
.L_x_5833:
[----:B------:R-:W-:-:S04]  /*5ba0*/  SHF.R.U32.HI R3, RZ, 0x18, R22 ;  /* 0x00000018ff037819 */ /* 0x000fc80000011616 */
[----:B------:R-:W-:-:S05]  /*5bb0*/  LOP3.LUT R3, R0, 0x80, R3, 0xf8, !PT ;  /* 0x0000008000037812 */ /* 0x000fca00078ef803 */
[----:B------:R0:W-:Y:S01]  /*5bc0*/  STG.E.U8 desc[UR36][R8.64], R3 ;  /* 0x0000000308007986 */ /* 0x0001e2000c101124 */
[----:B------:R-:W-:Y:S05]  /*5bd0*/  BRA `(.L_x_5806) ;  /* 0x0000000000087947 */ /* 0x000fea0003800000 */
.L_x_5827:
[----:B-----5:R-:W-:-:S05]  /*5be0*/  F2FP.BF16.F32.PACK_AB R22, RZ, R22 ;  /* 0x00000016ff16723e */ /* 0x020fca00000010ff */
[----:B------:R0:W-:Y:S02]  /*5bf0*/  STG.E.U16 desc[UR36][R8.64], R22 ;  /* 0x0000001608007986 */ /* 0x0001e4000c101524 */
.L_x_5806:
        /* <DEDUP_REMOVED lines=24> */
.L_x_5839:
[----:B------:R-:W0:Y:S02]  /*5d80*/  F2I.S64.TRUNC R24, R24 ;  /* 0x0000001800187311 */ /* 0x000e24000020d900 */
[----:B0-----:R-:W-:-:S05]  /*5d90*/  IMAD.MOV.U32 R3, RZ, RZ, R24 ;  /* 0x000000ffff037224 */ /* 0x001fca00078e0018 */
[----:B------:R0:W-:Y:S01]  /*5da0*/  STG.E.U8 desc[UR36][R8.64], R3 ;  /* 0x0000000308007986 */ /* 0x0001e2000c101124 */
[----:B------:R-:W-:Y:S05]  /*5db0*/  BRA `(.L_x_5841) ;  /* 0x0000000c00287947 */ /* 0x000fea0003800000 */
.L_x_5838:
        /* <DEDUP_REMOVED lines=9> */
.L_x_5843:
[----:B------:R-:W0:Y:S02]  /*5e50*/  F2I.FTZ.TRUNC.NTZ R3, R24 ;  /* 0x0000001800037305 */ /* 0x000e24000021f100 */
[----:B0-----:R0:W-:Y:S01]  /*5e60*/  STG.E desc[UR36][R8.64], R3 ;  /* 0x0000000308007986 */ /* 0x0011e2000c101924 */
[----:B------:R-:W-:Y:S05]  /*5e70*/  BRA `(.L_x_5841) ;  /* 0x0000000800f87947 */ /* 0x000fea0003800000 */
.L_x_5842:
[----:B------:R-:W0:Y:S02]  /*5e80*/  F2I.FTZ.TRUNC.NTZ R3, R24 ;  /* 0x0000001800037305 */ /* 0x000e24000021f100 */
[----:B0-----:R0:W-:Y:S01]  /*5e90*/  STG.E.U16 desc[UR36][R8.64], R3 ;  /* 0x0000000308007986 */ /* 0x0011e2000c101524 */
[----:B------:R-:W-:Y:S05]  /*5ea0*/  BRA `(.L_x_5841) ;  /* 0x0000000800ec7947 */ /* 0x000fea0003800000 */
.L_x_5837:
        /* <DEDUP_REMOVED lines=8> */
.L_x_5845:
[----:B------:R-:W-:-:S05]  /*5f30*/  F2FP.F16.F32.PACK_AB R24, RZ, R24 ;  /* 0x00000018ff18723e */ /* 0x000fca00000000ff */
[----:B------:R0:W-:Y:S01]  /*5f40*/  STG.E.U16 desc[UR36][R8.64], R24 ;  /* 0x0000001808007986 */ /* 0x0001e2000c101524 */
[----:B------:R-:W-:Y:S05]  /*5f50*/  BRA `(.L_x_5841) ;  /* 0x0000000800c07947 */ /* 0x000fea0003800000 */
.L_x_5844:
        /* <DEDUP_REMOVED lines=9> */
.L_x_5847:
[----:B------:R-:W-:-:S04]  /*5ff0*/  F2FP.F16.F32.PACK_AB R3, RZ, R24 ;  /* 0x00000018ff03723e */ /* 0x000fc800000000ff */
[----:B------:R-:W-:-:S05]  /*6000*/  PRMT R3, R3, 0x5410, RZ ;  /* 0x0000541003037816 */ /* 0x000fca00000000ff */
[----:B------:R0:W-:Y:S01]  /*6010*/  STG.E desc[UR36][R8.64], R3 ;  /* 0x0000000308007986 */ /* 0x0001e2000c101924 */
[----:B------:R-:W-:Y:S05]  /*6020*/  BRA `(.L_x_5841) ;  /* 0x00000008008c7947 */ /* 0x000fea0003800000 */
.L_x_5846:
[----:B------:R-:W-:-:S06]  /*6030*/  FMUL.FTZ R4, R24, 1 ;  /* 0x3f80000018047820 */ /* 0x000fcc0000410000 */
[----:B------:R-:W0:Y:S02]  /*6040*/  F2F.F64.F32 R4, R4 ;  /* 0x0000000400047310 */ /* 0x000e240000201800 */
[----:B0-----:R0:W-:Y:S01]  /*6050*/  STG.E.64 desc[UR36][R8.64], R4 ;  /* 0x0000000408007986 */ /* 0x0011e2000c101b24 */
[----:B------:R-:W-:Y:S05]  /*6060*/  BRA `(.L_x_5841) ;  /* 0x00000008007c7947 */ /* 0x000fea0003800000 */
.L_x_5836:
        /* <DEDUP_REMOVED lines=13> */
.L_x_5851:
        /* <DEDUP_REMOVED lines=16> */
.L_x_5854:
[----:B------:R-:W-:-:S04]  /*6240*/  SHF.R.U32.HI R24, RZ, 0x18, R24 ;  /* 0x00000018ff187819 */ /* 0x000fc80000011618 */
[----:B------:R-:W-:-:S04]  /*6250*/  LOP3.LUT R3, R3, 0x80, R24, 0xf8, !PT ;  /* 0x0000008003037812 */ /* 0x000fc800078ef818 */
[----:B------:R-:W-:-:S07]  /*6260*/  PRMT R4, R3, 0x7610, R4 ;  /* 0x0000761003047816 */ /* 0x000fce0000000004 */
.L_x_5853:
[----:B------:R-:W-:Y:S05]  /*6270*/  BSYNC.RECONVERGENT B0 ;  /* 0x0000000000007941 */ /* 0x000fea0003800200 */
.L_x_5852:
[----:B------:R0:W-:Y:S01]  /*6280*/  STG.E.U8 desc[UR36][R8.64], R4 ;  /* 0x0000000408007986 */ /* 0x0001e2000c101124 */
[----:B------:R-:W-:Y:S05]  /*6290*/  BRA `(.L_x_5841) ;  /* 0x0000000400f07947 */ /* 0x000fea0003800000 */
.L_x_5850:
        /* <DEDUP_REMOVED lines=16> */
.L_x_5857:
[----:B------:R-:W-:-:S04]  /*63a0*/  SHF.R.U32.HI R24, RZ, 0x18, R24 ;  /* 0x00000018ff187819 */ /* 0x000fc80000011618 */
[----:B------:R-:W-:-:S04]  /*63b0*/  LOP3.LUT R3, R3, 0x80, R24, 0xf8, !PT ;  /* 0x0000008003037812 */ /* 0x000fc800078ef818 */
[----:B------:R-:W-:-:S07]  /*63c0*/  PRMT R4, R3, 0x7610, R4 ;  /* 0x0000761003047816 */ /* 0x000fce0000000004 */
.L_x_5856:
[----:B------:R-:W-:Y:S05]  /*63d0*/  BSYNC.RECONVERGENT B0 ;  /* 0x0000000000007941 */ /* 0x000fea0003800200 */
.L_x_5855:
[----:B------:R0:W-:Y:S01]  /*63e0*/  STG.E.U8 desc[UR36][R8.64], R4 ;  /* 0x0000000408007986 */ /* 0x0001e2000c101124 */
[----:B------:R-:W-:Y:S05]  /*63f0*/  BRA `(.L_x_5841) ;  /* 0x0000000400987947 */ /* 0x000fea0003800000 */
.L_x_5849:
        /* <DEDUP_REMOVED lines=21> */
.L_x_5859:
[----:B------:R-:W0:Y:S02]  /*6550*/  F2I.U64.TRUNC R24, R24 ;  /* 0x0000001800187311 */ /* 0x000e24000020d800 */
[----:B0-----:R0:W-:Y:S01]  /*6560*/  STG.E.64 desc[UR36][R8.64], R24 ;  /* 0x0000001808007986 */ /* 0x0011e2000c101b24 */
[----:B------:R-:W-:Y:S05]  /*6570*/  BRA `(.L_x_5841) ;  /* 0x0000000400387947 */ /* 0x000fea0003800000 */
.L_x_5858:
[----:B------:R-:W0:Y:S02]  /*6580*/  F2I.FTZ.U32.TRUNC.NTZ R3, R24 ;  /* 0x0000001800037305 */ /* 0x000e24000021f000 */
[----:B0-----:R0:W-:Y:S01]  /*6590*/  STG.E desc[UR36][R8.64], R3 ;  /* 0x0000000308007986 */ /* 0x0011e2000c101924 */
[----:B------:R-:W-:Y:S05]  /*65a0*/  BRA `(.L_x_5841) ;  /* 0x00000004002c7947 */ /* 0x000fea0003800000 */
.L_x_5848:
        /* <DEDUP_REMOVED lines=10> */
.L_x_5861:
[----:B------:R-:W-:Y:S01]  /*6650*/  FMUL.FTZ R4, R24, 1 ;  /* 0x3f80000018047820 */ /* 0x000fe20000410000 */
[----:B------:R-:W-:-:S05]  /*6660*/  CS2R R6, SRZ ;  /* 0x0000000000067805 */ /* 0x000fca000001ff00 */
[----:B------:R-:W0:Y:S02]  /*6670*/  F2F.F64.F32 R4, R4 ;  /* 0x0000000400047310 */ /* 0x000e240000201800 */
[----:B0-----:R3:W-:Y:S01]  /*6680*/  STG.E.128 desc[UR36][R8.64], R4 ;  /* 0x0000000408007986 */ /* 0x0017e2000c101d24 */
[----:B------:R-:W-:Y:S05]  /*6690*/  BRA `(.L_x_5841) ;  /* 0x0000000000f07947 */ /* 0x000fea0003800000 */
.L_x_5860:
[----:B------:R-:W-:-:S13]  /*66a0*/  ISETP.NE.AND P0, PT, R0, 0xf, PT ;  /* 0x0000000f0000780c */ /* 0x000fda0003f05270 */
[----:B------:R-:W-:Y:S05]  /*66b0*/  @!P0 BRA `(.L_x_5862) ;  /* 0x0000000000e08947 */ /* 0x000fea0003800000 */
[----:B------:R-:W-:-:S13]  /*66c0*/  ISETP.NE.AND P0, PT, R0, 0x17, PT ;  /* 0x000000170000780c */ /* 0x000fda0003f05270 */
[----:B------:R-:W-:Y:S05]  /*66d0*/  @!P0 BRA `(.L_x_5863) ;  /* 0x00000000008c8947 */ /* 0x000fea0003800000 */
[----:B------:R-:W-:-:S13]  /*66e0*/  ISETP.NE.AND P0, PT, R0, 0x18, PT ;  /* 0x000000180000780c */ /* 0x000fda0003f05270 */
[----:B------:R-:W-:Y:S05]  /*66f0*/  @!P0 BRA `(.L_x_5864) ;  /* 0x0000000000448947 */ /* 0x000fea0003800000 */
.L_x_5840:
        /* <DEDUP_REMOVED lines=16> */
.L_x_5865:
[----:B------:R-:W-:Y:S05]  /*6800*/  BRA `(.L_x_5841) ;  /* 0x0000000000947947 */ /* 0x000fea0003800000 */
.L_x_5864:
        /* <DEDUP_REMOVED lines=12> */
.L_x_5867:
[----:B------:R-:W-:Y:S05]  /*68d0*/  BSYNC.RECONVERGENT B0 ;  /* 0x0000000000007941 */ /* 0x000fea0003800200 */
.L_x_5866:
[----:B------:R-:W-:-:S05]  /*68e0*/  LOP3.LUT R3, R0, 0x80, R5, 0xf8, !PT ;  /* 0x0000008000037812 */ /* 0x000fca00078ef805 */
[----:B------:R1:W-:Y:S01]  /*68f0*/  STG.E.U8 desc[UR36][R8.64], R3 ;  /* 0x0000000308007986 */ /* 0x0003e2000c101124 */
[----:B------:R-:W-:Y:S05]  /*6900*/  BRA `(.L_x_5841) ;  /* 0x0000000000547947 */ /* 0x000fea0003800000 */
.L_x_5863:
        /* <DEDUP_REMOVED lines=11> */
.L_x_5869:
[----:B------:R-:W-:Y:S01]  /*69c0*/  IMAD.MOV.U32 R0, RZ, RZ, 0x7f ;  /* 0x0000007fff007424 */ /* 0x000fe200078e00ff */
[----:B------:R-:W-:-:S04]  /*69d0*/  ISETP.GT.U32.AND P0, PT, R4, 0x7f800000, PT ;  /* 0x7f8000000400780c */ /* 0x000fc80003f04070 */
[----:B------:R-:W-:-:S09]  /*69e0*/  SEL R0, R0, 0x7c, P0 ;  /* 0x0000007c00007807 */ /* 0x000fd20000000000 */
.L_x_5870:
[----:B------:R-:W-:Y:S05]  /*69f0*/  BSYNC.RECONVERGENT B0 ;  /* 0x0000000000007941 */ /* 0x000fea0003800200 */
.L_x_5868:
[----:B------:R-:W-:-:S04]  /*6a00*/  SHF.R.U32.HI R3, RZ, 0x18, R24 ;  /* 0x00000018ff037819 */ /* 0x000fc80000011618 */
[----:B------:R-:W-:-:S05]  /*6a10*/  LOP3.LUT R3, R0, 0x80, R3, 0xf8, !PT ;  /* 0x0000008000037812 */ /* 0x000fca00078ef803 */
[----:B------:R2:W-:Y:S01]  /*6a20*/  STG.E.U8 desc[UR36][R8.64], R3 ;  /* 0x0000000308007986 */ /* 0x0005e2000c101124 */
[----:B------:R-:W-:Y:S05]  /*6a30*/  BRA `(.L_x_5841) ;  /* 0x0000000000087947 */ /* 0x000fea0003800000 */
.L_x_5862:
[----:B------:R-:W-:-:S05]  /*6a40*/  F2FP.BF16.F32.PACK_AB R24, RZ, R24 ;  /* 0x00000018ff18723e */ /* 0x000fca00000010ff */
[----:B------:R0:W-:Y:S02]  /*6a50*/  STG.E.U16 desc[UR36][R8.64], R24 ;  /* 0x0000001808007986 */ /* 0x0001e4000c101524 */
.L_x_5841:
[----:B------:R-:W-:-:S07]  /*6a60*/  VIADD R19, R19, 0x80 ;  /* 0x0000008013137836 */ /* 0x000fce0000000000 */
.L_x_5800:
[----:B------:R-:W-:Y:S05]  /*6a70*/  BSYNC.RECONVERGENT B6 ;  /* 0x0000000000067941 */ /* 0x000fea0003800200 */
.L_x_5799:
[----:B------:R-:W-:-:S13]  /*6a80*/  ISETP.GE.AND P0, PT, R19, R17, PT ;  /* 0x000000111300720c */ /* 0x000fda0003f06270 */
[----:B------:R-:W-:Y:S05]  /*6a90*/  @P0 EXIT ;  /* 0x000000000000094d */ /* 0x000fea0003800000 */
[----:B0-23--:R-:W0:Y:S01]  /*6aa0*/  LDC.64 R4, c[0x0][0x3a0] ;  /* 0x0000e800ff047b82 */ /* 0x00de220000000a00 */
[----:B------:R-:W4:Y:S01]  /*6ab0*/  LDCU UR4, c[0x0][0x3c0] ;  /* 0x00007800ff0477ac */ /* 0x000f220008000800 */
[----:B-1----:R-:W-:Y:S01]  /*6ac0*/  PRMT R0, R16, 0x9910, RZ ;  /* 0x0000991010007816 */ /* 0x002fe200000000ff */
[----:B------:R-:W-:-:S03]  /*6ad0*/  IMAD R2, R2, 0x200, R19 ;  /* 0x0000020002027824 */ /* 0x000fc600078e0213 */
[----:B------:R-:W-:Y:S01]  /*6ae0*/  ISETP.GT.AND P1, PT, R0, 0x9, PT ;  /* 0x000000090000780c */ /* 0x000fe20003f24270 */
[----:B----4-:R-:W-:-:S05]  /*6af0*/  IMAD R3, R2, UR4, RZ ;  /* 0x0000000402037c24 */ /* 0x010fca000f8e02ff */
        /* <DEDUP_REMOVED lines=14> */
.L_x_5874:
[----:B-----5:R-:W0:Y:S02]  /*6be0*/  F2I.S64.TRUNC R18, R18 ;  /* 0x0000001200127311 */ /* 0x020e24000020d900 */
[----:B0-----:R-:W-:-:S05]  /*6bf0*/  IMAD.MOV.U32 R5, RZ, RZ, R18 ;  /* 0x000000ffff057224 */ /* 0x001fca00078e0012 */
[----:B------:R-:W-:Y:S01]  /*6c00*/  STG.E.U8 desc[UR36][R2.64], R5 ;  /* 0x0000000502007986 */ /* 0x000fe2000c101124 */
[----:B------:R-:W-:Y:S05]  /*6c10*/  EXIT ;  /* 0x000000000000794d */ /* 0x000fea0003800000 */
.L_x_5873:
        /* <DEDUP_REMOVED lines=9> */
.L_x_5877:
[----:B-----5:R-:W0:Y:S02]  /*6cb0*/  F2I.FTZ.TRUNC.NTZ R5, R18 ;  /* 0x0000001200057305 */ /* 0x020e24000021f100 */
[----:B0-----:R-:W-:Y:S01]  /*6cc0*/  STG.E desc[UR36][R2.64], R5 ;  /* 0x0000000502007986 */ /* 0x001fe2000c101924 */
[----:B------:R-:W-:Y:S05]  /*6cd0*/  EXIT ;  /* 0x000000000000794d */ /* 0x000fea0003800000 */
.L_x_5876:
[----:B-----5:R-:W0:Y:S02]  /*6ce0*/  F2I.FTZ.TRUNC.NTZ R5, R18 ;  /* 0x0000001200057305 */ /* 0x020e24000021f100 */
[----:B0-----:R-:W-:Y:S01]  /*6cf0*/  STG.E.U16 desc[UR36][R2.64], R5 ;  /* 0x0000000502007986 */ /* 0x001fe2000c101524 */
[----:B------:R-:W-:Y:S05]  /*6d00*/  EXIT ;  /* 0x000000000000794d */ /* 0x000fea0003800000 */
.L_x_5872:
        /* <DEDUP_REMOVED lines=8> */
.L_x_5879:
[----:B-----5:R-:W-:-:S05]  /*6d90*/  F2FP.F16.F32.PACK_AB R18, RZ, R18 ;  /* 0x00000012ff12723e */ /* 0x020fca00000000ff */
[----:B------:R-:W-:Y:S01]  /*6da0*/  STG.E.U16 desc[UR36][R2.64], R18 ;  /* 0x0000001202007986 */ /* 0x000fe2000c101524 */
[----:B------:R-:W-:Y:S05]  /*6db0*/  EXIT ;  /* 0x000000000000794d */ /* 0x000fea0003800000 */
.L_x_5878:
        /* <DEDUP_REMOVED lines=9> */
.L_x_5881:
[----:B-----5:R-:W-:-:S04]  /*6e50*/  F2FP.F16.F32.PACK_AB R5, RZ, R18 ;  /* 0x00000012ff05723e */ /* 0x020fc800000000ff */
[----:B------:R-:W-:-:S05]  /*6e60*/  PRMT R5, R5, 0x5410, RZ ;  /* 0x0000541005057816 */ /* 0x000fca00000000ff */
[----:B------:R-:W-:Y:S01]  /*6e70*/  STG.E desc[UR36][R2.64], R5 ;  /* 0x0000000502007986 */ /* 0x000fe2000c101924 */
[----:B------:R-:W-:Y:S05]  /*6e80*/  EXIT ;  /* 0x000000000000794d */ /* 0x000fea0003800000 */
.L_x_5880:
[----:B-----5:R-:W-:-:S06]  /*6e90*/  FMUL.FTZ R4, R18, 1 ;  /* 0x3f80000012047820 */ /* 0x020fcc0000410000 */
[----:B------:R-:W0:Y:S02]  /*6ea0*/  F2F.F64.F32 R4, R4 ;  /* 0x0000000400047310 */ /* 0x000e240000201800 */
[----:B0-----:R-:W-:Y:S01]  /*6eb0*/  STG.E.64 desc[UR36][R2.64], R4 ;  /* 0x0000000402007986 */ /* 0x001fe2000c101b24 */
[----:B------:R-:W-:Y:S05]  /*6ec0*/  EXIT ;  /* 0x000000000000794d */ /* 0x000fea0003800000 */
.L_x_5871:
        /* <DEDUP_REMOVED lines=13> */
.L_x_5885:
        /* <DEDUP_REMOVED lines=16> */
.L_x_5888:
[----:B------:R-:W-:-:S04]  /*70a0*/  SHF.R.U32.HI R18, RZ, 0x18, R18 ;  /* 0x00000018ff127819 */ /* 0x000fc80000011612 */
[----:B------:R-:W-:-:S04]  /*70b0*/  LOP3.LUT R5, R5, 0x80, R18, 0xf8, !PT ;  /* 0x0000008005057812 */ /* 0x000fc800078ef812 */
[----:B------:R-:W-:-:S07]  /*70c0*/  PRMT R0, R5, 0x7610, R0 ;  /* 0x0000761005007816 */ /* 0x000fce0000000000 */
.L_x_5887:
[----:B------:R-:W-:Y:S05]  /*70d0*/  BSYNC.RECONVERGENT B0 ;  /* 0x0000000000007941 */ /* 0x000fea0003800200 */
.L_x_5886:
[----:B------:R-:W-:Y:S01]  /*70e0*/  STG.E.U8 desc[UR36][R2.64], R0 ;  /* 0x0000000002007986 */ /* 0x000fe2000c101124 */
[----:B------:R-:W-:Y:S05]  /*70f0*/  EXIT ;  /* 0x000000000000794d */ /* 0x000fea0003800000 */
.L_x_5884:
        /* <DEDUP_REMOVED lines=16> */
.L_x_5891:
[----:B------:R-:W-:-:S04]  /*7200*/  SHF.R.U32.HI R18, RZ, 0x18, R18 ;  /* 0x00000018ff127819 */ /* 0x000fc80000011612 */
[----:B------:R-:W-:-:S04]  /*7210*/  LOP3.LUT R5, R5, 0x80, R18, 0xf8, !PT ;  /* 0x0000008005057812 */ /* 0x000fc800078ef812 */
[----:B------:R-:W-:-:S07]  /*7220*/  PRMT R0, R5, 0x7610, R0 ;  /* 0x0000761005007816 */ /* 0x000fce0000000000 */
.L_x_5890:
[----:B------:R-:W-:Y:S05]  /*7230*/  BSYNC.RECONVERGENT B0 ;  /* 0x0000000000007941 */ /* 0x000fea0003800200 */
.L_x_5889:
[----:B------:R-:W-:Y:S01]  /*7240*/  STG.E.U8 desc[UR36][R2.64], R0 ;  /* 0x0000000002007986 */ /* 0x000fe2000c101124 */
[----:B------:R-:W-:Y:S05]  /*7250*/  EXIT ;  /* 0x000000000000794d */ /* 0x000fea0003800000 */
.L_x_5883:
        /* <DEDUP_REMOVED lines=21> */
.L_x_5893:
[----:B-----5:R-:W0:Y:S02]  /*73b0*/  F2I.U64.TRUNC R18, R18 ;  /* 0x0000001200127311 */ /* 0x020e24000020d800 */
[----:B0-----:R-:W-:Y:S01]  /*73c0*/  STG.E.64 desc[UR36][R2.64], R18 ;  /* 0x0000001202007986 */ /* 0x001fe2000c101b24 */
[----:B------:R-:W-:Y:S05]  /*73d0*/  EXIT ;  /* 0x000000000000794d */ /* 0x000fea0003800000 */
.L_x_5892:
[----:B-----5:R-:W0:Y:S02]  /*73e0*/  F2I.FTZ.U32.TRUNC.NTZ R5, R18 ;  /* 0x0000001200057305 */ /* 0x020e24000021f000 */
[----:B0-----:R-:W-:Y:S01]  /*73f0*/  STG.E desc[UR36][R2.64], R5 ;  /* 0x0000000502007986 */ /* 0x001fe2000c101924 */
[----:B------:R-:W-:Y:S05]  /*7400*/  EXIT ;  /* 0x000000000000794d */ /* 0x000fea0003800000 */
.L_x_5882:
        /* <DEDUP_REMOVED lines=10> */
.L_x_5895:
[----:B-----5:R-:W-:Y:S01]  /*74b0*/  FMUL.FTZ R4, R18, 1 ;  /* 0x3f80000012047820 */ /* 0x020fe20000410000 */
[----:B------:R-:W-:-:S05]  /*74c0*/  CS2R R6, SRZ ;  /* 0x0000000000067805 */ /* 0x000fca000001ff00 */
[----:B------:R-:W0:Y:S02]  /*74d0*/  F2F.F64.F32 R4, R4 ;  /* 0x0000000400047310 */ /* 0x000e240000201800 */
[----:B0-----:R-:W-:Y:S01]  /*74e0*/  STG.E.128 desc[UR36][R2.64], R4 ;  /* 0x0000000402007986 */ /* 0x001fe2000c101d24 */
[----:B------:R-:W-:Y:S05]  /*74f0*/  EXIT ;  /* 0x000000000000794d */ /* 0x000fea0003800000 */
.L_x_5894:
[----:B------:R-:W-:-:S13]  /*7500*/  ISETP.NE.AND P0, PT, R0, 0xf, PT ;  /* 0x0000000f0000780c */ /* 0x000fda0003f05270 */
[----:B------:R-:W-:Y:S05]  /*7510*/  @!P0 BRA `(.L_x_5896) ;  /* 0x0000000000e08947 */ /* 0x000fea0003800000 */
[----:B------:R-:W-:-:S13]  /*7520*/  ISETP.NE.AND P0, PT, R0, 0x17, PT ;  /* 0x000000170000780c */ /* 0x000fda0003f05270 */
[----:B------:R-:W-:Y:S05]  /*7530*/  @!P0 BRA `(.L_x_5897) ;  /* 0x00000000008c8947 */ /* 0x000fea0003800000 */
[----:B------:R-:W-:-:S13]  /*7540*/  ISETP.NE.AND P0, PT, R0, 0x18, PT ;  /* 0x000000180000780c */ /* 0x000fda0003f05270 */
[----:B------:R-:W-:Y:S05]  /*7550*/  @!P0 BRA `(.L_x_5898) ;  /* 0x0000000000448947 */ /* 0x000fea0003800000 */
.L_x_5875:
        /* <DEDUP_REMOVED lines=16> */
.L_x_5899:
[----:B------:R-:W-:Y:S05]  /*7660*/  EXIT ;  /* 0x000000000000794d */ /* 0x000fea0003800000 */
.L_x_5898:
        /* <DEDUP_REMOVED lines=12> */
.L_x_5901:
[----:B------:R-:W-:Y:S05]  /*7730*/  BSYNC.RECONVERGENT B0 ;  /* 0x0000000000007941 */ /* 0x000fea0003800200 */
.L_x_5900:
[----:B------:R-:W-:-:S05]  /*7740*/  LOP3.LUT R5, R0, 0x80, R7, 0xf8, !PT ;  /* 0x0000008000057812 */ /* 0x000fca00078ef807 */
[----:B------:R-:W-:Y:S01]  /*7750*/  STG.E.U8 desc[UR36][R2.64], R5 ;  /* 0x0000000502007986 */ /* 0x000fe2000c101124 */
[----:B------:R-:W-:Y:S05]  /*7760*/  EXIT ;  /* 0x000000000000794d */ /* 0x000fea0003800000 */
.L_x_5897:
        /* <DEDUP_REMOVED lines=11> */
.L_x_5903:
[----:B------:R-:W-:Y:S01]  /*7820*/  IMAD.MOV.U32 R0, RZ, RZ, 0x7f ;  /* 0x0000007fff007424 */ /* 0x000fe200078e00ff */
[----:B------:R-:W-:-:S04]  /*7830*/  ISETP.GT.U32.AND P0, PT, R4, 0x7f800000, PT ;  /* 0x7f8000000400780c */ /* 0x000fc80003f04070 */
[----:B------:R-:W-:-:S09]  /*7840*/  SEL R0, R0, 0x7c, P0 ;  /* 0x0000007c00007807 */ /* 0x000fd20000000000 */
.L_x_5904:
[----:B------:R-:W-:Y:S05]  /*7850*/  BSYNC.RECONVERGENT B0 ;  /* 0x0000000000007941 */ /* 0x000fea0003800200 */
.L_x_5902:
[----:B------:R-:W-:-:S04]  /*7860*/  SHF.R.U32.HI R5, RZ, 0x18, R18 ;  /* 0x00000018ff057819 */ /* 0x000fc80000011612 */
[----:B------:R-:W-:-:S05]  /*7870*/  LOP3.LUT R5, R0, 0x80, R5, 0xf8, !PT ;  /* 0x0000008000057812 */ /* 0x000fca00078ef805 */
[----:B------:R-:W-:Y:S01]  /*7880*/  STG.E.U8 desc[UR36][R2.64], R5 ;  /* 0x0000000502007986 */ /* 0x000fe2000c101124 */
[----:B------:R-:W-:Y:S05]  /*7890*/  EXIT ;  /* 0x000000000000794d */ /* 0x000fea0003800000 */
.L_x_5896:
[----:B-----5:R-:W-:-:S05]  /*78a0*/  F2FP.BF16.F32.PACK_AB R18, RZ, R18 ;  /* 0x00000012ff12723e */ /* 0x020fca00000010ff */
[----:B------:R-:W-:Y:S01]  /*78b0*/  STG.E.U16 desc[UR36][R2.64], R18 ;  /* 0x0000001202007986 */ /* 0x000fe2000c101524 */
[----:B------:R-:W-:Y:S05]  /*78c0*/  EXIT ;  /* 0x000000000000794d */ /* 0x000fea0003800000 */
.L_x_5905:
        /* <DEDUP_REMOVED lines=11> */
.L_x_6679:


//--------------------- .text._ZN2at6native18elementwise_kernelILi128ELi2EZNS0_22gpu_kernel_impl_nocastIZZZNS0_66_GLOBAL__N__a0cfb035_28_ActivationHardswishKernel_cu_9e10b42f_293216hardswish_kernelERNS_14TensorIteratorEENKUlvE_clEvENKUlvE0_clEvEUlfE_EEvRNS_18TensorIteratorBaseERKT_EUliE_EEviT1_ --------------------------
	.section	.text._ZN2at6native18elementwise_kernelILi128ELi2EZNS0_22gpu_kernel_impl_nocastIZZZNS0_66_GLOBAL__N__a0cfb035_28_ActivationHardswishKernel_cu_9e10b42f_293216hardswish_kernelERNS_14TensorIteratorEENKUlvE_clEvENKUlvE0_clEvEUlfE_EEvRNS_18TensorIteratorBaseERKT_EUliE_EEviT1_,"ax",@progbits
	.align	128
        .global         _ZN2at6native18elementwise_kernelILi128ELi2EZNS0_22gpu_kernel_impl_nocastIZZZNS0_66_GLOBAL__N__a0cfb035_28_ActivationHardswishKernel_cu_9e10b42f_293216hardswish_kernelERNS_14TensorIteratorEENKUlvE_clEvENKUlvE0_clEvEUlfE_EEvRNS_18TensorIteratorBaseERKT_EUliE_EEviT1_
        .type           _ZN2at6native18elementwise_kernelILi128ELi2EZNS0_22gpu_kernel_impl_nocastIZZZNS0_66_GLOBAL__N__a0cfb035_28_ActivationHardswishKernel_cu_9e10b42f_293216hardswish_kernelERNS_14TensorIteratorEENKUlvE_clEvENKUlvE0_clEvEUlfE_EEvRNS_18TensorIteratorBaseERKT_EUliE_EEviT1_,@function
        .size           _ZN2at6native18elementwise_kernelILi128ELi2EZNS0_22gpu_kernel_impl_nocastIZZZNS0_66_GLOBAL__N__a0cfb035_28_ActivationHardswishKernel_cu_9e10b42f_293216hardswish_kernelERNS_14TensorIteratorEENKUlvE_clEvENKUlvE0_clEvEUlfE_EEvRNS_18TensorIteratorBaseERKT_EUliE_EEviT1_,(.L_x_6680 - _ZN2at6native18elementwise_kernelILi128ELi2EZNS0_22gpu_kernel_impl_nocastIZZZNS0_66_GLOBAL__N__a0cfb035_28_ActivationHardswishKernel_cu_9e10b42f_293216hardswish_kernelERNS_14TensorIteratorEENKUlvE_clEvENKUlvE0_clEvEUlfE_EEvRNS_18TensorIteratorBaseERKT_EUliE_EEviT1_)
        .other          _ZN2at6native18elementwise_kernelILi128ELi2EZNS0_22gpu_kernel_impl_nocastIZZZNS0_66_GLOBAL__N__a0cfb035_28_ActivationHardswishKernel_cu_9e10b42f_293216hardswish_kernelERNS_14TensorIteratorEENKUlvE_clEvENKUlvE0_clEvEUlfE_EEvRNS_18TensorIteratorBaseERKT_EUliE_EEviT1_,@"STO_CUDA_ENTRY STV_DEFAULT"
_ZN2at6native18elementwise_kernelILi128ELi2EZNS0_22gpu_kernel_impl_nocastIZZZNS0_66_GLOBAL__N__a0cfb035_28_ActivationHardswishKernel_cu_9e10b42f_293216hardswish_kernelERNS_14TensorIteratorEENKUlvE_clEvENKUlvE0_clEvEUlfE_EEvRNS_18TensorIteratorBaseERKT_EUliE_EEviT1_:
.text._ZN2at6native18elementwise_kernelILi128ELi2EZNS0_22gpu_kernel_impl_nocastIZZZNS0_66_GLOBAL__N__a0cfb035_28_ActivationHardswishKernel_cu_9e10b42f_293216hardswish_kernelERNS_14TensorIteratorEENKUlvE_clEvENKUlvE0_clEvEUlfE_EEvRNS_18TensorIteratorBaseERKT_EUliE_EEviT1_:
        /* <DEDUP_REMOVED lines=13> */
[----:B------:R-:W0:Y:S01]  /*00d0*/  LDC.64 R4, c[0x0][0x588] ;  /* 0x00016200ff047b82 */ /* 0x000e220000000a00 */
[----:B------:R-:W1:Y:S01]  /*00e0*/  LDCU UR5, c[0x0][0x590] ;  /* 0x0000b200ff0577ac */ /* 0x000e620008000800 */
[----:B------:R-:W2:Y:S01]  /*00f0*/  LDCU UR8, c[0x0][0x59c] ;  /* 0x0000b380ff0877ac */ /* 0x000ea20008000800 */
[----:B0-----:R-:W3:Y:S05]  /*0100*/  LDG.E R4, desc[UR6][R4.64] ;  /* 0x0000000604047981 */ /* 0x001eea000c1e1900 */
[----:B------:R-:W0:Y:S01]  /*0110*/  LDC.64 R6, c[0x0][0x580] ;  /* 0x00016000ff067b82 */ /* 0x000e220000000a00 */
[----:B------:R-:W-:Y:S01]  /*0120*/  IADD3 R3, PT, PT, R3, 0x80, RZ ;  /* 0x0000008003037810 */ /* 0x000fe20007ffe0ff */
[----:B---3--:R-:W-:-:S05]  /*0130*/  FADD.FTZ R0, R4, 3 ;  /* 0x4040000004007421 */ /* 0x008fca0000010000 */
[----:B-1----:R-:W-:-:S04]  /*0140*/  FSETP.GEU.FTZ.AND P0, PT, R0, UR5, PT ;  /* 0x0000000500007c0b */ /* 0x002fc8000bf1e000 */
[----:B------:R-:W-:-:S04]  /*0150*/  FSEL R0, R0, UR5, P0 ;  /* 0x0000000500007c08 */ /* 0x000fc80008000000 */
[----:B--2---:R-:W-:-:S04]  /*0160*/  FSETP.GT.FTZ.AND P0, PT, R0, UR8, PT ;  /* 0x0000000800007c0b */ /* 0x004fc8000bf14000 */
[----:B------:R-:W-:-:S05]  /*0170*/  FSEL R9, R0, UR8, !P0 ;  /* 0x0000000800097c08 */ /* 0x000fca000c000000 */
[----:B------:R-:W-:-:S04]  /*0180*/  FMUL.FTZ R9, R4, R9 ;  /* 0x0000000904097220 */ /* 0x000fc80000410000 */
[----:B------:R-:W-:-:S05]  /*0190*/  FMUL.FTZ R9, R9, 0.16666667163372039795 ;  /* 0x3e2aaaab09097820 */ /* 0x000fca0000410000 */
[----:B0-----:R0:W-:Y:S02]  /*01a0*/  STG.E desc[UR6][R6.64], R9 ;  /* 0x0000000906007986 */ /* 0x0011e4000c101906 */
.L_x_5908:
[----:B------:R-:W-:Y:S05]  /*01b0*/  BSYNC.RECONVERGENT B0 ;  /* 0x0000000000007941 */ /* 0x000fea0003800200 */
.L_x_5907:
[----:B------:R-:W-:-:S13]  /*01c0*/  ISETP.GE.AND P0, PT, R3, UR4, PT ;  /* 0x0000000403007c0c */ /* 0x000fda000bf06270 */
[----:B------:R-:W-:Y:S05]  /*01d0*/  @P0 EXIT ;  /* 0x000000000000094d */ /* 0x000fea0003800000 */
[----:B------:R-:W1:Y:S01]  /*01e0*/  LDC.64 R2, c[0x0][0x588] ;  /* 0x00016200ff027b82 */ /* 0x000e620000000a00 */
[----:B------:R-:W2:Y:S01]  /*01f0*/  LDCU UR4, c[0x0][0x590] ;  /* 0x0000b200ff0477ac */ /* 0x000ea20008000800 */
[----:B------:R-:W3:Y:S01]  /*0200*/  LDCU UR5, c[0x0][0x59c] ;  /* 0x0000b380ff0577ac */ /* 0x000ee20008000800 */
[----:B-1----:R-:W4:Y:S05]  /*0210*/  LDG.E R2, desc[UR6][R2.64] ;  /* 0x0000000602027981 */ /* 0x002f2a000c1e1900 */
[----:B------:R-:W1:Y:S01]  /*0220*/  LDC.64 R4, c[0x0][0x580] ;  /* 0x00016000ff047b82 */ /* 0x000e620000000a00 */
[----:B----4-:R-:W-:-:S05]  /*0230*/  FADD.FTZ R0, R2, 3 ;  /* 0x4040000002007421 */ /* 0x010fca0000010000 */
[----:B--2---:R-:W-:-:S04]  /*0240*/  FSETP.GEU.FTZ.AND P0, PT, R0, UR4, PT ;  /* 0x0000000400007c0b */ /* 0x004fc8000bf1e000 */
[----:B------:R-:W-:-:S04]  /*0250*/  FSEL R0, R0, UR4, P0 ;  /* 0x0000000400007c08 */ /* 0x000fc80008000000 */
[----:B---3--:R-:W-:-:S04]  /*0260*/  FSETP.GT.FTZ.AND P0, PT, R0, UR5, PT ;  /* 0x0000000500007c0b */ /* 0x008fc8000bf14000 */
[----:B0-----:R-:W-:-:S05]  /*0270*/  FSEL R7, R0, UR5, !P0 ;  /* 0x0000000500077c08 */ /* 0x001fca000c000000 */
[----:B------:R-:W-:-:S04]  /*0280*/  FMUL.FTZ R7, R2, R7 ;  /* 0x0000000702077220 */ /* 0x000fc80000410000 */
[----:B------:R-:W-:-:S05]  /*0290*/  FMUL.FTZ R7, R7, 0.16666667163372039795 ;  /* 0x3e2aaaab07077820 */ /* 0x000fca0000410000 */
[----:B-1----:R-:W-:Y:S01]  /*02a0*/  STG.E desc[UR6][R4.64], R7 ;  /* 0x0000000704007986 */ /* 0x002fe2000c101906 */
[----:B------:R-:W-:Y:S05]  /*02b0*/  EXIT ;  /* 0x000000000000794d */ /* 0x000fea0003800000 */
.L_x_5906:
        /* <DEDUP_REMOVED lines=305> */
.L_x_5911:
[----:B------:R-:W0:Y:S01]  /*15d0*/  LDCU.128 UR8, c[0x0][0x580] ;  /* 0x0000b000ff0877ac */ /* 0x000e220008000c00 */
[----:B------:R-:W1:Y:S01]  /*15e0*/  LDCU UR5, c[0x0][0x590] ;  /* 0x0000b200ff0577ac */ /* 0x000e620008000800 */
[----:B0-----:R-:W-:Y:S01]  /*15f0*/  IADD3 R6, P0, PT, R4, UR10, RZ ;  /* 0x0000000a04067c10 */ /* 0x001fe2000ff1e0ff */
[----:B------:R-:W0:Y:S04]  /*1600*/  LDCU UR10, c[0x0][0x59c] ;  /* 0x0000b380ff0a77ac */ /* 0x000e280008000800 */
[----:B------:R-:W-:-:S05]  /*1610*/  IMAD.X R7, RZ, RZ, UR11, P0 ;  /* 0x0000000bff077e24 */ /* 0x000fca00080e06ff */
[----:B------:R-:W2:Y:S01]  /*1620*/  LDG.E R6, desc[UR6][R6.64] ;  /* 0x0000000606067981 */ /* 0x000ea2000c1e1900 */
[----:B------:R-:W-:Y:S01]  /*1630*/  IADD3 R3, PT, PT, R3, 0x80, RZ ;  /* 0x0000008003037810 */ /* 0x000fe20007ffe0ff */
[----:B--2---:R-:W-:-:S05]  /*1640*/  FADD.FTZ R4, R6, 3 ;  /* 0x4040000006047421 */ /* 0x004fca0000010000 */
[----:B-1----:R-:W-:-:S04]  /*1650*/  FSETP.GEU.FTZ.AND P0, PT, R4, UR5, PT ;  /* 0x0000000504007c0b */ /* 0x002fc8000bf1e000 */
[----:B------:R-:W-:-:S04]  /*1660*/  FSEL R4, R4, UR5, P0 ;  /* 0x0000000504047c08 */ /* 0x000fc80008000000 */
[----:B0-----:R-:W-:-:S04]  /*1670*/  FSETP.GT.FTZ.AND P0, PT, R4, UR10, PT ;  /* 0x0000000a04007c0b */ /* 0x001fc8000bf14000 */
[----:B------:R-:W-:Y:S02]  /*1680*/  FSEL R9, R4, UR10, !P0 ;  /* 0x0000000a04097c08 */ /* 0x000fe4000c000000 */
[----:B------:R-:W-:-:S03]  /*1690*/  IADD3 R4, P0, PT, R5, UR8, RZ ;  /* 0x0000000805047c10 */ /* 0x000fc6000ff1e0ff */
[----:B------:R-:W-:Y:S01]  /*16a0*/  FMUL.FTZ R9, R6, R9 ;  /* 0x0000000906097220 */ /* 0x000fe20000410000 */
[----:B------:R-:W-:-:S03]  /*16b0*/  IADD3.X R5, PT, PT, RZ, UR9, RZ, P0, !PT ;  /* 0x00000009ff057c10 */ /* 0x000fc600087fe4ff */
[----:B------:R-:W-:-:S05]  /*16c0*/  FMUL.FTZ R9, R9, 0.16666667163372039795 ;  /* 0x3e2aaaab09097820 */ /* 0x000fca0000410000 */
[----:B------:R0:W-:Y:S02]  /*16d0*/  STG.E desc[UR6][R4.64], R9 ;  /* 0x0000000904007986 */ /* 0x0001e4000c101906 */
.L_x_5910:
[----:B------:R-:W-:Y:S05]  /*16e0*/  BSYNC.RECONVERGENT B0 ;  /* 0x0000000000007941 */ /* 0x000fea0003800200 */
.L_x_5909:
        /* <DEDUP_REMOVED lines=300> */
.L_x_5912:
[----:B------:R-:W0:Y:S01]  /*29b0*/  LDCU.128 UR8, c[0x0][0x580] ;  /* 0x0000b000ff0877ac */ /* 0x000e220008000c00 */
[----:B------:R-:W1:Y:S01]  /*29c0*/  LDCU UR4, c[0x0][0x590] ;  /* 0x0000b200ff0477ac */ /* 0x000e620008000800 */
[----:B------:R-:W2:Y:S01]  /*29d0*/  LDCU UR5, c[0x0][0x59c] ;  /* 0x0000b380ff0577ac */ /* 0x000ea20008000800 */
[----:B0-----:R-:W-:-:S04]  /*29e0*/  IADD3 R4, P0, PT, R2, UR10, RZ ;  /* 0x0000000a02047c10 */ /* 0x001fc8000ff1e0ff */
[----:B------:R-:W-:-:S05]  /*29f0*/  IADD3.X R5, PT, PT, RZ, UR11, RZ, P0, !PT ;  /* 0x0000000bff057c10 */ /* 0x000fca00087fe4ff */
[----:B------:R-:W3:Y:S02]  /*2a00*/  LDG.E R4, desc[UR6][R4.64] ;  /* 0x0000000604047981 */ /* 0x000ee4000c1e1900 */
[----:B---3--:R-:W-:-:S05]  /*2a10*/  FADD.FTZ R0, R4, 3 ;  /* 0x4040000004007421 */ /* 0x008fca0000010000 */
        /* <DEDUP_REMOVED lines=8> */
[----:B------:R-:W-:Y:S01]  /*2aa0*/  STG.E desc[UR6][R2.64], R7 ;  /* 0x0000000702007986 */ /* 0x000fe2000c101906 */
[----:B------:R-:W-:Y:S05]  /*2ab0*/  EXIT ;  /* 0x000000000000794d */ /* 0x000fea0003800000 */
.L_x_5913:
        /* <DEDUP_REMOVED lines=12> */
.L_x_6680:


//--------------------- .text._ZN2at6native27unrolled_elementwise_kernelIZZZNS0_66_GLOBAL__N__a0cfb035_28_ActivationHardswishKernel_cu_9e10b42f_293216hardswish_kernelERNS_14TensorIteratorEENKUlvE_clEvENKUlvE0_clEvEUlfE_St5arrayIPcLm2EELi4E23TrivialOffsetCalculatorILi1EjESC_NS0_6memory15LoadWithoutCastENSD_16StoreWithoutCastEEEviT_T0_T2_T3_T4_T5_ --------------------------
	.section	.text._ZN2at6native27unrolled_elementwise_kernelIZZZNS0_66_GLOBAL__N__a0cfb035_28_ActivationHardswishKernel_cu_9e10b42f_293216hardswish_kernelERNS_14TensorIteratorEENKUlvE_clEvENKUlvE0_clEvEUlfE_St5arrayIPcLm2EELi4E23TrivialOffsetCalculatorILi1EjESC_NS0_6memory15LoadWithoutCastENSD_16StoreWithoutCastEEEviT_T0_T2_T3_T4_T5_,"ax",@progbits
	.align	128
        .global         _ZN2at6native27unrolled_elementwise_kernelIZZZNS0_66_GLOBAL__N__a0cfb035_28_ActivationHardswishKernel_cu_9e10b42f_293216hardswish_kernelERNS_14TensorIteratorEENKUlvE_clEvENKUlvE0_clEvEUlfE_St5arrayIPcLm2EELi4E23TrivialOffsetCalculatorILi1EjESC_NS0_6memory15LoadWithoutCastENSD_16StoreWithoutCastEEEviT_T0_T2_T3_T4_T5_
        .type           _ZN2at6native27unrolled_elementwise_kernelIZZZNS0_66_GLOBAL__N__a0cfb035_28_ActivationHardswishKernel_cu_9e10b42f_293216hardswish_kernelERNS_14TensorIteratorEENKUlvE_clEvENKUlvE0_clEvEUlfE_St5arrayIPcLm2EELi4E23TrivialOffsetCalculatorILi1EjESC_NS0_6memory15LoadWithoutCastENSD_16StoreWithoutCastEEEviT_T0_T2_T3_T4_T5_,@function
        .size           _ZN2at6native27unrolled_elementwise_kernelIZZZNS0_66_GLOBAL__N__a0cfb035_28_ActivationHardswishKernel_cu_9e10b42f_293216hardswish_kernelERNS_14TensorIteratorEENKUlvE_clEvENKUlvE0_clEvEUlfE_St5arrayIPcLm2EELi4E23TrivialOffsetCalculatorILi1EjESC_NS0_6memory15LoadWithoutCastENSD_16StoreWithoutCastEEEviT_T0_T2_T3_T4_T5_,(.L_x_6681 - _ZN2at6native27unrolled_elementwise_kernelIZZZNS0_66_GLOBAL__N__a0cfb035_28_ActivationHardswishKernel_cu_9e10b42f_293216hardswish_kernelERNS_14TensorIteratorEENKUlvE_clEvENKUlvE0_clEvEUlfE_St5arrayIPcLm2EELi4E23TrivialOffsetCalculatorILi1EjESC_NS0_6memory15LoadWithoutCastENSD_16StoreWithoutCastEEEviT_T0_T2_T3_T4_T5_)
        .other          _ZN2at6native27unrolled_elementwise_kernelIZZZNS0_66_GLOBAL__N__a0cfb035_28_ActivationHardswishKernel_cu_9e10b42f_293216hardswish_kernelERNS_14TensorIteratorEENKUlvE_clEvENKUlvE0_clEvEUlfE_St5arrayIPcLm2EELi4E23TrivialOffsetCalculatorILi1EjESC_NS0_6memory15LoadWithoutCastENSD_16StoreWithoutCastEEEviT_T0_T2_T3_T4_T5_,@"STO_CUDA_ENTRY STV_DEFAULT"
_ZN2at6native27unrolled_elementwise_kernelIZZZNS0_66_GLOBAL__N__a0cfb035_28_ActivationHardswishKernel_cu_9e10b42f_293216hardswish_kernelERNS_14TensorIteratorEENKUlvE_clEvENKUlvE0_clEvEUlfE_St5arrayIPcLm2EELi4E23TrivialOffsetCalculatorILi1EjESC_NS0_6memory15LoadWithoutCastENSD_16StoreWithoutCastEEEviT_T0_T2_T3_T4_T5_:
.text._ZN2at6native27unrolled_elementwise_kernelIZZZNS0_66_GLOBAL__N__a0cfb035_28_ActivationHardswishKernel_cu_9e10b42f_293216hardswish_kernelERNS_14TensorIteratorEENKUlvE_clEvENKUlvE0_clEvEUlfE_St5arrayIPcLm2EELi4E23TrivialOffsetCalculatorILi1EjESC_NS0_6memory15LoadWithoutCastENSD_16StoreWithoutCastEEEviT_T0_T2_T3_T4_T5_:
[----:B------:R-:W-:Y:S01]  /*0000*/  LDC R1, c[0x0][0x37c] ;  /* 0x0000df00ff017b82 */ /* 0x000fe20000000800 */
[----:B------:R-:W0:Y:S07]  /*0010*/  S2R R0, SR_CTAID.X ;  /* 0x0000000000007919 */ /* 0x000e2e0000002500 */
[----:B------:R-:W0:Y:S01]  /*0020*/  LDC R3, c[0x0][0x380] ;  /* 0x0000e000ff037b82 */ /* 0x000e220000000800 */
[----:B------:R-:W1:Y:S01]  /*0030*/  LDCU.64 UR4, c[0x0][0x358] ;  /* 0x00006b00ff0477ac */ /* 0x000e620008000a00 */
[----:B------:R-:W-:Y:S01]  /*0040*/  IMAD.MOV.U32 R8, RZ, RZ, RZ ;  /* 0x000000ffff087224 */ /* 0x000fe200078e00ff */
        /* <DEDUP_REMOVED lines=9> */
[----:B------:R-:W-:-:S13]  /*00e0*/  ISETP.GE.AND P3, PT, R7, R2, PT ;  /* 0x000000020700720c */ /* 0x000fda0003f66270 */
[----:B------:R-:W2:Y:S01]  /*00f0*/  @!P3 LDC.64 R4, c[0x0][0x3a8] ;  /* 0x0000ea00ff04bb82 */ /* 0x000ea20000000a00 */
[----:B------:R-:W-:Y:S01]  /*0100*/  @!P3 IMAD R17, R0, 0x200, R7 ;  /* 0x000002000011b824 */ /* 0x000fe200078e0207 */
[----:B------:R-:W-:-:S04]  /*0110*/  @!P3 IADD3 R7, PT, PT, R7, 0x80, RZ ;  /* 0x000000800707b810 */ /* 0x000fc80007ffe0ff */
[----:B------:R-:W-:Y:S01]  /*0120*/  ISETP.GE.AND P2, PT, R7, R2, PT ;  /* 0x000000020700720c */ /* 0x000fe20003f46270 */
[----:B0-----:R-:W-:-:S04]  /*0130*/  @!P1 IMAD.WIDE.U32 R10, R9, 0x4, R10 ;  /* 0x00000004090a9825 */ /* 0x001fc800078e000a */
[----:B--2---:R-:W-:Y:S01]  /*0140*/  @!P3 IMAD.WIDE.U32 R16, R17, 0x4, R4 ;  /* 0x000000041110b825 */ /* 0x004fe200078e0004 */
[C---:B------:R-:W-:Y:S01]  /*0150*/  @!P0 LEA R9, R0.reuse, R3, 0x9 ;  /* 0x0000000300098211 */ /* 0x040fe200078e48ff */
[----:B------:R-:W0:Y:S01]  /*0160*/  @!P0 LDC.64 R4, c[0x0][0x3a8] ;  /* 0x0000ea00ff048b82 */ /* 0x000e220000000a00 */
[----:B-1----:R1:W5:Y:S05]  /*0170*/  @!P1 LDG.E R8, desc[UR4][R10.64] ;  /* 0x000000040a089981 */ /* 0x00236a000c1e1900 */
[----:B------:R-:W-:Y:S02]  /*0180*/  @!P2 IMAD R7, R0, 0x200, R7 ;  /* 0x000002000007a824 */ /* 0x000fe400078e0207 */
[----:B------:R-:W2:Y:S01]  /*0190*/  @!P2 LDC.64 R12, c[0x0][0x3a8] ;  /* 0x0000ea00ff0cab82 */ /* 0x000ea20000000a00 */
[----:B0-----:R-:W-:-:S04]  /*01a0*/  @!P0 IMAD.WIDE.U32 R4, R9, 0x4, R4 ;  /* 0x0000000409048825 */ /* 0x001fc800078e0004 */
[----:B------:R-:W-:Y:S02]  /*01b0*/  IMAD.MOV.U32 R9, RZ, RZ, RZ ;  /* 0x000000ffff097224 */ /* 0x000fe400078e00ff */
[----:B--2---:R-:W-:Y:S01]  /*01c0*/  @!P2 IMAD.WIDE.U32 R12, R7, 0x4, R12 ;  /* 0x00000004070ca825 */ /* 0x004fe200078e000c */
[----:B------:R-:W-:-:S03]  /*01d0*/  CS2R R6, SRZ ;  /* 0x0000000000067805 */ /* 0x000fc6000001ff00 */
[----:B------:R-:W5:Y:S01]  /*01e0*/  @!P0 LDG.E R9, desc[UR4][R4.64] ;  /* 0x0000000404098981 */ /* 0x000f62000c1e1900 */
[CC--:B------:R-:W-:Y:S01]  /*01f0*/  ISETP.GE.AND P0, PT, R3.reuse, R2.reuse, PT ;  /* 0x000000020300720c */ /* 0x0c0fe20003f06270 */
[C---:B------:R-:W-:Y:S01]  /*0200*/  VIADD R19, R3.reuse, 0x80 ;  /* 0x0000008003137836 */ /* 0x040fe20000000000 */
[C---:B-1----:R-:W-:Y:S01]  /*0210*/  IADD3 R11, PT, PT, R3.reuse, 0x100, RZ ;  /* 0x00000100030b7810 */ /* 0x042fe20007ffe0ff */
[----:B------:R0:W5:Y:S04]  /*0220*/  @!P3 LDG.E R6, desc[UR4][R16.64] ;  /* 0x000000041006b981 */ /* 0x000168000c1e1900 */
[----:B------:R1:W5:Y:S06]  /*0230*/  @!P2 LDG.E R7, desc[UR4][R12.64] ;  /* 0x000000040c07a981 */ /* 0x00036c000c1e1900 */
[----:B------:R-:W2:Y:S01]  /*0240*/  @!P0 LDC.64 R14, c[0x0][0x3a0] ;  /* 0x0000e800ff0e8b82 */ /* 0x000ea20000000a00 */
[----:B0-----:R-:W-:Y:S01]  /*0250*/  VIADD R17, R3, 0x180 ;  /* 0x0000018003117836 */ /* 0x001fe20000000000 */
[----:B------:R-:W-:Y:S01]  /*0260*/  BSSY.RECONVERGENT B0, `(.L_x_5914) ;  /* 0x0000012000007945 */ /* 0x000fe20003800200 */
[----:B-1----:R-:W-:Y:S01]  /*0270*/  @!P0 LEA R13, R0, R3, 0x9 ;  /* 0x00000003000d8211 */ /* 0x002fe200078e48ff */
[----:B------:R-:W-:Y:S01]  /*0280*/  @!P0 IMAD.MOV.U32 R3, RZ, RZ, R19 ;  /* 0x000000ffff038224 */ /* 0x000fe200078e0013 */
[----:B------:R-:W-:-:S02]  /*0290*/  ISETP.GE.AND P4, PT, R19, R2, PT ;  /* 0x000000021300720c */ /* 0x000fc40003f86270 */
[-C--:B------:R-:W-:Y:S02]  /*02a0*/  ISETP.GE.AND P1, PT, R11, R2.reuse, PT ;  /* 0x000000020b00720c */ /* 0x080fe40003f26270 */
[-C--:B------:R-:W-:Y:S02]  /*02b0*/  ISETP.GE.AND P2, PT, R17, R2.reuse, PT ;  /* 0x000000021100720c */ /* 0x080fe40003f46270 */
[----:B------:R-:W-:Y:S01]  /*02c0*/  ISETP.GE.AND P3, PT, R3, R2, PT ;  /* 0x000000020300720c */ /* 0x000fe20003f66270 */
[----:B--2---:R-:W-:Y:S01]  /*02d0*/  @!P0 IMAD.WIDE.U32 R4, R13, 0x4, R14 ;  /* 0x000000040d048825 */ /* 0x004fe200078e000e */
[----:B------:R-:W-:Y:S11]  /*02e0*/  @P0 BRA `(.L_x_5915) ;  /* 0x0000000000240947 */ /* 0x000ff60003800000 */
[----:B------:R-:W0:Y:S01]  /*02f0*/  LDCU UR6, c[0x0][0x388] ;  /* 0x00007100ff0677ac */ /* 0x000e220008000800 */
[----:B-----5:R-:W-:Y:S01]  /*0300*/  FADD.FTZ R10, R9, 3 ;  /* 0x40400000090a7421 */ /* 0x020fe20000010000 */
[----:B------:R-:W1:Y:S04]  /*0310*/  LDCU UR7, c[0x0][0x394] ;  /* 0x00007280ff0777ac */ /* 0x000e680008000800 */
[----:B0-----:R-:W-:-:S04]  /*0320*/  FSETP.GEU.FTZ.AND P5, PT, R10, UR6, PT ;  /* 0x000000060a007c0b */ /* 0x001fc8000bfbe000 */
[----:B------:R-:W-:-:S04]  /*0330*/  FSEL R10, R10, UR6, P5 ;  /* 0x000000060a0a7c08 */ /* 0x000fc8000a800000 */
[----:B-1----:R-:W-:-:S04]  /*0340*/  FSETP.GT.FTZ.AND P5, PT, R10, UR7, PT ;  /* 0x000000070a007c0b */ /* 0x002fc8000bfb4000 */
[----:B------:R-:W-:-:S05]  /*0350*/  FSEL R10, R10, UR7, !P5 ;  /* 0x000000070a0a7c08 */ /* 0x000fca000e800000 */
[----:B------:R-:W-:-:S04]  /*0360*/  FMUL.FTZ R10, R10, R9 ;  /* 0x000000090a0a7220 */ /* 0x000fc80000410000 */
[----:B------:R-:W-:-:S07]  /*0370*/  FMUL.FTZ R11, R10, 0.16666667163372039795 ;  /* 0x3e2aaaab0a0b7820 */ /* 0x000fce0000410000 */
.L_x_5915:
[----:B------:R-:W-:Y:S05]  /*0380*/  BSYNC.RECONVERGENT B0 ;  /* 0x0000000000007941 */ /* 0x000fea0003800200 */
.L_x_5914:
[----:B------:R-:W-:Y:S04]  /*0390*/  BSSY.RECONVERGENT B0, `(.L_x_5916) ;  /* 0x000000b000007945 */ /* 0x000fe80003800200 */
[----:B------:R-:W-:Y:S05]  /*03a0*/  @P4 BRA `(.L_x_5917) ;  /* 0x0000000000244947 */ /* 0x000fea0003800000 */
        /* <DEDUP_REMOVED lines=9> */
.L_x_5917:
[----:B------:R-:W-:Y:S05]  /*0440*/  BSYNC.RECONVERGENT B0 ;  /* 0x0000000000007941 */ /* 0x000fea0003800200 */
.L_x_5916:
        /* <DEDUP_REMOVED lines=11> */
.L_x_5919:
[----:B------:R-:W-:Y:S05]  /*0500*/  BSYNC.RECONVERGENT B0 ;  /* 0x0000000000007941 */ /* 0x000fea0003800200 */
.L_x_5918:
        /* <DEDUP_REMOVED lines=11> */
.L_x_5921:
[----:B------:R-:W-:Y:S05]  /*05c0*/  BSYNC.RECONVERGENT B0 ;  /* 0x0000000000007941 */ /* 0x000fea0003800200 */
.L_x_5920:
[----:B------:R0:W-:Y:S01]  /*05d0*/  @!P0 STG.E desc[UR4][R4.64], R11 ;  /* 0x0000000b04008986 */ /* 0x0001e2000c101904 */
[----:B------:R-:W-:Y:S04]  /*05e0*/  BSSY.RECONVERGENT B0, `(.L_x_5922) ;  /* 0x000000c000007945 */ /* 0x000fe80003800200 */
[----:B------:R-:W-:Y:S05]  /*05f0*/  @P3 BRA `(.L_x_5923) ;  /* 0x0000000000283947 */ /* 0x000fea0003800000 */
[----:B0-----:R-:W0:Y:S01]  /*0600*/  LDC.64 R4, c[0x0][0x3a0] ;  /* 0x0000e800ff047b82 */ /* 0x001e220000000a00 */
[----:B-----5:R-:W-:Y:S01]  /*0610*/  LEA R7, R0, R3, 0x9 ;  /* 0x0000000300077211 */ /* 0x020fe200078e48ff */
[----:B------:R-:W-:-:S05]  /*0620*/  VIADD R3, R3, 0x80 ;  /* 0x0000008003037836 */ /* 0x000fca0000000000 */
[----:B------:R-:W-:-:S13]  /*0630*/  ISETP.GE.AND P0, PT, R3, R2, PT ;  /* 0x000000020300720c */ /* 0x000fda0003f06270 */
[----:B------:R-:W-:Y:S01]  /*0640*/  @!P0 LEA R11, R0, R3, 0x9 ;  /* 0x00000003000b8211 */ /* 0x000fe200078e48ff */
[----:B------:R-:W-:Y:S02]  /*0650*/  @!P0 VIADD R3, R3, 0x80 ;  /* 0x0000008003038836 */ /* 0x000fe40000000000 */
[----:B0-----:R-:W-:-:S04]  /*0660*/  IMAD.WIDE.U32 R6, R7, 0x4, R4 ;  /* 0x0000000407067825 */ /* 0x001fc800078e0004 */
[----:B------:R-:W-:Y:S01]  /*0670*/  @!P0 IMAD.WIDE.U32 R4, R11, 0x4, R4 ;  /* 0x000000040b048825 */ /* 0x000fe200078e0004 */
[----:B------:R1:W-:Y:S04]  /*0680*/  STG.E desc[UR4][R6.64], R13 ;  /* 0x0000000d06007986 */ /* 0x0003e8000c101904 */
[----:B------:R1:W-:Y:S02]  /*0690*/  @!P0 STG.E desc[UR4][R4.64], R9 ;  /* 0x0000000904008986 */ /* 0x0003e4000c101904 */
.L_x_5923:
[----:B------:R-:W-:Y:S05]  /*06a0*/  BSYNC.RECONVERGENT B0 ;  /* 0x0000000000007941 */ /* 0x000fea0003800200 */
.L_x_5922:
[----:B------:R-:W-:-:S13]  /*06b0*/  ISETP.GE.AND P0, PT, R3, R2, PT ;  /* 0x000000020300720c */ /* 0x000fda0003f06270 */
[----:B------:R-:W-:Y:S05]  /*06c0*/  @P0 EXIT ;  /* 0x000000000000094d */ /* 0x000fea0003800000 */
[----:B01----:R-:W0:Y:S01]  /*06d0*/  LDC.64 R4, c[0x0][0x3a0] ;  /* 0x0000e800ff047b82 */ /* 0x003e220000000a00 */
[----:B------:R-:W-:-:S05]  /*06e0*/  LEA R3, R0, R3, 0x9 ;  /* 0x0000000300037211 */ /* 0x000fca00078e48ff */
[----:B0-----:R-:W-:-:S05]  /*06f0*/  IMAD.WIDE.U32 R2, R3, 0x4, R4 ;  /* 0x0000000403027825 */ /* 0x001fca00078e0004 */
[----:B------:R-:W-:Y:S01]  /*0700*/  STG.E desc[UR4][R2.64], R15 ;  /* 0x0000000f02007986 */ /* 0x000fe2000c101904 */
[----:B------:R-:W-:Y:S05]  /*0710*/  EXIT ;  /* 0x000000000000794d */ /* 0x000fea0003800000 */
.L_x_5924:
        /* <DEDUP_REMOVED lines=14> */
.L_x_6681:


//--------------------- .text._ZN2at6native29vectorized_elementwise_kernelILi2EZZZNS0_66_GLOBAL__N__a0cfb035_28_ActivationHardswishKernel_cu_9e10b42f_293216hardswish_kernelERNS_14TensorIteratorEENKUlvE_clEvENKUlvE0_clEvEUlfE_St5arrayIPcLm2EEEEviT0_T1_ --------------------------
	.section	.text._ZN2at6native29vectorized_elementwise_kernelILi2EZZZNS0_66_GLOBAL__N__a0cfb035_28_ActivationHardswishKernel_cu_9e10b42f_293216hardswish_kernelERNS_14TensorIteratorEENKUlvE_clEvENKUlvE0_clEvEUlfE_St5arrayIPcLm2EEEEviT0_T1_,"ax",@progbits
	.align	128
        .global         _ZN2at6native29vectorized_elementwise_kernelILi2EZZZNS0_66_GLOBAL__N__a0cfb035_28_ActivationHardswishKernel_cu_9e10b42f_293216hardswish_kernelERNS_14TensorIteratorEENKUlvE_clEvENKUlvE0_clEvEUlfE_St5arrayIPcLm2EEEEviT0_T1_
        .type           _ZN2at6native29vectorized_elementwise_kernelILi2EZZZNS0_66_GLOBAL__N__a0cfb035_28_ActivationHardswishKernel_cu_9e10b42f_293216hardswish_kernelERNS_14TensorIteratorEENKUlvE_clEvENKUlvE0_clEvEUlfE_St5arrayIPcLm2EEEEviT0_T1_,@function
        .size           _ZN2at6native29vectorized_elementwise_kernelILi2EZZZNS0_66_GLOBAL__N__a0cfb035_28_ActivationHardswishKernel_cu_9e10b42f_293216hardswish_kernelERNS_14TensorIteratorEENKUlvE_clEvENKUlvE0_clEvEUlfE_St5arrayIPcLm2EEEEviT0_T1_,(.L_x_6682 - _ZN2at6native29vectorized_elementwise_kernelILi2EZZZNS0_66_GLOBAL__N__a0cfb035_28_ActivationHardswishKernel_cu_9e10b42f_293216hardswish_kernelERNS_14TensorIteratorEENKUlvE_clEvENKUlvE0_clEvEUlfE_St5arrayIPcLm2EEEEviT0_T1_)
        .other          _ZN2at6native29vectorized_elementwise_kernelILi2EZZZNS0_66_GLOBAL__N__a0cfb035_28_ActivationHardswishKernel_cu_9e10b42f_293216hardswish_kernelERNS_14TensorIteratorEENKUlvE_clEvENKUlvE0_clEvEUlfE_St5arrayIPcLm2EEEEviT0_T1_,@"STO_CUDA_ENTRY STV_DEFAULT"
_ZN2at6native29vectorized_elementwise_kernelILi2EZZZNS0_66_GLOBAL__N__a0cfb035_28_ActivationHardswishKernel_cu_9e10b42f_293216hardswish_kernelERNS_14TensorIteratorEENKUlvE_clEvENKUlvE0_clEvEUlfE_St5arrayIPcLm2EEEEviT0_T1_:
.text._ZN2at6native29vectorized_elementwise_kernelILi2EZZZNS0_66_GLOBAL__N__a0cfb035_28_ActivationHardswishKernel_cu_9e10b42f_293216hardswish_kernelERNS_14TensorIteratorEENKUlvE_clEvENKUlvE0_clEvEUlfE_St5arrayIPcLm2EEEEviT0_T1_:
        /* <DEDUP_REMOVED lines=9> */
[----:B------:R-:W-:Y:S01]  /*0090*/  IMAD.MOV.U32 R8, RZ, RZ, RZ ;  /* 0x000000ffff087224 */ /* 0x000fe200078e00ff */
[----:B0-----:R-:W-:Y:S01]  /*00a0*/  ISETP.GE.U32.AND P0, PT, R16, R9, PT ;  /* 0x000000091000720c */ /* 0x001fe20003f06070 */
[----:B------:R-:W-:-:S12]  /*00b0*/  IMAD.MOV.U32 R0, RZ, RZ, R16 ;  /* 0x000000ffff007224 */ /* 0x000fd800078e0010 */
[----:B------:R-:W-:-:S05]  /*00c0*/  @!P0 VIADD R16, R0, 0x80 ;  /* 0x0000008000108836 */ /* 0x000fca0000000000 */
[----:B------:R-:W-:-:S13]  /*00d0*/  ISETP.GE.U32.AND P6, PT, R16, R9, PT ;  /* 0x000000091000720c */ /* 0x000fda0003fc6070 */
[----:B------:R-:W-:Y:S01]  /*00e0*/  @!P6 IADD3 R7, PT, PT, R11, R16, RZ ;  /* 0x000000100b07e210 */ /* 0x000fe20007ffe0ff */
[----:B------:R-:W-:Y:S01]  /*00f0*/  @!P6 VIADD R16, R16, 0x80 ;  /* 0x000000801010e836 */ /* 0x000fe20000000000 */
[----:B------:R-:W0:Y:S04]  /*0100*/  @!P6 LDC.64 R22, c[0x0][0x3a8] ;  /* 0x0000ea00ff16eb82 */ /* 0x000e280000000a00 */
[----:B------:R-:W-:-:S13]  /*0110*/  ISETP.GE.U32.AND P5, PT, R16, R9, PT ;  /* 0x000000091000720c */ /* 0x000fda0003fa6070 */
[----:B------:R-:W-:Y:S01]  /*0120*/  @!P5 IMAD.IADD R21, R11, 0x1, R16 ;  /* 0x000000010b15d824 */ /* 0x000fe200078e0210 */
[----:B------:R-:W1:Y:S01]  /*0130*/  @!P5 LDC.64 R4, c[0x0][0x3a8] ;  /* 0x0000ea00ff04db82 */ /* 0x000e620000000a00 */
[----:B------:R-:W-:-:S05]  /*0140*/  @!P5 VIADD R16, R16, 0x80 ;  /* 0x000000801010d836 */ /* 0x000fca0000000000 */
[----:B------:R-:W-:Y:S01]  /*0150*/  ISETP.GE.U32.AND P4, PT, R16, R9, PT ;  /* 0x000000091000720c */ /* 0x000fe20003f86070 */
[----:B0-----:R-:W-:-:S05]  /*0160*/  @!P6 IMAD.WIDE.U32 R22, R7, 0x4, R22 ;  /* 0x000000040716e825 */ /* 0x001fca00078e0016 */
[----:B------:R0:W5:Y:S07]  /*0170*/  @!P6 LDG.E R8, desc[UR4][R22.64] ;  /* 0x000000041608e981 */ /* 0x00016e000c1e1900 */
[----:B------:R-:W-:Y:S01]  /*0180*/  @!P4 IADD3 R25, PT, PT, R11, R16, RZ ;  /* 0x000000100b19c210 */ /* 0x000fe20007ffe0ff */
[----:B------:R-:W-:Y:S01]  /*0190*/  @!P4 VIADD R16, R16, 0x80 ;  /* 0x000000801010c836 */ /* 0x000fe20000000000 */
[----:B------:R-:W2:Y:S04]  /*01a0*/  @!P4 LDC.64 R2, c[0x0][0x3a8] ;  /* 0x0000ea00ff02cb82 */ /* 0x000ea80000000a00 */
[----:B------:R-:W-:-:S13]  /*01b0*/  ISETP.GE.U32.AND P3, PT, R16, R9, PT ;  /* 0x000000091000720c */ /* 0x000fda0003f66070 */
[----:B------:R-:W-:Y:S01]  /*01c0*/  @!P3 IMAD.IADD R15, R11, 0x1, R16 ;  /* 0x000000010b0fb824 */ /* 0x000fe200078e0210 */
[----:B------:R-:W0:Y:S01]  /*01d0*/  @!P3 LDC.64 R12, c[0x0][0x3a8] ;  /* 0x0000ea00ff0cbb82 */ /* 0x000e220000000a00 */
[----:B------:R-:W-:-:S05]  /*01e0*/  @!P3 VIADD R16, R16, 0x80 ;  /* 0x000000801010b836 */ /* 0x000fca0000000000 */
[----:B------:R-:W-:-:S13]  /*01f0*/  ISETP.GE.U32.AND P2, PT, R16, R9, PT ;  /* 0x000000091000720c */ /* 0x000fda0003f46070 */
[----:B------:R-:W-:Y:S01]  /*0200*/  @!P2 IADD3 R17, PT, PT, R11, R16, RZ ;  /* 0x000000100b11a210 */ /* 0x000fe20007ffe0ff */
[----:B------:R-:W-:Y:S01]  /*0210*/  @!P2 VIADD R16, R16, 0x80 ;  /* 0x000000801010a836 */ /* 0x000fe20000000000 */
[----:B------:R-:W3:Y:S04]  /*0220*/  @!P2 LDC.64 R6, c[0x0][0x3a8] ;  /* 0x0000ea00ff06ab82 */ /* 0x000ee80000000a00 */
[----:B------:R-:W-:Y:S01]  /*0230*/  ISETP.GE.U32.AND P1, PT, R16, R9, PT ;  /* 0x000000091000720c */ /* 0x000fe20003f26070 */
[----:B--2---:R-:W-:-:S12]  /*0240*/  @!P4 IMAD.WIDE.U32 R24, R25, 0x4, R2 ;  /* 0x000000041918c825 */ /* 0x004fd800078e0002 */
[----:B------:R-:W2:Y:S01]  /*0250*/  @!P1 LDC.64 R2, c[0x0][0x3a8] ;  /* 0x0000ea00ff029b82 */ /* 0x000ea20000000a00 */
[----:B------:R-:W-:Y:S01]  /*0260*/  @!P1 IMAD.IADD R19, R11, 0x1, R16 ;  /* 0x000000010b139824 */ /* 0x000fe200078e0210 */
[----:B------:R-:W-:-:S04]  /*0270*/  @!P1 IADD3 R16, PT, PT, R16, 0x80, RZ ;  /* 0x0000008010109810 */ /* 0x000fc80007ffe0ff */
[----:B------:R-:W-:Y:S01]  /*0280*/  ISETP.GE.U32.AND P6, PT, R16, R9, PT ;  /* 0x000000091000720c */ /* 0x000fe20003fc6070 */
[----:B0-----:R-:W-:-:S04]  /*0290*/  @!P3 IMAD.WIDE.U32 R22, R15, 0x4, R12 ;  /* 0x000000040f16b825 */ /* 0x001fc800078e000c */
[----:B---3--:R-:W-:-:S08]  /*02a0*/  @!P2 IMAD.WIDE.U32 R6, R17, 0x4, R6 ;  /* 0x000000041106a825 */ /* 0x008fd000078e0006 */
[----:B------:R-:W-:Y:S01]  /*02b0*/  @!P6 IADD3 R13, PT, PT, R11, R16, RZ ;  /* 0x000000100b0de210 */ /* 0x000fe20007ffe0ff */
[----:B--2---:R-:W-:Y:S02]  /*02c0*/  @!P1 IMAD.WIDE.U32 R16, R19, 0x4, R2 ;  /* 0x0000000413109825 */ /* 0x004fe400078e0002 */
[----:B------:R-:W0:Y:S02]  /*02d0*/  @!P0 LDC.64 R18, c[0x0][0x3a8] ;  /* 0x0000ea00ff128b82 */ /* 0x000e240000000a00 */
[----:B------:R-:W-:Y:S02]  /*02e0*/  HFMA2 R15, -RZ, RZ, 0, 0 ;  /* 0x00000000ff0f7431 */ /* 0x000fe400000001ff */
[----:B------:R-:W-:Y:S02]  /*02f0*/  @!P0 IMAD.IADD R3, R11, 0x1, R0 ;  /* 0x000000010b038824 */ /* 0x000fe400078e0200 */
[----:B-1----:R-:W-:Y:S02]  /*0300*/  @!P5 IMAD.WIDE.U32 R20, R21, 0x4, R4 ;  /* 0x000000041514d825 */ /* 0x002fe400078e0004 */
[----:B------:R-:W1:Y:S02]  /*0310*/  @!P6 LDC.64 R4, c[0x0][0x3a8] ;  /* 0x0000ea00ff04eb82 */ /* 0x000e640000000a00 */
[----:B0-----:R-:W-:-:S05]  /*0320*/  @!P0 IMAD.WIDE.U32 R18, R3, 0x4, R18 ;  /* 0x0000000403128825 */ /* 0x001fca00078e0012 */
[----:B------:R-:W5:Y:S01]  /*0330*/  @!P0 LDG.E R15, desc[UR4][R18.64] ;  /* 0x00000004120f8981 */ /* 0x000f62000c1e1900 */
[----:B------:R-:W-:Y:S01]  /*0340*/  ISETP.GE.U32.AND P0, PT, R0, R9, PT ;  /* 0x000000090000720c */ /* 0x000fe20003f06070 */
[----:B------:R-:W-:Y:S02]  /*0350*/  IMAD.MOV.U32 R10, RZ, RZ, RZ ;  /* 0x000000ffff0a7224 */ /* 0x000fe400078e00ff */
[----:B------:R-:W-:-:S04]  /*0360*/  IMAD.MOV.U32 R12, RZ, RZ, RZ ;  /* 0x000000ffff0c7224 */ /* 0x000fc800078e00ff */
[----:B------:R1:W5:Y:S01]  /*0370*/  @!P5 LDG.E R10, desc[UR4][R20.64] ;  /* 0x00000004140ad981 */ /* 0x000362000c1e1900 */
[----:B------:R-:W-:-:S03]  /*0380*/  IMAD.MOV.U32 R14, RZ, RZ, RZ ;  /* 0x000000ffff0e7224 */ /* 0x000fc600078e00ff */
[----:B------:R0:W5:Y:S02]  /*0390*/  @!P3 LDG.E R12, desc[UR4][R22.64] ;  /* 0x00000004160cb981 */ /* 0x000164000c1e1900 */
[----:B------:R-:W2:Y:S01]  /*03a0*/  @!P0 LDC.64 R2, c[0x0][0x3a0] ;  /* 0x0000e800ff028b82 */ /* 0x000ea20000000a00 */
[----:B------:R-:W-:Y:S01]  /*03b0*/  BSSY.RECONVERGENT B0, `(.L_x_5926) ;  /* 0x000001c000007945 */ /* 0x000fe20003800200 */
[----:B------:R-:W5:Y:S01]  /*03c0*/  @!P4 LDG.E R14, desc[UR4][R24.64] ;  /* 0x00000004180ec981 */ /* 0x000f62000c1e1900 */
[----:B-1----:R-:W-:Y:S01]  /*03d0*/  @!P6 IMAD.WIDE.U32 R20, R13, 0x4, R4 ;  /* 0x000000040d14e825 */ /* 0x002fe200078e0004 */
[----:B------:R-:W-:-:S03]  /*03e0*/  CS2R R4, SRZ ;  /* 0x0000000000047805 */ /* 0x000fc6000001ff00 */
[----:B------:R-:W-:Y:S02]  /*03f0*/  IMAD.MOV.U32 R13, RZ, RZ, RZ ;  /* 0x000000ffff0d7224 */ /* 0x000fe400078e00ff */
[C---:B0-----:R-:W-:Y:S01]  /*0400*/  VIADD R22, R0.reuse, 0x100 ;  /* 0x0000010000167836 */ /* 0x041fe20000000000 */
[----:B------:R0:W5:Y:S04]  /*0410*/  @!P2 LDG.E R5, desc[UR4][R6.64] ;  /* 0x000000040605a981 */ /* 0x000168000c1e1900 */
[----:B------:R1:W5:Y:S04]  /*0420*/  @!P1 LDG.E R13, desc[UR4][R16.64] ;  /* 0x00000004100d9981 */ /* 0x000368000c1e1900 */
[----:B------:R3:W5:Y:S01]  /*0430*/  @!P6 LDG.E R4, desc[UR4][R20.64] ;  /* 0x000000041404e981 */ /* 0x000762000c1e1900 */
[C---:B0-----:R-:W-:Y:S01]  /*0440*/  VIADD R6, R0.reuse, 0x180 ;  /* 0x0000018000067836 */ /* 0x041fe20000000000 */
[C---:B-1----:R-:W-:Y:S01]  /*0450*/  IADD3 R16, PT, PT, R0.reuse, 0x200, RZ ;  /* 0x0000020000107810 */ /* 0x042fe20007ffe0ff */
[----:B---3--:R-:W-:-:S03]  /*0460*/  VIADD R20, R0, 0x280 ;  /* 0x0000028000147836 */ /* 0x008fc60000000000 */
[-C--:B------:R-:W-:Y:S01]  /*0470*/  ISETP.GE.U32.AND P3, PT, R16, R9.reuse, PT ;  /* 0x000000091000720c */ /* 0x080fe20003f66070 */
[----:B------:R-:W-:Y:S01]  /*0480*/  VIADD R16, R0, 0x80 ;  /* 0x0000008000107836 */ /* 0x000fe20000000000 */
[-C--:B------:R-:W-:Y:S02]  /*0490*/  ISETP.GE.U32.AND P1, PT, R22, R9.reuse, PT ;  /* 0x000000091600720c */ /* 0x080fe40003f26070 */
[-C--:B------:R-:W-:Y:S02]  /*04a0*/  ISETP.GE.U32.AND P2, PT, R6, R9.reuse, PT ;  /* 0x000000090600720c */ /* 0x080fe40003f46070 */
[----:B------:R-:W-:Y:S02]  /*04b0*/  ISETP.GE.U32.AND P4, PT, R20, R9, PT ;  /* 0x000000091400720c */ /* 0x000fe40003f86070 */
[----:B------:R-:W-:Y:S01]  /*04c0*/  IADD3 R18, PT, PT, R0, 0x300, RZ ;  /* 0x0000030000127810 */ /* 0x000fe20007ffe0ff */
[----:B------:R-:W-:Y:S10]  /*04d0*/  @P0 BRA `(.L_x_5927) ;  /* 0x0000000000240947 */ /* 0x000ff40003800000 */
        /* <DEDUP_REMOVED lines=9> */
.L_x_5927:
[----:B------:R-:W-:Y:S05]  /*0570*/  BSYNC.RECONVERGENT B0 ;  /* 0x0000000000007941 */ /* 0x000fea0003800200 */
.L_x_5926:
[-C--:B------:R-:W-:Y:S01]  /*0580*/  ISETP.GE.U32.AND P6, PT, R16, R9.reuse, PT ;  /* 0x000000091000720c */ /* 0x080fe20003fc6070 */
[----:B------:R-:W-:Y:S01]  /*0590*/  BSSY.RECONVERGENT B0, `(.L_x_5928) ;  /* 0x000000d000007945 */ /* 0x000fe20003800200 */
[----:B------:R-:W-:Y:S01]  /*05a0*/  ISETP.GE.U32.AND P5, PT, R18, R9, PT ;  /* 0x000000091200720c */ /* 0x000fe20003fa6070 */
[----:B------:R-:W-:-:S10]  /*05b0*/  VIADD R18, R0, 0x380 ;  /* 0x0000038000127836 */ /* 0x000fd40000000000 */
        /* <DEDUP_REMOVED lines=10> */
.L_x_5929:
[----:B------:R-:W-:Y:S05]  /*0660*/  BSYNC.RECONVERGENT B0 ;  /* 0x0000000000007941 */ /* 0x000fea0003800200 */
.L_x_5928:
[----:B------:R-:W-:Y:S01]  /*0670*/  @!P0 IMAD.IADD R7, R11, 0x1, R0 ;  /* 0x000000010b078824 */ /* 0x000fe200078e0200 */
[----:B------:R-:W-:Y:S01]  /*0680*/  BSSY.RECONVERGENT B0, `(.L_x_5930) ;  /* 0x000000d000007945 */ /* 0x000fe20003800200 */
[----:B------:R-:W-:Y:S02]  /*0690*/  ISETP.GE.U32.AND P6, PT, R18, R9, PT ;  /* 0x000000091200720c */ /* 0x000fe40003fc6070 */
[----:B--2---:R-:W-:Y:S01]  /*06a0*/  @!P0 IMAD.WIDE.U32 R2, R7, 0x4, R2 ;  /* 0x0000000407028825 */ /* 0x004fe200078e0002 */
        /* <DEDUP_REMOVED lines=10> */
.L_x_5931:
[----:B------:R-:W-:Y:S05]  /*0750*/  BSYNC.RECONVERGENT B0 ;  /* 0x0000000000007941 */ /* 0x000fea0003800200 */
.L_x_5930:
        /* <DEDUP_REMOVED lines=11> */
.L_x_5933:
[----:B------:R-:W-:Y:S05]  /*0810*/  BSYNC.RECONVERGENT B0 ;  /* 0x0000000000007941 */ /* 0x000fea0003800200 */
.L_x_5932:
        /* <DEDUP_REMOVED lines=11> */
.L_x_5935:
[----:B------:R-:W-:Y:S05]  /*08d0*/  BSYNC.RECONVERGENT B0 ;  /* 0x0000000000007941 */ /* 0x000fea0003800200 */
.L_x_5934:
        /* <DEDUP_REMOVED lines=11> */
.L_x_5937:
[----:B------:R-:W-:Y:S05]  /*0990*/  BSYNC.RECONVERGENT B0 ;  /* 0x0000000000007941 */ /* 0x000fea0003800200 */
.L_x_5936:
        /* <DEDUP_REMOVED lines=11> */
.L_x_5939:
[----:B------:R-:W-:Y:S05]  /*0a50*/  BSYNC.RECONVERGENT B0 ;  /* 0x0000000000007941 */ /* 0x000fea0003800200 */
.L_x_5938:
        /* <DEDUP_REMOVED lines=11> */
.L_x_5941:
[----:B------:R-:W-:Y:S05]  /*0b10*/  BSYNC.RECONVERGENT B0 ;  /* 0x0000000000007941 */ /* 0x000fea0003800200 */
.L_x_5940:
[----:B------:R-:W-:Y:S01]  /*0b20*/  @!P0 MOV R0, R16 ;  /* 0x0000001000008202 */ /* 0x000fe20000000f00 */
[----:B-----5:R0:W-:Y:S01]  /*0b30*/  @!P0 STG.E desc[UR4][R2.64], R15 ;  /* 0x0000000f02008986 */ /* 0x0201e2000c101904 */
        /* <DEDUP_REMOVED lines=16> */
.L_x_5944:
[----:B------:R-:W-:-:S13]  /*0c40*/  ISETP.GE.U32.AND P0, PT, R0, R9, PT ;  /* 0x000000090000720c */ /* 0x000fda0003f06070 */
[----:B------:R-:W-:Y:S05]  /*0c50*/  @P0 BRA `(.L_x_5946) ;  /* 0x0000000000300947 */ /* 0x000fea0003800000 */
[----:B0-----:R-:W0:Y:S01]  /*0c60*/  LDC.64 R2, c[0x0][0x3a0] ;  /* 0x0000e800ff027b82 */ /* 0x001e220000000a00 */
[----:B------:R-:W-:Y:S01]  /*0c70*/  IMAD.IADD R13, R11, 0x1, R0 ;  /* 0x000000010b0d7824 */ /* 0x000fe200078e0200 */
[----:B------:R-:W-:-:S03]  /*0c80*/  IADD3 R0, PT, PT, R0, 0x80, RZ ;  /* 0x0000008000007810 */ /* 0x000fc60007ffe0ff */
[----:B0-----:R-:W-:-:S05]  /*0c90*/  IMAD.WIDE.U32 R2, R13, 0x4, R2 ;  /* 0x000000040d027825 */ /* 0x001fca00078e0002 */
[----:B------:R1:W-:Y:S02]  /*0ca0*/  STG.E desc[UR4][R2.64], R6 ;  /* 0x0000000602007986 */ /* 0x0003e4000c101904 */
.L_x_5945:
[----:B------:R-:W-:-:S13]  /*0cb0*/  ISETP.GE.U32.AND P0, PT, R0, R9, PT ;  /* 0x000000090000720c */ /* 0x000fda0003f06070 */
[----:B------:R-:W-:Y:S05]  /*0cc0*/  @P0 BRA `(.L_x_5947) ;  /* 0x0000000000340947 */ /* 0x000fea0003800000 */
[----:B01----:R-:W0:Y:S01]  /*0cd0*/  LDC.64 R2, c[0x0][0x3a0] ;  /* 0x0000e800ff027b82 */ /* 0x003e220000000a00 */
[----:B------:R-:W-:Y:S02]  /*0ce0*/  IMAD.IADD R13, R11, 0x1, R0 ;  /* 0x000000010b0d7824 */ /* 0x000fe400078e0200 */
[----:B------:R-:W-:Y:S02]  /*0cf0*/  VIADD R0, R0, 0x80 ;  /* 0x0000008000007836 */ /* 0x000fe40000000000 */
[----:B0-----:R-:W-:-:S05]  /*0d00*/  IMAD.WIDE.U32 R2, R13, 0x4, R2 ;  /* 0x000000040d027825 */ /* 0x001fca00078e0002 */
[----:B------:R1:W-:Y:S02]  /*0d10*/  STG.E desc[UR4][R2.64], R7 ;  /* 0x0000000702007986 */ /* 0x0003e4000c101904 */
.L_x_5946:
        /* <DEDUP_REMOVED lines=8> */
.L_x_5947:
[----:B------:R-:W-:Y:S05]  /*0da0*/  BSYNC.RELIABLE B1 ;  /* 0x0000000000017941 */ /* 0x000fea0003800100 */
.L_x_5943:
[----:B------:R-:W-:-:S13]  /*0db0*/  ISETP.GE.U32.AND P0, PT, R0, R9, PT ;  /* 0x000000090000720c */ /* 0x000fda0003f06070 */
[----:B012---:R-:W0:Y:S01]  /*0dc0*/  @!P0 LDC.64 R2, c[0x0][0x3a0] ;  /* 0x0000e800ff028b82 */ /* 0x007e220000000a00 */
[----:B------:R-:W-:Y:S01]  /*0dd0*/  @!P0 IMAD.IADD R5, R11, 0x1, R0 ;  /* 0x000000010b058824 */ /* 0x000fe200078e0200 */
[----:B------:R-:W-:-:S03]  /*0de0*/  @!P0 IADD3 R0, PT, PT, R0, 0x80, RZ ;  /* 0x0000008000008810 */ /* 0x000fc60007ffe0ff */
[----:B0-----:R-:W-:-:S05]  /*0df0*/  @!P0 IMAD.WIDE.U32 R2, R5, 0x4, R2 ;  /* 0x0000000405028825 */ /* 0x001fca00078e0002 */
[----:B------:R2:W-:Y:S02]  /*0e00*/  @!P0 STG.E desc[UR4][R2.64], R8 ;  /* 0x0000000802008986 */ /* 0x0005e4000c101904 */
.L_x_5948:
[----:B------:R-:W-:Y:S05]  /*0e10*/  BSYNC.RECONVERGENT B0 ;  /* 0x0000000000007941 */ /* 0x000fea0003800200 */
.L_x_5942:
[----:B------:R-:W-:Y:S05]  /*0e20*/  WARPSYNC.ALL ;  /* 0x0000000000007948 */ /* 0x000fea0003800000 */
[----:B------:R-:W-:-:S13]  /*0e30*/  ISETP.GE.U32.AND P0, PT, R0, R9, PT ;  /* 0x000000090000720c */ /* 0x000fda0003f06070 */
[----:B------:R-:W-:Y:S05]  /*0e40*/  @P0 EXIT ;  /* 0x000000000000094d */ /* 0x000fea0003800000 */
[----:B012---:R-:W0:Y:S01]  /*0e50*/  LDC.64 R2, c[0x0][0x3a0] ;  /* 0x0000e800ff027b82 */ /* 0x007e220000000a00 */
[----:B------:R-:W-:-:S04]  /*0e60*/  IMAD.IADD R11, R11, 0x1, R0 ;  /* 0x000000010b0b7824 */ /* 0x000fc800078e0200 */
[----:B0-----:R-:W-:-:S05]  /*0e70*/  IMAD.WIDE.U32 R2, R11, 0x4, R2 ;  /* 0x000000040b027825 */ /* 0x001fca00078e0002 */
[----:B------:R-:W-:Y:S01]  /*0e80*/  STG.E desc[UR4][R2.64], R4 ;  /* 0x0000000402007986 */ /* 0x000fe2000c101904 */
[----:B------:R-:W-:Y:S05]  /*0e90*/  EXIT ;  /* 0x000000000000794d */ /* 0x000fea0003800000 */
.L_x_5925:
[----:B------:R-:W0:Y:S01]  /*0ea0*/  S2R R0, SR_TID.X ;  /* 0x0000000000007919 */ /* 0x000e220000002100 */
[----:B------:R-:W1:Y:S01]  /*0eb0*/  LDC.64 R2, c[0x0][0x3a8] ;  /* 0x0000ea00ff027b82 */ /* 0x000e620000000a00 */
[----:B------:R-:W2:Y:S01]  /*0ec0*/  LDCU UR6, c[0x0][0x388] ;  /* 0x00007100ff0677ac */ /* 0x000ea20008000800 */
[----:B------:R-:W3:Y:S06]  /*0ed0*/  LDCU UR7, c[0x0][0x394] ;  /* 0x00007280ff0777ac */ /* 0x000eec0008000800 */
[----:B------:R-:W4:Y:S01]  /*0ee0*/  LDC.64 R8, c[0x0][0x3a0] ;  /* 0x0000e800ff087b82 */ /* 0x000f220000000a00 */
[----:B-1----:R-:W-:-:S04]  /*0ef0*/  IMAD.WIDE.U32 R2, R11, 0x4, R2 ;  /* 0x000000040b027825 */ /* 0x002fc800078e0002 */
[----:B0-----:R-:W-:-:S05]  /*0f00*/  IMAD.WIDE.U32 R14, R0, 0x8, R2 ;  /* 0x00000008000e7825 */ /* 0x001fca00078e0002 */
[----:B------:R-:W5:Y:S04]  /*0f10*/  LDG.E.64 R12, desc[UR4][R14.64] ;  /* 0x000000040e0c7981 */ /* 0x000f68000c1e1b00 */
[----:B------:R-:W2:Y:S04]  /*0f20*/  LDG.E.64 R6, desc[UR4][R14.64+0x400] ;  /* 0x000400040e067981 */ /* 0x000ea8000c1e1b00 */
[----:B------:R-:W3:Y:S04]  /*0f30*/  LDG.E.64 R2, desc[UR4][R14.64+0x800] ;  /* 0x000800040e027981 */ /* 0x000ee8000c1e1b00 */
[----:B------:R3:W3:Y:S01]  /*0f40*/  LDG.E.64 R4, desc[UR4][R14.64+0xc00] ;  /* 0x000c00040e047981 */ /* 0x0006e2000c1e1b00 */
[----:B----4-:R-:W-:-:S04]  /*0f50*/  IMAD.WIDE.U32 R8, R11, 0x4, R8 ;  /* 0x000000040b087825 */ /* 0x010fc800078e0008 */
[----:B------:R-:W-:-:S04]  /*0f60*/  IMAD.WIDE.U32 R8, R0, 0x8, R8 ;  /* 0x0000000800087825 */ /* 0x000fc800078e0008 */
[----:B-----5:R-:W-:Y:S01]  /*0f70*/  FADD.FTZ R10, R12, 3 ;  /* 0x404000000c0a7421 */ /* 0x020fe20000010000 */
[----:B------:R-:W-:Y:S01]  /*0f80*/  FADD.FTZ R16, R13, 3 ;  /* 0x404000000d107421 */ /* 0x000fe20000010000 */
[----:B--2---:R-:W-:-:S03]  /*0f90*/  FADD.FTZ R17, R6, 3 ;  /* 0x4040000006117421 */ /* 0x004fc60000010000 */
[----:B------:R-:W-:Y:S01]  /*0fa0*/  FSETP.GEU.FTZ.AND P0, PT, R10, UR6, PT ;  /* 0x000000060a007c0b */ /* 0x000fe2000bf1e000 */
[----:B------:R-:W-:Y:S01]  /*0fb0*/  FADD.FTZ R18, R7, 3 ;  /* 0x4040000007127421 */ /* 0x000fe20000010000 */
[----:B------:R-:W-:Y:S01]  /*0fc0*/  FSETP.GEU.FTZ.AND P1, PT, R16, UR6, PT ;  /* 0x0000000610007c0b */ /* 0x000fe2000bf3e000 */
[----:B---3--:R-:W-:Y:S01]  /*0fd0*/  FADD.FTZ R14, R3, 3 ;  /* 0x40400000030e7421 */ /* 0x008fe20000010000 */
[----:B------:R-:W-:Y:S02]  /*0fe0*/  FSEL R10, R10, UR6, P0 ;  /* 0x000000060a0a7c08 */ /* 0x000fe40008000000 */
[----:B------:R-:W-:Y:S02]  /*0ff0*/  FSEL R16, R16, UR6, P1 ;  /* 0x0000000610107c08 */ /* 0x000fe40008800000 */
[----:B------:R-:W-:Y:S02]  /*1000*/  FSETP.GT.FTZ.AND P0, PT, R10, UR7, PT ;  /* 0x000000070a007c0b */ /* 0x000fe4000bf14000 */
[----:B------:R-:W-:-:S02]  /*1010*/  FSETP.GT.FTZ.AND P1, PT, R16, UR7, PT ;  /* 0x0000000710007c0b */ /* 0x000fc4000bf34000 */
[C---:B------:R-:W-:Y:S02]  /*1020*/  FSETP.GEU.FTZ.AND P2, PT, R17.reuse, UR6, PT ;  /* 0x0000000611007c0b */ /* 0x040fe4000bf5e000 */
[----:B------:R-:W-:Y:S02]  /*1030*/  FSETP.GEU.FTZ.AND P3, PT, R18, UR6, PT ;  /* 0x0000000612007c0b */ /* 0x000fe4000bf7e000 */
[----:B------:R-:W-:Y:S01]  /*1040*/  FSEL R15, R10, UR7, !P0 ;  /* 0x000000070a0f7c08 */ /* 0x000fe2000c000000 */
[----:B------:R-:W-:Y:S01]  /*1050*/  FADD.FTZ R10, R2, 3 ;  /* 0x40400000020a7421 */ /* 0x000fe20000010000 */
[----:B------:R-:W-:Y:S02]  /*1060*/  FSEL R16, R16, UR7, !P1 ;  /* 0x0000000710107c08 */ /* 0x000fe4000c800000 */
[----:B------:R-:W-:Y:S01]  /*1070*/  FSEL R17, R17, UR6, P2 ;  /* 0x0000000611117c08 */ /* 0x000fe20009000000 */
[----:B------:R-:W-:Y:S01]  /*1080*/  FMUL.FTZ R12, R12, R15 ;  /* 0x0000000f0c0c7220 */ /* 0x000fe20000410000 */
[----:B------:R-:W-:Y:S01]  /*1090*/  FSEL R18, R18, UR6, P3 ;  /* 0x0000000612127c08 */ /* 0x000fe20009800000 */
[----:B------:R-:W-:Y:S01]  /*10a0*/  FMUL.FTZ R13, R13, R16 ;  /* 0x000000100d0d7220 */ /* 0x000fe20000410000 */
[----:B------:R-:W-:Y:S01]  /*10b0*/  FSETP.GT.FTZ.AND P2, PT, R17, UR7, PT ;  /* 0x0000000711007c0b */ /* 0x000fe2000bf54000 */
[----:B------:R-:W-:Y:S01]  /*10c0*/  FADD.FTZ R15, R4, 3 ;  /* 0x40400000040f7421 */ /* 0x000fe20000010000 */
[----:B------:R-:W-:Y:S01]  /*10d0*/  FSETP.GT.FTZ.AND P3, PT, R18, UR7, PT ;  /* 0x0000000712007c0b */ /* 0x000fe2000bf74000 */
[----:B------:R-:W-:Y:S01]  /*10e0*/  FADD.FTZ R16, R5, 3 ;  /* 0x4040000005107421 */ /* 0x000fe20000010000 */
[----:B------:R-:W-:Y:S01]  /*10f0*/  FSEL R17, R17, UR7, !P2 ;  /* 0x0000000711117c08 */ /* 0x000fe2000d000000 */
[----:B------:R-:W-:Y:S01]  /*1100*/  FMUL.FTZ R12, R12, 0.16666667163372039795 ;  /* 0x3e2aaaab0c0c7820 */ /* 0x000fe20000410000 */
[----:B------:R-:W-:Y:S01]  /*1110*/  FSEL R18, R18, UR7, !P3 ;  /* 0x0000000712127c08 */ /* 0x000fe2000d800000 */
[----:B------:R-:W-:Y:S01]  /*1120*/  FMUL.FTZ R13, R13, 0.16666667163372039795 ;  /* 0x3e2aaaab0d0d7820 */ /* 0x000fe20000410000 */
[----:B------:R-:W-:Y:S01]  /*1130*/  FSETP.GEU.FTZ.AND P0, PT, R10, UR6, PT ;  /* 0x000000060a007c0b */ /* 0x000fe2000bf1e000 */
[----:B------:R-:W-:Y:S01]  /*1140*/  FMUL.FTZ R6, R6, R17 ;  /* 0x0000001106067220 */ /* 0x000fe20000410000 */
[----:B------:R-:W-:Y:S01]  /*1150*/  FSETP.GEU.FTZ.AND P1, PT, R14, UR6, PT ;  /* 0x000000060e007c0b */ /* 0x000fe2000bf3e000 */
[----:B------:R-:W-:Y:S01]  /*1160*/  FMUL.FTZ R7, R7, R18 ;  /* 0x0000001207077220 */ /* 0x000fe20000410000 */
[----:B------:R-:W-:Y:S01]  /*1170*/  FSETP.GEU.FTZ.AND P2, PT, R15, UR6, PT ;  /* 0x000000060f007c0b */ /* 0x000fe2000bf5e000 */
[----:B------:R-:W-:Y:S01]  /*1180*/  FMUL.FTZ R6, R6, 0.16666667163372039795 ;  /* 0x3e2aaaab06067820 */ /* 0x000fe20000410000 */
[----:B------:R-:W-:Y:S01]  /*1190*/  FSETP.GEU.FTZ.AND P3, PT, R16, UR6, PT ;  /* 0x0000000610007c0b */ /* 0x000fe2000bf7e000 */
[----:B------:R-:W-:Y:S01]  /*11a0*/  FMUL.FTZ R7, R7, 0.16666667163372039795 ;  /* 0x3e2aaaab07077820 */ /* 0x000fe20000410000 */
[----:B------:R-:W-:Y:S01]  /*11b0*/  FSEL R10, R10, UR6, P0 ;  /* 0x000000060a0a7c08 */ /* 0x000fe20008000000 */
[----:B------:R-:W-:Y:S01]  /*11c0*/  STG.E.64 desc[UR4][R8.64], R12 ;  /* 0x0000000c08007986 */ /* 0x000fe2000c101b04 */
[----:B------:R-:W-:-:S02]  /*11d0*/  FSEL R14, R14, UR6, P1 ;  /* 0x000000060e0e7c08 */ /* 0x000fc40008800000 */
[----:B------:R-:W-:Y:S01]  /*11e0*/  FSEL R15, R15, UR6, P2 ;  /* 0x000000060f0f7c08 */ /* 0x000fe20009000000 */
[----:B------:R-:W-:Y:S01]  /*11f0*/  STG.E.64 desc[UR4][R8.64+0x400], R6 ;  /* 0x0004000608007986 */ /* 0x000fe2000c101b04 */
[----:B------:R-:W-:Y:S02]  /*1200*/  FSEL R16, R16, UR6, P3 ;  /* 0x0000000610107c08 */ /* 0x000fe40009800000 */
[----:B------:R-:W-:Y:S02]  /*1210*/  FSETP.GT.FTZ.AND P0, PT, R10, UR7, PT ;  /* 0x000000070a007c0b */ /* 0x000fe4000bf14000 */
[----:B------:R-:W-:Y:S02]  /*1220*/  FSETP.GT.FTZ.AND P1, PT, R14, UR7, PT ;  /* 0x000000070e007c0b */ /* 0x000fe4000bf34000 */
[----:B------:R-:W-:Y:S02]  /*1230*/  FSETP.GT.FTZ.AND P2, PT, R15, UR7, PT ;  /* 0x000000070f007c0b */ /* 0x000fe4000bf54000 */
[----:B------:R-:W-:-:S02]  /*1240*/  FSETP.GT.FTZ.AND P3, PT, R16, UR7, PT ;  /* 0x0000000710007c0b */ /* 0x000fc4000bf74000 */
[----:B------:R-:W-:Y:S02]  /*1250*/  FSEL R11, R10, UR7, !P0 ;  /* 0x000000070a0b7c08 */ /* 0x000fe4000c000000 */
[----:B------:R-:W-:Y:S02]  /*1260*/  FSEL R14, R14, UR7, !P1 ;  /* 0x000000070e0e7c08 */ /* 0x000fe4000c800000 */
        /* <DEDUP_REMOVED lines=8> */
[----:B------:R-:W-:-:S02]  /*12f0*/  FMUL.FTZ R4, R15, 0.16666667163372039795 ;  /* 0x3e2aaaab0f047820 */ /* 0x000fc40000410000 */
[----:B------:R-:W-:Y:S02]  /*1300*/  FMUL.FTZ R5, R5, 0.16666667163372039795 ;  /* 0x3e2aaaab05057820 */ /* 0x000fe40000410000 */
[----:B------:R-:W-:Y:S04]  /*1310*/  STG.E.64 desc[UR4][R8.64+0x800], R2 ;  /* 0x0008000208007986 */ /* 0x000fe8000c101b04 */
[----:B------:R-:W-:Y:S01]  /*1320*/  STG.E.64 desc[UR4][R8.64+0xc00], R4 ;  /* 0x000c000408007986 */ /* 0x000fe2000c101b04 */
[----:B------:R-:W-:Y:S05]  /*1330*/  EXIT ;  /* 0x000000000000794d */ /* 0x000fea0003800000 */
.L_x_5949:
        /* <DEDUP_REMOVED lines=12> */
.L_x_6682:


//--------------------- .text._ZN2at6native29vectorized_elementwise_kernelILi4EZZZNS0_66_GLOBAL__N__a0cfb035_28_ActivationHardswishKernel_cu_9e10b42f_293216hardswish_kernelERNS_14TensorIteratorEENKUlvE_clEvENKUlvE0_clEvEUlfE_St5arrayIPcLm2EEEEviT0_T1_ --------------------------
	.section	.text._ZN2at6native29vectorized_elementwise_kernelILi4EZZZNS0_66_GLOBAL__N__a0cfb035_28_ActivationHardswishKernel_cu_9e10b42f_293216hardswish_kernelERNS_14TensorIteratorEENKUlvE_clEvENKUlvE0_clEvEUlfE_St5arrayIPcLm2EEEEviT0_T1_,"ax",@progbits
	.align	128
        .global         _ZN2at6native29vectorized_elementwise_kernelILi4EZZZNS0_66_GLOBAL__N__a0cfb035_28_ActivationHardswishKernel_cu_9e10b42f_293216hardswish_kernelERNS_14TensorIteratorEENKUlvE_clEvENKUlvE0_clEvEUlfE_St5arrayIPcLm2EEEEviT0_T1_
        .type           _ZN2at6native29vectorized_elementwise_kernelILi4EZZZNS0_66_GLOBAL__N__a0cfb035_28_ActivationHardswishKernel_cu_9e10b42f_293216hardswish_kernelERNS_14TensorIteratorEENKUlvE_clEvENKUlvE0_clEvEUlfE_St5arrayIPcLm2EEEEviT0_T1_,@function
        .size           _ZN2at6native29vectorized_elementwise_kernelILi4EZZZNS0_66_GLOBAL__N__a0cfb035_28_ActivationHardswishKernel_cu_9e10b42f_293216hardswish_kernelERNS_14TensorIteratorEENKUlvE_clEvENKUlvE0_clEvEUlfE_St5arrayIPcLm2EEEEviT0_T1_,(.L_x_6683 - _ZN2at6native29vectorized_elementwise_kernelILi4EZZZNS0_66_GLOBAL__N__a0cfb035_28_ActivationHardswishKernel_cu_9e10b42f_293216hardswish_kernelERNS_14TensorIteratorEENKUlvE_clEvENKUlvE0_clEvEUlfE_St5arrayIPcLm2EEEEviT0_T1_)
        .other          _ZN2at6native29vectorized_elementwise_kernelILi4EZZZNS0_66_GLOBAL__N__a0cfb035_28_ActivationHardswishKernel_cu_9e10b42f_293216hardswish_kernelERNS_14TensorIteratorEENKUlvE_clEvENKUlvE0_clEvEUlfE_St5arrayIPcLm2EEEEviT0_T1_,@"STO_CUDA_ENTRY STV_DEFAULT"
_ZN2at6native29vectorized_elementwise_kernelILi4EZZZNS0_66_GLOBAL__N__a0cfb035_28_ActivationHardswishKernel_cu_9e10b42f_293216hardswish_kernelERNS_14TensorIteratorEENKUlvE_clEvENKUlvE0_clEvEUlfE_St5arrayIPcLm2EEEEviT0_T1_:
.text._ZN2at6native29vectorized_elementwise_kernelILi4EZZZNS0_66_GLOBAL__N__a0cfb035_28_ActivationHardswishKernel_cu_9e10b42f_293216hardswish_kernelERNS_14TensorIteratorEENKUlvE_clEvENKUlvE0_clEvEUlfE_St5arrayIPcLm2EEEEviT0_T1_:
        /* <DEDUP_REMOVED lines=9> */
[----:B------:R-:W-:Y:S02]  /*0090*/  CS2R R12, SRZ ;  /* 0x00000000000c7805 */ /* 0x000fe4000001ff00 */
        /* <DEDUP_REMOVED lines=23> */
[----:B------:R-:W3:Y:S01]  /*0210*/  @!P2 LDC.64 R6, c[0x0][0x3a8] ;  /* 0x0000ea00ff06ab82 */ /* 0x000ee20000000a00 */
[----:B------:R-:W-:-:S05]  /*0220*/  @!P2 VIADD R15, R15, 0x80 ;  /* 0x000000800f0fa836 */ /* 0x000fca0000000000 */
[----:B------:R-:W-:Y:S01]  /*0230*/  ISETP.GE.U32.AND P1, PT, R15, R8, PT ;  /* 0x000000080f00720c */ /* 0x000fe20003f26070 */
[----:B--2---:R-:W-:-:S12]  /*0240*/  @!P4 IMAD.WIDE.U32 R26, R27, 0x4, R2 ;  /* 0x000000041b1ac825 */ /* 0x004fd800078e0002 */
[----:B------:R-:W2:Y:S01]  /*0250*/  @!P1 LDC.64 R2, c[0x0][0x3a8] ;  /* 0x0000ea00ff029b82 */ /* 0x000ea20000000a00 */
[----:B------:R-:W-:Y:S02]  /*0260*/  @!P1 IMAD.IADD R21, R0, 0x1, R15 ;  /* 0x0000000100159824 */ /* 0x000fe400078e020f */
[----:B------:R-:W-:Y:S02]  /*0270*/  @!P1 VIADD R15, R15, 0x80 ;  /* 0x000000800f0f9836 */ /* 0x000fe40000000000 */
[----:B---3--:R-:W-:-:S03]  /*0280*/  @!P2 IMAD.WIDE.U32 R6, R19, 0x4, R6 ;  /* 0x000000041306a825 */ /* 0x008fc600078e0006 */
[----:B------:R-:W3:Y:S01]  /*0290*/  @!P0 LDC.64 R18, c[0x0][0x3a8] ;  /* 0x0000ea00ff128b82 */ /* 0x000ee20000000a00 */
[----:B------:R-:W-:Y:S01]  /*02a0*/  ISETP.GE.U32.AND P6, PT, R15, R8, PT ;  /* 0x000000080f00720c */ /* 0x000fe20003fc6070 */
[----:B-1----:R-:W-:-:S04]  /*02b0*/  @!P5 IMAD.WIDE.U32 R22, R23, 0x4, R4 ;  /* 0x000000041716d825 */ /* 0x002fc800078e0004 */
[----:B0-----:R-:W-:Y:S01]  /*02c0*/  @!P3 IMAD.WIDE.U32 R24, R17, 0x4, R10 ;  /* 0x000000041118b825 */ /* 0x001fe200078e000a */
[----:B------:R0:W5:Y:S07]  /*02d0*/  @!P5 LDG.E R13, desc[UR4][R22.64] ;  /* 0x00000004160dd981 */ /* 0x00016e000c1e1900 */
[----:B------:R-:W1:Y:S01]  /*02e0*/  @!P6 LDC.64 R4, c[0x0][0x3a8] ;  /* 0x0000ea00ff04eb82 */ /* 0x000e620000000a00 */
[----:B--2---:R-:W-:Y:S01]  /*02f0*/  @!P1 IMAD.WIDE.U32 R16, R21, 0x4, R2 ;  /* 0x0000000415109825 */ /* 0x004fe200078e0002 */
[----:B------:R-:W-:-:S03]  /*0300*/  @!P0 IADD3 R3, PT, PT, R0, R9, RZ ;  /* 0x0000000900038210 */ /* 0x000fc60007ffe0ff */
[----:B0-----:R-:W-:Y:S02]  /*0310*/  IMAD.MOV.U32 R22, RZ, RZ, RZ ;  /* 0x000000ffff167224 */ /* 0x001fe400078e00ff */
[----:B---3--:R-:W-:-:S05]  /*0320*/  @!P0 IMAD.WIDE.U32 R18, R3, 0x4, R18 ;  /* 0x0000000403128825 */ /* 0x008fca00078e0012 */
[----:B------:R-:W5:Y:S01]  /*0330*/  @!P0 LDG.E R22, desc[UR4][R18.64] ;  /* 0x0000000412168981 */ /* 0x000f62000c1e1900 */
[----:B------:R-:W-:Y:S01]  /*0340*/  ISETP.GE.U32.AND P0, PT, R9, R8, PT ;  /* 0x000000080900720c */ /* 0x000fe20003f06070 */
[----:B------:R-:W-:Y:S02]  /*0350*/  @!P6 IMAD.IADD R11, R0, 0x1, R15 ;  /* 0x00000001000be824 */ /* 0x000fe400078e020f */
[----:B------:R-:W-:-:S10]  /*0360*/  HFMA2 R14, -RZ, RZ, 0, 0 ;  /* 0x00000000ff0e7431 */ /* 0x000fd400000001ff */
[----:B------:R-:W0:Y:S01]  /*0370*/  @!P0 LDC.64 R2, c[0x0][0x3a0] ;  /* 0x0000e800ff028b82 */ /* 0x000e220000000a00 */
[----:B-1----:R-:W-:Y:S01]  /*0380*/  @!P6 IMAD.WIDE.U32 R20, R11, 0x4, R4 ;  /* 0x000000040b14e825 */ /* 0x002fe200078e0004 */
[----:B------:R-:W-:Y:S01]  /*0390*/  CS2R R4, SRZ ;  /* 0x0000000000047805 */ /* 0x000fe2000001ff00 */
[----:B------:R-:W-:Y:S01]  /*03a0*/  BSSY.RECONVERGENT B0, `(.L_x_5951) ;  /* 0x000001c000007945 */ /* 0x000fe20003800200 */
[----:B------:R-:W5:Y:S01]  /*03b0*/  @!P4 LDG.E R14, desc[UR4][R26.64] ;  /* 0x000000041a0ec981 */ /* 0x000f62000c1e1900 */
[----:B------:R-:W-:Y:S02]  /*03c0*/  IMAD.MOV.U32 R11, RZ, RZ, RZ ;  /* 0x000000ffff0b7224 */ /* 0x000fe400078e00ff */
[----:B------:R-:W-:Y:S01]  /*03d0*/  IMAD.MOV.U32 R10, RZ, RZ, RZ ;  /* 0x000000ffff0a7224 */ /* 0x000fe200078e00ff */
[----:B------:R1:W5:Y:S01]  /*03e0*/  @!P2 LDG.E R5, desc[UR4][R6.64] ;  /* 0x000000040605a981 */ /* 0x000362000c1e1900 */
[----:B------:R-:W-:-:S03]  /*03f0*/  VIADD R15, R9, 0x100 ;  /* 0x00000100090f7836 */ /* 0x000fc60000000000 */
[----:B------:R2:W5:Y:S04]  /*0400*/  @!P6 LDG.E R4, desc[UR4][R20.64] ;  /* 0x000000041404e981 */ /* 0x000568000c1e1900 */
[----:B------:R3:W5:Y:S01]  /*0410*/  @!P1 LDG.E R11, desc[UR4][R16.64] ;  /* 0x00000004100b9981 */ /* 0x000762000c1e1900 */
[----:B-1----:R-:W-:-:S03]  /*0420*/  VIADD R7, R9, 0x180 ;  /* 0x0000018009077836 */ /* 0x002fc60000000000 */
[----:B------:R1:W5:Y:S01]  /*0430*/  @!P3 LDG.E R10, desc[UR4][R24.64] ;  /* 0x00000004180ab981 */ /* 0x000362000c1e1900 */
[----:B--2---:R-:W-:Y:S01]  /*0440*/  VIADD R21, R9, 0x280 ;  /* 0x0000028009157836 */ /* 0x004fe20000000000 */
[-C--:B------:R-:W-:Y:S02]  /*0450*/  ISETP.GE.U32.AND P1, PT, R15, R8.reuse, PT ;  /* 0x000000080f00720c */ /* 0x080fe40003f26070 */
[C---:B---3--:R-:W-:Y:S01]  /*0460*/  IADD3 R17, PT, PT, R9.reuse, 0x200, RZ ;  /* 0x0000020009117810 */ /* 0x048fe20007ffe0ff */
[----:B------:R-:W-:Y:S01]  /*0470*/  VIADD R15, R9, 0x80 ;  /* 0x00000080090f7836 */ /* 0x000fe20000000000 */
[-C--:B------:R-:W-:Y:S01]  /*0480*/  ISETP.GE.U32.AND P2, PT, R7, R8.reuse, PT ;  /* 0x000000080700720c */ /* 0x080fe20003f46070 */
[----:B------:R-:W-:Y:S01]  /*0490*/  VIADD R19, R9, 0x300 ;  /* 0x0000030009137836 */ /* 0x000fe20000000000 */
[-C--:B------:R-:W-:Y:S02]  /*04a0*/  ISETP.GE.U32.AND P3, PT, R17, R8.reuse, PT ;  /* 0x000000081100720c */ /* 0x080fe40003f66070 */
[----:B------:R-:W-:Y:S01]  /*04b0*/  ISETP.GE.U32.AND P4, PT, R21, R8, PT ;  /* 0x000000081500720c */ /* 0x000fe20003f86070 */
[----:B-1----:R-:W-:-:S12]  /*04c0*/  @P0 BRA `(.L_x_5952) ;  /* 0x0000000000240947 */ /* 0x002fd80003800000 */
[----:B------:R-:W1:Y:S01]  /*04d0*/  LDCU UR6, c[0x0][0x388] ;  /* 0x00007100ff0677ac */ /* 0x000e620008000800 */
[----:B-----5:R-:W-:Y:S01]  /*04e0*/  FADD.FTZ R6, R22, 3 ;  /* 0x4040000016067421 */ /* 0x020fe20000010000 */
[----:B------:R-:W2:Y:S04]  /*04f0*/  LDCU UR7, c[0x0][0x394] ;  /* 0x00007280ff0777ac */ /* 0x000ea80008000800 */
[----:B-1----:R-:W-:-:S04]  /*0500*/  FSETP.GEU.FTZ.AND P5, PT, R6, UR6, PT ;  /* 0x0000000606007c0b */ /* 0x002fc8000bfbe000 */
[----:B------:R-:W-:-:S04]  /*0510*/  FSEL R6, R6, UR6, P5 ;  /* 0x0000000606067c08 */ /* 0x000fc8000a800000 */
[----:B--2---:R-:W-:-:S04]  /*0520*/  FSETP.GT.FTZ.AND P5, PT, R6, UR7, PT ;  /* 0x0000000706007c0b */ /* 0x004fc8000bfb4000 */
[----:B------:R-:W-:-:S05]  /*0530*/  FSEL R7, R6, UR7, !P5 ;  /* 0x0000000706077c08 */ /* 0x000fca000e800000 */
[----:B------:R-:W-:-:S04]  /*0540*/  FMUL.FTZ R7, R7, R22 ;  /* 0x0000001607077220 */ /* 0x000fc80000410000 */
[----:B------:R-:W-:-:S07]  /*0550*/  FMUL.FTZ R17, R7, 0.16666667163372039795 ;  /* 0x3e2aaaab07117820 */ /* 0x000fce0000410000 */
.L_x_5952:
[----:B------:R-:W-:Y:S05]  /*0560*/  BSYNC.RECONVERGENT B0 ;  /* 0x0000000000007941 */ /* 0x000fea0003800200 */
.L_x_5951:
[-C--:B------:R-:W-:Y:S01]  /*0570*/  ISETP.GE.U32.AND P6, PT, R15, R8.reuse, PT ;  /* 0x000000080f00720c */ /* 0x080fe20003fc6070 */
[----:B------:R-:W-:Y:S01]  /*0580*/  BSSY.RECONVERGENT B0, `(.L_x_5953) ;  /* 0x000000d000007945 */ /* 0x000fe20003800200 */
[----:B------:R-:W-:Y:S02]  /*0590*/  ISETP.GE.U32.AND P5, PT, R19, R8, PT ;  /* 0x000000081300720c */ /* 0x000fe40003fa6070 */
[----:B------:R-:W-:-:S09]  /*05a0*/  IADD3 R19, PT, PT, R9, 0x380, RZ ;  /* 0x0000038009137810 */ /* 0x000fd20007ffe0ff */
[----:B------:R-:W-:Y:S05]  /*05b0*/  @P6 BRA `(.L_x_5954) ;  /* 0x0000000000246947 */ /* 0x000fea0003800000 */
        /* <DEDUP_REMOVED lines=9> */
.L_x_5954:
[----:B------:R-:W-:Y:S05]  /*0650*/  BSYNC.RECONVERGENT B0 ;  /* 0x0000000000007941 */ /* 0x000fea0003800200 */
.L_x_5953:
[----:B------:R-:W-:Y:S01]  /*0660*/  @!P0 IMAD.IADD R7, R0, 0x1, R9 ;  /* 0x0000000100078824 */ /* 0x000fe200078e0209 */
[----:B------:R-:W-:Y:S01]  /*0670*/  BSSY.RECONVERGENT B0, `(.L_x_5955) ;  /* 0x000000d000007945 */ /* 0x000fe20003800200 */
[----:B------:R-:W-:Y:S02]  /*0680*/  ISETP.GE.U32.AND P6, PT, R19, R8, PT ;  /* 0x000000081300720c */ /* 0x000fe40003fc6070 */
[----:B0-----:R-:W-:Y:S01]  /*0690*/  @!P0 IMAD.WIDE.U32 R2, R7, 0x4, R2 ;  /* 0x0000000407028825 */ /* 0x001fe200078e0002 */
        /* <DEDUP_REMOVED lines=10> */
.L_x_5956:
[----:B------:R-:W-:Y:S05]  /*0740*/  BSYNC.RECONVERGENT B0 ;  /* 0x0000000000007941 */ /* 0x000fea0003800200 */
.L_x_5955:
        /* <DEDUP_REMOVED lines=11> */
.L_x_5958:
[----:B------:R-:W-:Y:S05]  /*0800*/  BSYNC.RECONVERGENT B0 ;  /* 0x0000000000007941 */ /* 0x000fea0003800200 */
.L_x_5957:
        /* <DEDUP_REMOVED lines=11> */
.L_x_5960:
[----:B------:R-:W-:Y:S05]  /*08c0*/  BSYNC.RECONVERGENT B0 ;  /* 0x0000000000007941 */ /* 0x000fea0003800200 */
.L_x_5959:
        /* <DEDUP_REMOVED lines=11> */
.L_x_5962:
[----:B------:R-:W-:Y:S05]  /*0980*/  BSYNC.RECONVERGENT B0 ;  /* 0x0000000000007941 */ /* 0x000fea0003800200 */
.L_x_5961:
        /* <DEDUP_REMOVED lines=11> */
.L_x_5964:
[----:B------:R-:W-:Y:S05]  /*0a40*/  BSYNC.RECONVERGENT B0 ;  /* 0x0000000000007941 */ /* 0x000fea0003800200 */
.L_x_5963:
        /* <DEDUP_REMOVED lines=11> */
.L_x_5966:
[----:B------:R-:W-:Y:S05]  /*0b00*/  BSYNC.RECONVERGENT B0 ;  /* 0x0000000000007941 */ /* 0x000fea0003800200 */
.L_x_5965:
[----:B------:R-:W-:Y:S01]  /*0b10*/  @!P0 IMAD.MOV.U32 R9, RZ, RZ, R15 ;  /* 0x000000ffff098224 */ /* 0x000fe200078e000f */
[----:B------:R0:W-:Y:S01]  /*0b20*/  @!P0 STG.E desc[UR4][R2.64], R17 ;  /* 0x0000001102008986 */ /* 0x0001e2000c101904 */
[----:B------:R-:W-:Y:S04]  /*0b30*/  BSSY.RECONVERGENT B0, `(.L_x_5967) ;  /* 0x000002d000007945 */ /* 0x000fe80003800200 */
[----:B------:R-:W-:Y:S01]  /*0b40*/  BSSY.RELIABLE B1, `(.L_x_5968) ;  /* 0x0000025000017945 */ /* 0x000fe20003800100 */
[----:B------:R-:W-:-:S13]  /*0b50*/  ISETP.GE.U32.AND P0, PT, R9, R8, PT ;  /* 0x000000080900720c */ /* 0x000fda0003f06070 */
[----:B0-----:R-:W-:Y:S05]  /*0b60*/  @P0 BRA `(.L_x_5969) ;  /* 0x0000000000300947 */ /* 0x001fea0003800000 */
[----:B------:R-:W0:Y:S01]  /*0b70*/  LDC.64 R2, c[0x0][0x3a0] ;  /* 0x0000e800ff027b82 */ /* 0x000e220000000a00 */
[----:B-----5:R-:W-:Y:S01]  /*0b80*/  IMAD.IADD R11, R0, 0x1, R9 ;  /* 0x00000001000b7824 */ /* 0x020fe200078e0209 */
[----:B------:R-:W-:-:S04]  /*0b90*/  IADD3 R9, PT, PT, R9, 0x80, RZ ;  /* 0x0000008009097810 */ /* 0x000fc80007ffe0ff */
[----:B------:R-:W-:Y:S01]  /*0ba0*/  ISETP.GE.U32.AND P0, PT, R9, R8, PT ;  /* 0x000000080900720c */ /* 0x000fe20003f06070 */
[----:B0-----:R-:W-:-:S05]  /*0bb0*/  IMAD.WIDE.U32 R2, R11, 0x4, R2 ;  /* 0x000000040b027825 */ /* 0x001fca00078e0002 */
[----:B------:R0:W-:Y:S07]  /*0bc0*/  STG.E desc[UR4][R2.64], R12 ;  /* 0x0000000c02007986 */ /* 0x0001ee000c101904 */
[----:B------:R-:W-:Y:S05]  /*0bd0*/  @P0 BRA `(.L_x_5970) ;  /* 0x0000000000300947 */ /* 0x000fea0003800000 */
[----:B0-----:R-:W0:Y:S01]  /*0be0*/  LDC.64 R2, c[0x0][0x3a0] ;  /* 0x0000e800ff027b82 */ /* 0x001e220000000a00 */
[----:B------:R-:W-:Y:S02]  /*0bf0*/  IMAD.IADD R11, R0, 0x1, R9 ;  /* 0x00000001000b7824 */ /* 0x000fe400078e0209 */
[----:B------:R-:W-:Y:S02]  /*0c00*/  VIADD R9, R9, 0x80 ;  /* 0x0000008009097836 */ /* 0x000fe40000000000 */
[----:B0-----:R-:W-:-:S05]  /*0c10*/  IMAD.WIDE.U32 R2, R11, 0x4, R2 ;  /* 0x000000040b027825 */ /* 0x001fca00078e0002 */
[----:B------:R0:W-:Y:S02]  /*0c20*/  STG.E desc[UR4][R2.64], R13 ;  /* 0x0000000d02007986 */ /* 0x0001e4000c101904 */
.L_x_5969:
[----:B------:R-:W-:-:S13]  /*0c30*/  ISETP.GE.U32.AND P0, PT, R9, R8, PT ;  /* 0x000000080900720c */ /* 0x000fda0003f06070 */
[----:B------:R-:W-:Y:S05]  /*0c40*/  @P0 BRA `(.L_x_5971) ;  /* 0x0000000000300947 */ /* 0x000fea0003800000 */
[----:B0-----:R-:W0:Y:S01]  /*0c50*/  LDC.64 R2, c[0x0][0x3a0] ;  /* 0x0000e800ff027b82 */ /* 0x001e220000000a00 */
[----:B-----5:R-:W-:Y:S01]  /*0c60*/  IMAD.IADD R11, R0, 0x1, R9 ;  /* 0x00000001000b7824 */ /* 0x020fe200078e0209 */
[----:B------:R-:W-:-:S03]  /*0c70*/  IADD3 R9, PT, PT, R9, 0x80, RZ ;  /* 0x0000008009097810 */ /* 0x000fc60007ffe0ff */
[----:B0-----:R-:W-:-:S05]  /*0c80*/  IMAD.WIDE.U32 R2, R11, 0x4, R2 ;  /* 0x000000040b027825 */ /* 0x001fca00078e0002 */
[----:B------:R1:W-:Y:S02]  /*0c90*/  STG.E desc[UR4][R2.64], R6 ;  /* 0x0000000602007986 */ /* 0x0003e4000c101904 */
.L_x_5970:
[----:B------:R-:W-:-:S13]  /*0ca0*/  ISETP.GE.U32.AND P0, PT, R9, R8, PT ;  /* 0x000000080900720c */ /* 0x000fda0003f06070 */
[----:B------:R-:W-:Y:S05]  /*0cb0*/  @P0 BRA `(.L_x_5972) ;  /* 0x0000000000340947 */ /* 0x000fea0003800000 */
[----:B01----:R-:W0:Y:S01]  /*0cc0*/  LDC.64 R2, c[0x0][0x3a0] ;  /* 0x0000e800ff027b82 */ /* 0x003e220000000a00 */
[----:B------:R-:W-:Y:S02]  /*0cd0*/  IMAD.IADD R11, R0, 0x1, R9 ;  /* 0x00000001000b7824 */ /* 0x000fe400078e0209 */
[----:B------:R-:W-:Y:S02]  /*0ce0*/  VIADD R9, R9, 0x80 ;  /* 0x0000008009097836 */ /* 0x000fe40000000000 */
[----:B0-----:R-:W-:-:S05]  /*0cf0*/  IMAD.WIDE.U32 R2, R11, 0x4, R2 ;  /* 0x000000040b027825 */ /* 0x001fca00078e0002 */
[----:B------:R1:W-:Y:S02]  /*0d00*/  STG.E desc[UR4][R2.64], R7 ;  /* 0x0000000702007986 */ /* 0x0003e4000c101904 */
.L_x_5971:
[----:B------:R-:W-:-:S13]  /*0d10*/  ISETP.GE.U32.AND P0, PT, R9, R8, PT ;  /* 0x000000080900720c */ /* 0x000fda0003f06070 */
[----:B------:R-:W-:Y:S05]  /*0d20*/  @P0 BREAK.RELIABLE B1 ;  /* 0x0000000000010942 */ /* 0x000fea0003800100 */
[----:B------:R-:W-:Y:S05]  /*0d30*/  @P0 BRA `(.L_x_5973) ;  /* 0x0000000000300947 */ /* 0x000fea0003800000 */
[----:B01----:R-:W0:Y:S01]  /*0d40*/  LDC.64 R2, c[0x0][0x3a0] ;  /* 0x0000e800ff027b82 */ /* 0x003e220000000a00 */
[----:B------:R-:W-:Y:S01]  /*0d50*/  IADD3 R7, PT, PT, R0, R9, RZ ;  /* 0x0000000900077210 */ /* 0x000fe20007ffe0ff */
[----:B------:R-:W-:-:S04]  /*0d60*/  VIADD R9, R9, 0x80 ;  /* 0x0000008009097836 */ /* 0x000fc80000000000 */
[----:B0-----:R-:W-:-:S05]  /*0d70*/  IMAD.WIDE.U32 R2, R7, 0x4, R2 ;  /* 0x0000000407027825 */ /* 0x001fca00078e0002 */
[----:B-----5:R2:W-:Y:S02]  /*0d80*/  STG.E desc[UR4][R2.64], R5 ;  /* 0x0000000502007986 */ /* 0x0205e4000c101904 */
.L_x_5972:
[----:B------:R-:W-:Y:S05]  /*0d90*/  BSYNC.RELIABLE B1 ;  /* 0x0000000000017941 */ /* 0x000fea0003800100 */
.L_x_5968:
[----:B------:R-:W-:-:S13]  /*0da0*/  ISETP.GE.U32.AND P0, PT, R9, R8, PT ;  /* 0x000000080900720c */ /* 0x000fda0003f06070 */
[----:B012---:R-:W0:Y:S01]  /*0db0*/  @!P0 LDC.64 R2, c[0x0][0x3a0] ;  /* 0x0000e800ff028b82 */ /* 0x007e220000000a00 */
[----:B------:R-:W-:Y:S01]  /*0dc0*/  @!P0 IMAD.IADD R5, R0, 0x1, R9 ;  /* 0x0000000100058824 */ /* 0x000fe200078e0209 */
[----:B------:R-:W-:-:S03]  /*0dd0*/  @!P0 IADD3 R9, PT, PT, R9, 0x80, RZ ;  /* 0x0000008009098810 */ /* 0x000fc60007ffe0ff */
[----:B0-----:R-:W-:-:S05]  /*0de0*/  @!P0 IMAD.WIDE.U32 R2, R5, 0x4, R2 ;  /* 0x0000000405028825 */ /* 0x001fca00078e0002 */
[----:B------:R2:W-:Y:S02]  /*0df0*/  @!P0 STG.E desc[UR4][R2.64], R10 ;  /* 0x0000000a02008986 */ /* 0x0005e4000c101904 */
.L_x_5973:
[----:B------:R-:W-:Y:S05]  /*0e00*/  BSYNC.RECONVERGENT B0 ;  /* 0x0000000000007941 */ /* 0x000fea0003800200 */
.L_x_5967:
[----:B------:R-:W-:Y:S05]  /*0e10*/  WARPSYNC.ALL ;  /* 0x0000000000007948 */ /* 0x000fea0003800000 */
[----:B------:R-:W-:-:S13]  /*0e20*/  ISETP.GE.U32.AND P0, PT, R9, R8, PT ;  /* 0x000000080900720c */ /* 0x000fda0003f06070 */
[----:B------:R-:W-:Y:S05]  /*0e30*/  @P0 EXIT ;  /* 0x000000000000094d */ /* 0x000fea0003800000 */
[----:B012---:R-:W0:Y:S01]  /*0e40*/  LDC.64 R2, c[0x0][0x3a0] ;  /* 0x0000e800ff027b82 */ /* 0x007e220000000a00 */
[----:B------:R-:W-:-:S04]  /*0e50*/  IMAD.IADD R9, R0, 0x1, R9 ;  /* 0x0000000100097824 */ /* 0x000fc800078e0209 */
[----:B0-----:R-:W-:-:S05]  /*0e60*/  IMAD.WIDE.U32 R2, R9, 0x4, R2 ;  /* 0x0000000409027825 */ /* 0x001fca00078e0002 */
[----:B-----5:R-:W-:Y:S01]  /*0e70*/  STG.E desc[UR4][R2.64], R4 ;  /* 0x0000000402007986 */ /* 0x020fe2000c101904 */
[----:B------:R-:W-:Y:S05]  /*0e80*/  EXIT ;  /* 0x000000000000794d */ /* 0x000fea0003800000 */
.L_x_5950:
[----:B------:R-:W0:Y:S01]  /*0e90*/  S2R R12, SR_TID.X ;  /* 0x00000000000c7919 */ /* 0x000e220000002100 */
[----:B------:R-:W1:Y:S01]  /*0ea0*/  LDC.64 R2, c[0x0][0x3a8] ;  /* 0x0000ea00ff027b82 */ /* 0x000e620000000a00 */
[----:B------:R-:W2:Y:S01]  /*0eb0*/  LDCU UR6, c[0x0][0x388] ;  /* 0x00007100ff0677ac */ /* 0x000ea20008000800 */
[----:B------:R-:W3:Y:S01]  /*0ec0*/  LDCU UR7, c[0x0][0x394] ;  /* 0x00007280ff0777ac */ /* 0x000ee20008000800 */
[----:B-1----:R-:W-:-:S04]  /*0ed0*/  IMAD.WIDE.U32 R2, R0, 0x4, R2 ;  /* 0x0000000400027825 */ /* 0x002fc800078e0002 */
[----:B0-----:R-:W-:Y:S02]  /*0ee0*/  IMAD.WIDE.U32 R14, R12, 0x10, R2 ;  /* 0x000000100c0e7825 */ /* 0x001fe400078e0002 */
[----:B------:R-:W0:Y:S03]  /*0ef0*/  LDC.64 R2, c[0x0][0x3a0] ;  /* 0x0000e800ff027b82 */ /* 0x000e260000000a00 */
[----:B------:R-:W4:Y:S04]  /*0f00*/  LDG.E.128 R8, desc[UR4][R14.64] ;  /* 0x000000040e087981 */ /* 0x000f28000c1e1d00 */
[----:B------:R-:W5:Y:S01]  /*0f10*/  LDG.E.128 R4, desc[UR4][R14.64+0x800] ;  /* 0x000800040e047981 */ /* 0x000f62000c1e1d00 */
[----:B0-----:R-:W-:-:S04]  /*0f20*/  IMAD.WIDE.U32 R2, R0, 0x4, R2 ;  /* 0x0000000400027825 */ /* 0x001fc800078e0002 */
[----:B----4-:R-:W-:Y:S01]  /*0f30*/  FADD.FTZ R13, R8, 3 ;  /* 0x40400000080d7421 */ /* 0x010fe20000010000 */
[----:B------:R-:W-:Y:S01]  /*0f40*/  FADD.FTZ R16, R9, 3 ;  /* 0x4040000009107421 */ /* 0x000fe20000010000 */
[----:B------:R-:W-:Y:S01]  /*0f50*/  FADD.FTZ R17, R10, 3 ;  /* 0x404000000a117421 */ /* 0x000fe20000010000 */
[----:B------:R-:W-:Y:S01]  /*0f60*/  FADD.FTZ R18, R11, 3 ;  /* 0x404000000b127421 */ /* 0x000fe20000010000 */
[----:B-----5:R-:W-:Y:S01]  /*0f70*/  FADD.FTZ R14, R5, 3 ;  /* 0x40400000050e7421 */ /* 0x020fe20000010000 */
[C---:B--2---:R-:W-:Y:S01]  /*0f80*/  FSETP.GEU.FTZ.AND P0, PT, R13.reuse, UR6, PT ;  /* 0x000000060d007c0b */ /* 0x044fe2000bf1e000 */
[----:B------:R-:W-:Y:S01]  /*0f90*/  FADD.FTZ R15, R6, 3 ;  /* 0x40400000060f7421 */ /* 0x000fe20000010000 */
[C---:B------:R-:W-:Y:S02]  /*0fa0*/  FSETP.GEU.FTZ.AND P1, PT, R16.reuse, UR6, PT ;  /* 0x0000000610007c0b */ /* 0x040fe4000bf3e000 */
[----:B------:R-:W-:Y:S02]  /*0fb0*/  FSEL R13, R13, UR6, P0 ;  /* 0x000000060d0d7c08 */ /* 0x000fe40008000000 */
[----:B------:R-:W-:-:S02]  /*0fc0*/  FSEL R16, R16, UR6, P1 ;  /* 0x0000000610107c08 */ /* 0x000fc40008800000 */
[----:B---3--:R-:W-:Y:S02]  /*0fd0*/  FSETP.GT.FTZ.AND P0, PT, R13, UR7, PT ;  /* 0x000000070d007c0b */ /* 0x008fe4000bf14000 */
[----:B------:R-:W-:Y:S02]  /*0fe0*/  FSETP.GT.FTZ.AND P1, PT, R16, UR7, PT ;  /* 0x0000000710007c0b */ /* 0x000fe4000bf34000 */
[----:B------:R-:W-:Y:S02]  /*0ff0*/  FSETP.GEU.FTZ.AND P2, PT, R17, UR6, PT ;  /* 0x0000000611007c0b */ /* 0x000fe4000bf5e000 */
[----:B------:R-:W-:Y:S02]  /*1000*/  FSETP.GEU.FTZ.AND P3, PT, R18, UR6, PT ;  /* 0x0000000612007c0b */ /* 0x000fe4000bf7e000 */
[----:B------:R-:W-:Y:S02]  /*1010*/  FSEL R13, R13, UR7, !P0 ;  /* 0x000000070d0d7c08 */ /* 0x000fe4000c000000 */
[----:B------:R-:W-:-:S02]  /*1020*/  FSEL R16, R16, UR7, !P1 ;  /* 0x0000000710107c08 */ /* 0x000fc4000c800000 */
[----:B------:R-:W-:Y:S01]  /*1030*/  FSEL R17, R17, UR6, P2 ;  /* 0x0000000611117c08 */ /* 0x000fe20009000000 */
[----:B------:R-:W-:Y:S01]  /*1040*/  FMUL.FTZ R8, R8, R13 ;  /* 0x0000000d08087220 */ /* 0x000fe20000410000 */
[----:B------:R-:W-:Y:S01]  /*1050*/  FSEL R18, R18, UR6, P3 ;  /* 0x0000000612127c08 */ /* 0x000fe20009800000 */
[----:B------:R-:W-:Y:S01]  /*1060*/  FMUL.FTZ R9, R9, R16 ;  /* 0x0000001009097220 */ /* 0x000fe20000410000 */
[----:B------:R-:W-:Y:S01]  /*1070*/  FSETP.GT.FTZ.AND P2, PT, R17, UR7, PT ;  /* 0x0000000711007c0b */ /* 0x000fe2000bf54000 */
[----:B------:R-:W-:Y:S01]  /*1080*/  FADD.FTZ R13, R4, 3 ;  /* 0x40400000040d7421 */ /* 0x000fe20000010000 */
[C---:B------:R-:W-:Y:S01]  /*1090*/  FSETP.GT.FTZ.AND P3, PT, R18.reuse, UR7, PT ;  /* 0x0000000712007c0b */ /* 0x040fe2000bf74000 */
[----:B------:R-:W-:Y:S01]  /*10a0*/  FADD.FTZ R16, R7, 3 ;  /* 0x4040000007107421 */ /* 0x000fe20000010000 */
[----:B------:R-:W-:Y:S02]  /*10b0*/  FSEL R17, R17, UR7, !P2 ;  /* 0x0000000711117c08 */ /* 0x000fe4000d000000 */
[----:B------:R-:W-:-:S02]  /*10c0*/  FSEL R18, R18, UR7, !P3 ;  /* 0x0000000712127c08 */ /* 0x000fc4000d800000 */
[----:B------:R-:W-:Y:S01]  /*10d0*/  FSETP.GEU.FTZ.AND P0, PT, R13, UR6, PT ;  /* 0x000000060d007c0b */ /* 0x000fe2000bf1e000 */
[----:B------:R-:W-:Y:S01]  /*10e0*/  FMUL.FTZ R10, R10, R17 ;  /* 0x000000110a0a7220 */ /* 0x000fe20000410000 */
[----:B------:R-:W-:Y:S01]  /*10f0*/  FSETP.GEU.FTZ.AND P1, PT, R14, UR6, PT ;  /* 0x000000060e007c0b */ /* 0x000fe2000bf3e000 */
[----:B------:R-:W-:Y:S01]  /*1100*/  FMUL.FTZ R11, R11, R18 ;  /* 0x000000120b0b7220 */ /* 0x000fe20000410000 */
[----:B------:R-:W-:Y:S02]  /*1110*/  FSETP.GEU.FTZ.AND P2, PT, R15, UR6, PT ;  /* 0x000000060f007c0b */ /* 0x000fe4000bf5e000 */
[----:B------:R-:W-:Y:S02]  /*1120*/  FSETP.GEU.FTZ.AND P3, PT, R16, UR6, PT ;  /* 0x0000000610007c0b */ /* 0x000fe4000bf7e000 */
[----:B------:R-:W-:Y:S02]  /*1130*/  FSEL R13, R13, UR6, P0 ;  /* 0x000000060d0d7c08 */ /* 0x000fe40008000000 */
[----:B------:R-:W-:-:S02]  /*1140*/  FSEL R14, R14, UR6, P1 ;  /* 0x000000060e0e7c08 */ /* 0x000fc40008800000 */
[----:B------:R-:W-:Y:S02]  /*1150*/  FSEL R0, R15, UR6, P2 ;  /* 0x000000060f007c08 */ /* 0x000fe40009000000 */
[----:B------:R-:W-:Y:S02]  /*1160*/  FSEL R16, R16, UR6, P3 ;  /* 0x0000000610107c08 */ /* 0x000fe40009800000 */
[----:B------:R-:W-:Y:S02]  /*1170*/  FSETP.GT.FTZ.AND P0, PT, R13, UR7, PT ;  /* 0x000000070d007c0b */ /* 0x000fe4000bf14000 */
[----:B------:R-:W-:Y:S02]  /*1180*/  FSETP.GT.FTZ.AND P1, PT, R14, UR7, PT ;  /* 0x000000070e007c0b */ /* 0x000fe4000bf34000 */
[----:B------:R-:W-:Y:S02]  /*1190*/  FSETP.GT.FTZ.AND P2, PT, R0, UR7, PT ;  /* 0x0000000700007c0b */ /* 0x000fe4000bf54000 */
[----:B------:R-:W-:-:S02]  /*11a0*/  FSETP.GT.FTZ.AND P3, PT, R16, UR7, PT ;  /* 0x0000000710007c0b */ /* 0x000fc4000bf74000 */
[----:B------:R-:W-:Y:S01]  /*11b0*/  FSEL R15, R13, UR7, !P0 ;  /* 0x000000070d0f7c08 */ /* 0x000fe2000c000000 */
[----:B------:R-:W-:Y:S01]  /*11c0*/  IMAD.WIDE.U32 R12, R12, 0x10, R2 ;  /* 0x000000100c0c7825 */ /* 0x000fe200078e0002 */
        /* <DEDUP_REMOVED lines=14> */
[----:B------:R-:W-:Y:S01]  /*12b0*/  FMUL.FTZ R11, R16, 0.16666667163372039795 ;  /* 0x3e2aaaab100b7820 */ /* 0x000fe20000410000 */
[----:B------:R-:W-:Y:S04]  /*12c0*/  STG.E.128 desc[UR4][R12.64], R4 ;  /* 0x000000040c007986 */ /* 0x000fe8000c101d04 */
[----:B------:R-:W-:Y:S01]  /*12d0*/  STG.E.128 desc[UR4][R12.64+0x800], R8 ;  /* 0x000800080c007986 */ /* 0x000fe2000c101d04 */
[----:B------:R-:W-:Y:S05]  /*12e0*/  EXIT ;  /* 0x000000000000794d */ /* 0x000fea0003800000 */
.L_x_5974:
        /* <DEDUP_REMOVED lines=9> */
.L_x_6683:


//--------------------- .text._ZN2at6native29vectorized_elementwise_kernelILi8EZZZNS0_66_GLOBAL__N__a0cfb035_28_ActivationHardswishKernel_cu_9e10b42f_293216hardswish_kernelERNS_14TensorIteratorEENKUlvE_clEvENKUlvE0_clEvEUlfE_St5arrayIPcLm2EEEEviT0_T1_ --------------------------
	.section	.text._ZN2at6native29vectorized_elementwise_kernelILi8EZZZNS0_66_GLOBAL__N__a0cfb035_28_ActivationHardswishKernel_cu_9e10b42f_293216hardswish_kernelERNS_14TensorIteratorEENKUlvE_clEvENKUlvE0_clEvEUlfE_St5arrayIPcLm2EEEEviT0_T1_,"ax",@progbits
	.align	128
        .global         _ZN2at6native29vectorized_elementwise_kernelILi8EZZZNS0_66_GLOBAL__N__a0cfb035_28_ActivationHardswishKernel_cu_9e10b42f_293216hardswish_kernelERNS_14TensorIteratorEENKUlvE_clEvENKUlvE0_clEvEUlfE_St5arrayIPcLm2EEEEviT0_T1_
        .type           _ZN2at6native29vectorized_elementwise_kernelILi8EZZZNS0_66_GLOBAL__N__a0cfb035_28_ActivationHardswishKernel_cu_9e10b42f_293216hardswish_kernelERNS_14TensorIteratorEENKUlvE_clEvENKUlvE0_clEvEUlfE_St5arrayIPcLm2EEEEviT0_T1_,@function
        .size           _ZN2at6native29vectorized_elementwise_kernelILi8EZZZNS0_66_GLOBAL__N__a0cfb035_28_ActivationHardswishKernel_cu_9e10b42f_293216hardswish_kernelERNS_14TensorIteratorEENKUlvE_clEvENKUlvE0_clEvEUlfE_St5arrayIPcLm2EEEEviT0_T1_,(.L_x_6684 - _ZN2at6native29vectorized_elementwise_kernelILi8EZZZNS0_66_GLOBAL__N__a0cfb035_28_ActivationHardswishKernel_cu_9e10b42f_293216hardswish_kernelERNS_14TensorIteratorEENKUlvE_clEvENKUlvE0_clEvEUlfE_St5arrayIPcLm2EEEEviT0_T1_)
        .other          _ZN2at6native29vectorized_elementwise_kernelILi8EZZZNS0_66_GLOBAL__N__a0cfb035_28_ActivationHardswishKernel_cu_9e10b42f_293216hardswish_kernelERNS_14TensorIteratorEENKUlvE_clEvENKUlvE0_clEvEUlfE_St5arrayIPcLm2EEEEviT0_T1_,@"STO_CUDA_ENTRY STV_DEFAULT"
_ZN2at6native29vectorized_elementwise_kernelILi8EZZZNS0_66_GLOBAL__N__a0cfb035_28_ActivationHardswishKernel_cu_9e10b42f_293216hardswish_kernelERNS_14TensorIteratorEENKUlvE_clEvENKUlvE0_clEvEUlfE_St5arrayIPcLm2EEEEviT0_T1_:
.text._ZN2at6native29vectorized_elementwise_kernelILi8EZZZNS0_66_GLOBAL__N__a0cfb035_28_ActivationHardswishKernel_cu_9e10b42f_293216hardswish_kernelERNS_14TensorIteratorEENKUlvE_clEvENKUlvE0_clEvEUlfE_St5arrayIPcLm2EEEEviT0_T1_:
        /* <DEDUP_REMOVED lines=86> */
.L_x_5977:
[----:B------:R-:W-:Y:S05]  /*0560*/  BSYNC.RECONVERGENT B0 ;  /* 0x0000000000007941 */ /* 0x000fea0003800200 */
.L_x_5976:
        /* <DEDUP_REMOVED lines=14> */
.L_x_5979:
[----:B------:R-:W-:Y:S05]  /*0650*/  BSYNC.RECONVERGENT B0 ;  /* 0x0000000000007941 */ /* 0x000fea0003800200 */
.L_x_5978:
        /* <DEDUP_REMOVED lines=14> */
.L_x_5981:
[----:B------:R-:W-:Y:S05]  /*0740*/  BSYNC.RECONVERGENT B0 ;  /* 0x0000000000007941 */ /* 0x000fea0003800200 */
.L_x_5980:
        /* <DEDUP_REMOVED lines=11> */
.L_x_5983:
[----:B------:R-:W-:Y:S05]  /*0800*/  BSYNC.RECONVERGENT B0 ;  /* 0x0000000000007941 */ /* 0x000fea0003800200 */
.L_x_5982:
        /* <DEDUP_REMOVED lines=11> */
.L_x_5985:
[----:B------:R-:W-:Y:S05]  /*08c0*/  BSYNC.RECONVERGENT B0 ;  /* 0x0000000000007941 */ /* 0x000fea0003800200 */
.L_x_5984:
        /* <DEDUP_REMOVED lines=11> */
.L_x_5987:
[----:B------:R-:W-:Y:S05]  /*0980*/  BSYNC.RECONVERGENT B0 ;  /* 0x0000000000007941 */ /* 0x000fea0003800200 */
.L_x_5986:
        /* <DEDUP_REMOVED lines=11> */
.L_x_5989:
[----:B------:R-:W-:Y:S05]  /*0a40*/  BSYNC.RECONVERGENT B0 ;  /* 0x0000000000007941 */ /* 0x000fea0003800200 */
.L_x_5988:
        /* <DEDUP_REMOVED lines=11> */
.L_x_5991:
[----:B------:R-:W-:Y:S05]  /*0b00*/  BSYNC.RECONVERGENT B0 ;  /* 0x0000000000007941 */ /* 0x000fea0003800200 */
.L_x_5990:
        /* <DEDUP_REMOVED lines=18> */
.L_x_5994:
[----:B------:R-:W-:-:S13]  /*0c30*/  ISETP.GE.U32.AND P0, PT, R9, R8, PT ;  /* 0x000000080900720c */ /* 0x000fda0003f06070 */
[----:B------:R-:W-:Y:S05]  /*0c40*/  @P0 BRA `(.L_x_5996) ;  /* 0x0000000000300947 */ /* 0x000fea0003800000 */
[----:B0-----:R-:W0:Y:S01]  /*0c50*/  LDC.64 R2, c[0x0][0x3a0] ;  /* 0x0000e800ff027b82 */ /* 0x001e220000000a00 */
[----:B-----5:R-:W-:Y:S01]  /*0c60*/  IMAD.IADD R11, R0, 0x1, R9 ;  /* 0x00000001000b7824 */ /* 0x020fe200078e0209 */
[----:B------:R-:W-:-:S03]  /*0c70*/  IADD3 R9, PT, PT, R9, 0x80, RZ ;  /* 0x0000008009097810 */ /* 0x000fc60007ffe0ff */
[----:B0-----:R-:W-:-:S05]  /*0c80*/  IMAD.WIDE.U32 R2, R11, 0x4, R2 ;  /* 0x000000040b027825 */ /* 0x001fca00078e0002 */
[----:B------:R1:W-:Y:S02]  /*0c90*/  STG.E desc[UR4][R2.64], R6 ;  /* 0x0000000602007986 */ /* 0x0003e4000c101904 */
.L_x_5995:
[----:B------:R-:W-:-:S13]  /*0ca0*/  ISETP.GE.U32.AND P0, PT, R9, R8, PT ;  /* 0x000000080900720c */ /* 0x000fda0003f06070 */
[----:B------:R-:W-:Y:S05]  /*0cb0*/  @P0 BRA `(.L_x_5997) ;  /* 0x0000000000340947 */ /* 0x000fea0003800000 */
[----:B01----:R-:W0:Y:S01]  /*0cc0*/  LDC.64 R2, c[0x0][0x3a0] ;  /* 0x0000e800ff027b82 */ /* 0x003e220000000a00 */
[----:B------:R-:W-:Y:S02]  /*0cd0*/  IMAD.IADD R11, R0, 0x1, R9 ;  /* 0x00000001000b7824 */ /* 0x000fe400078e0209 */
[----:B------:R-:W-:Y:S02]  /*0ce0*/  VIADD R9, R9, 0x80 ;  /* 0x0000008009097836 */ /* 0x000fe40000000000 */
[----:B0-----:R-:W-:-:S05]  /*0cf0*/  IMAD.WIDE.U32 R2, R11, 0x4, R2 ;  /* 0x000000040b027825 */ /* 0x001fca00078e0002 */
[----:B------:R1:W-:Y:S02]  /*0d00*/  STG.E desc[UR4][R2.64], R7 ;  /* 0x0000000702007986 */ /* 0x0003e4000c101904 */
.L_x_5996:
        /* <DEDUP_REMOVED lines=8> */
.L_x_5997:
[----:B------:R-:W-:Y:S05]  /*0d90*/  BSYNC.RELIABLE B1 ;  /* 0x0000000000017941 */ /* 0x000fea0003800100 */
.L_x_5993:
[----:B------:R-:W-:-:S13]  /*0da0*/  ISETP.GE.U32.AND P0, PT, R9, R8, PT ;  /* 0x000000080900720c */ /* 0x000fda0003f06070 */
[----:B012---:R-:W0:Y:S01]  /*0db0*/  @!P0 LDC.64 R2, c[0x0][0x3a0] ;  /* 0x0000e800ff028b82 */ /* 0x007e220000000a00 */
[----:B------:R-:W-:Y:S01]  /*0dc0*/  @!P0 IMAD.IADD R5, R0, 0x1, R9 ;  /* 0x0000000100058824 */ /* 0x000fe200078e0209 */
[----:B------:R-:W-:-:S03]  /*0dd0*/  @!P0 IADD3 R9, PT, PT, R9, 0x80, RZ ;  /* 0x0000008009098810 */ /* 0x000fc60007ffe0ff */
[----:B0-----:R-:W-:-:S05]  /*0de0*/  @!P0 IMAD.WIDE.U32 R2, R5, 0x4, R2 ;  /* 0x0000000405028825 */ /* 0x001fca00078e0002 */
[----:B------:R2:W-:Y:S02]  /*0df0*/  @!P0 STG.E desc[UR4][R2.64], R10 ;  /* 0x0000000a02008986 */ /* 0x0005e4000c101904 */
.L_x_5998:
[----:B------:R-:W-:Y:S05]  /*0e00*/  BSYNC.RECONVERGENT B0 ;  /* 0x0000000000007941 */ /* 0x000fea0003800200 */
.L_x_5992:
        /* <DEDUP_REMOVED lines=8> */
.L_x_5975:
[----:B------:R-:W0:Y:S01]  /*0e90*/  S2R R12, SR_TID.X ;  /* 0x00000000000c7919 */ /* 0x000e220000002100 */
[----:B------:R-:W1:Y:S01]  /*0ea0*/  LDC.64 R2, c[0x0][0x3a8] ;  /* 0x0000ea00ff027b82 */ /* 0x000e620000000a00 */
[----:B------:R-:W2:Y:S01]  /*0eb0*/  LDCU UR6, c[0x0][0x388] ;  /* 0x00007100ff0677ac */ /* 0x000ea20008000800 */
[----:B------:R-:W3:Y:S01]  /*0ec0*/  LDCU UR7, c[0x0][0x394] ;  /* 0x00007280ff0777ac */ /* 0x000ee20008000800 */
[----:B-1----:R-:W-:-:S04]  /*0ed0*/  IMAD.WIDE.U32 R2, R0, 0x4, R2 ;  /* 0x0000000400027825 */ /* 0x002fc800078e0002 */
[----:B0-----:R-:W-:Y:S02]  /*0ee0*/  IMAD.WIDE.U32 R4, R12, 0x20, R2 ;  /* 0x000000200c047825 */ /* 0x001fe400078e0002 */
[----:B------:R-:W0:Y:S04]  /*0ef0*/  LDC.64 R2, c[0x0][0x3a0] ;  /* 0x0000e800ff027b82 */ /* 0x000e280000000a00 */
[----:B------:R-:W4:Y:S01]  /*0f00*/  LDG.E.ENL2.256 R4, R8, desc[UR4][R4.64] ;  /* 0xfe0000040408797e */ /* 0x000f220008121904 */
[----:B0-----:R-:W-:-:S04]  /*0f10*/  IMAD.WIDE.U32 R2, R0, 0x4, R2 ;  /* 0x0000000400027825 */ /* 0x001fc800078e0002 */
[----:B------:R-:W-:-:S04]  /*0f20*/  IMAD.WIDE.U32 R2, R12, 0x20, R2 ;  /* 0x000000200c027825 */ /* 0x000fc800078e0002 */
[----:B----4-:R-:W-:Y:S01]  /*0f30*/  FADD.FTZ R13, R8, 3 ;  /* 0x40400000080d7421 */ /* 0x010fe20000010000 */
[----:B------:R-:W-:Y:S01]  /*0f40*/  FADD.FTZ R14, R9, 3 ;  /* 0x40400000090e7421 */ /* 0x000fe20000010000 */
[----:B------:R-:W-:Y:S01]  /*0f50*/  FADD.FTZ R15, R10, 3 ;  /* 0x404000000a0f7421 */ /* 0x000fe20000010000 */
[----:B------:R-:W-:Y:S01]  /*0f60*/  FADD.FTZ R0, R11, 3 ;  /* 0x404000000b007421 */ /* 0x000fe20000010000 */
[----:B------:R-:W-:Y:S01]  /*0f70*/  FADD.FTZ R16, R7, 3 ;  /* 0x4040000007107421 */ /* 0x000fe20000010000 */
[----:B--2---:R-:W-:Y:S02]  /*0f80*/  FSETP.GEU.FTZ.AND P0, PT, R13, UR6, PT ;  /* 0x000000060d007c0b */ /* 0x004fe4000bf1e000 */
[----:B------:R-:W-:Y:S02]  /*0f90*/  FSETP.GEU.FTZ.AND P1, PT, R14, UR6, PT ;  /* 0x000000060e007c0b */ /* 0x000fe4000bf3e000 */
[----:B------:R-:W-:Y:S02]  /*0fa0*/  FSETP.GEU.FTZ.AND P2, PT, R15, UR6, PT ;  /* 0x000000060f007c0b */ /* 0x000fe4000bf5e000 */
[----:B------:R-:W-:-:S02]  /*0fb0*/  FSEL R13, R13, UR6, P0 ;  /* 0x000000060d0d7c08 */ /* 0x000fc40008000000 */
[----:B------:R-:W-:Y:S02]  /*0fc0*/  FSEL R14, R14, UR6, P1 ;  /* 0x000000060e0e7c08 */ /* 0x000fe40008800000 */
[----:B------:R-:W-:Y:S02]  /*0fd0*/  FSEL R15, R15, UR6, P2 ;  /* 0x000000060f0f7c08 */ /* 0x000fe40009000000 */
[----:B---3--:R-:W-:Y:S02]  /*0fe0*/  FSETP.GT.FTZ.AND P0, PT, R13, UR7, PT ;  /* 0x000000070d007c0b */ /* 0x008fe4000bf14000 */
[----:B------:R-:W-:Y:S02]  /*0ff0*/  FSETP.GT.FTZ.AND P1, PT, R14, UR7, PT ;  /* 0x000000070e007c0b */ /* 0x000fe4000bf34000 */
[----:B------:R-:W-:Y:S02]  /*1000*/  FSETP.GT.FTZ.AND P2, PT, R15, UR7, PT ;  /* 0x000000070f007c0b */ /* 0x000fe4000bf54000 */
[----:B------:R-:W-:-:S02]  /*1010*/  FSEL R13, R13, UR7, !P0 ;  /* 0x000000070d0d7c08 */ /* 0x000fc4000c000000 */
[----:B------:R-:W-:Y:S02]  /*1020*/  FSEL R14, R14, UR7, !P1 ;  /* 0x000000070e0e7c08 */ /* 0x000fe4000c800000 */
[----:B------:R-:W-:Y:S01]  /*1030*/  FSEL R15, R15, UR7, !P2 ;  /* 0x000000070f0f7c08 */ /* 0x000fe2000d000000 */
[----:B------:R-:W-:Y:S01]  /*1040*/  FMUL.FTZ R8, R8, R13 ;  /* 0x0000000d08087220 */ /* 0x000fe20000410000 */
[----:B------:R-:W-:Y:S01]  /*1050*/  FADD.FTZ R13, R4, 3 ;  /* 0x40400000040d7421 */ /* 0x000fe20000010000 */
[----:B------:R-:W-:Y:S01]  /*1060*/  FMUL.FTZ R9, R9, R14 ;  /* 0x0000000e09097220 */ /* 0x000fe20000410000 */
[----:B------:R-:W-:Y:S01]  /*1070*/  FADD.FTZ R14, R5, 3 ;  /* 0x40400000050e7421 */ /* 0x000fe20000010000 */
[----:B------:R-:W-:Y:S01]  /*1080*/  FMUL.FTZ R10, R10, R15 ;  /* 0x0000000f0a0a7220 */ /* 0x000fe20000410000 */
[----:B------:R-:W-:Y:S01]  /*1090*/  FADD.FTZ R15, R6, 3 ;  /* 0x40400000060f7421 */ /* 0x000fe20000010000 */
[----:B------:R-:W-:Y:S02]  /*10a0*/  FSETP.GEU.FTZ.AND P0, PT, R0, UR6, PT ;  /* 0x0000000600007c0b */ /* 0x000fe4000bf1e000 */
[----:B------:R-:W-:-:S02]  /*10b0*/  FSETP.GEU.FTZ.AND P1, PT, R13, UR6, PT ;  /* 0x000000060d007c0b */ /* 0x000fc4000bf3e000 */
[----:B------:R-:W-:Y:S02]  /*10c0*/  FSETP.GEU.FTZ.AND P2, PT, R14, UR6, PT ;  /* 0x000000060e007c0b */ /* 0x000fe4000bf5e000 */
[----:B------:R-:W-:Y:S02]  /*10d0*/  FSETP.GEU.FTZ.AND P3, PT, R15, UR6, PT ;  /* 0x000000060f007c0b */ /* 0x000fe4000bf7e000 */
[----:B------:R-:W-:Y:S02]  /*10e0*/  FSETP.GEU.FTZ.AND P4, PT, R16, UR6, PT ;  /* 0x0000000610007c0b */ /* 0x000fe4000bf9e000 */
[----:B------:R-:W-:Y:S02]  /*10f0*/  FSEL R0, R0, UR6, P0 ;  /* 0x0000000600007c08 */ /* 0x000fe40008000000 */
        /* <DEDUP_REMOVED lines=8> */
[----:B------:R-:W-:Y:S02]  /*1180*/  FSETP.GT.FTZ.AND P4, PT, R16, UR7, PT ;  /* 0x0000000710007c0b */ /* 0x000fe4000bf94000 */
        /* <DEDUP_REMOVED lines=17> */
[----:B------:R-:W-:-:S05]  /*12a0*/  FMUL.FTZ R11, R11, 0.16666667163372039795 ;  /* 0x3e2aaaab0b0b7820 */ /* 0x000fca0000410000 */
[----:B------:R-:W-:Y:S01]  /*12b0*/  STG.E.ENL2.256 desc[UR4][R2.64], R4, R8 ;  /* 0xf80000040208797f */ /* 0x000fe2000f121804 */
[----:B------:R-:W-:Y:S05]  /*12c0*/  EXIT ;  /* 0x000000000000794d */ /* 0x000fea0003800000 */
.L_x_5999:
        /* <DEDUP_REMOVED lines=11> */
.L_x_6684:


//--------------------- .text._ZN2at6native18elementwise_kernelILi128ELi4EZNS0_15gpu_kernel_implIZZZNS0_66_GLOBAL__N__a0cfb035_28_ActivationHardswishKernel_cu_9e10b42f_293216hardswish_kernelERNS_14TensorIteratorEENKUlvE_clEvENKUlvE_clEvEUldE_EEvRNS_18TensorIteratorBaseERKT_EUliE_EEviT1_ --------------------------
	.section	.text._ZN2at6native18elementwise_kernelILi128ELi4EZNS0_15gpu_kernel_implIZZZNS0_66_GLOBAL__N__a0cfb035_28_ActivationHardswishKernel_cu_9e10b42f_293216hardswish_kernelERNS_14TensorIteratorEENKUlvE_clEvENKUlvE_clEvEUldE_EEvRNS_18TensorIteratorBaseERKT_EUliE_EEviT1_,"ax",@progbits
	.align	128
        .global         _ZN2at6native18elementwise_kernelILi128ELi4EZNS0_15gpu_kernel_implIZZZNS0_66_GLOBAL__N__a0cfb035_28_ActivationHardswishKernel_cu_9e10b42f_293216hardswish_kernelERNS_14TensorIteratorEENKUlvE_clEvENKUlvE_clEvEUldE_EEvRNS_18TensorIteratorBaseERKT_EUliE_EEviT1_
        .type           _ZN2at6native18elementwise_kernelILi128ELi4EZNS0_15gpu_kernel_implIZZZNS0_66_GLOBAL__N__a0cfb035_28_ActivationHardswishKernel_cu_9e10b42f_293216hardswish_kernelERNS_14TensorIteratorEENKUlvE_clEvENKUlvE_clEvEUldE_EEvRNS_18TensorIteratorBaseERKT_EUliE_EEviT1_,@function
        .size           _ZN2at6native18elementwise_kernelILi128ELi4EZNS0_15gpu_kernel_implIZZZNS0_66_GLOBAL__N__a0cfb035_28_ActivationHardswishKernel_cu_9e10b42f_293216hardswish_kernelERNS_14TensorIteratorEENKUlvE_clEvENKUlvE_clEvEUldE_EEvRNS_18TensorIteratorBaseERKT_EUliE_EEviT1_,(.L_x_6685 - _ZN2at6native18elementwise_kernelILi128ELi4EZNS0_15gpu_kernel_implIZZZNS0_66_GLOBAL__N__a0cfb035_28_ActivationHardswishKernel_cu_9e10b42f_293216hardswish_kernelERNS_14TensorIteratorEENKUlvE_clEvENKUlvE_clEvEUldE_EEvRNS_18TensorIteratorBaseERKT_EUliE_EEviT1_)
        .other          _ZN2at6native18elementwise_kernelILi128ELi4EZNS0_15gpu_kernel_implIZZZNS0_66_GLOBAL__N__a0cfb035_28_ActivationHardswishKernel_cu_9e10b42f_293216hardswish_kernelERNS_14TensorIteratorEENKUlvE_clEvENKUlvE_clEvEUldE_EEvRNS_18TensorIteratorBaseERKT_EUliE_EEviT1_,@"STO_CUDA_ENTRY STV_DEFAULT"
_ZN2at6native18elementwise_kernelILi128ELi4EZNS0_15gpu_kernel_implIZZZNS0_66_GLOBAL__N__a0cfb035_28_ActivationHardswishKernel_cu_9e10b42f_293216hardswish_kernelERNS_14TensorIteratorEENKUlvE_clEvENKUlvE_clEvEUldE_EEvRNS_18TensorIteratorBaseERKT_EUliE_EEviT1_:
.text._ZN2at6native18elementwise_kernelILi128ELi4EZNS0_15gpu_kernel_implIZZZNS0_66_GLOBAL__N__a0cfb035_28_ActivationHardswishKernel_cu_9e10b42f_293216hardswish_kernelERNS_14TensorIteratorEENKUlvE_clEvENKUlvE_clEvEUldE_EEvRNS_18TensorIteratorBaseERKT_EUliE_EEviT1_:
        /* <DEDUP_REMOVED lines=319> */
.L_x_6002:
        /* <DEDUP_REMOVED lines=16> */
[----:B--2---:R-:W0:Y:S01]  /*14f0*/  I2F.F64.S16 R2, R2 ;  /* 0x0000000200027312 */ /* 0x004e220000101c00 */
[----:B------:R-:W-:Y:S05]  /*1500*/  BRA `(.L_x_6009) ;  /* 0x0000000c006c7947 */ /* 0x000fea0003800000 */
.L_x_6007:
[----:B------:R-:W2:Y:S02]  /*1510*/  LDG.E.U8 R2, desc[UR36][R4.64] ;  /* 0x0000002404027981 */ /* 0x000ea4000c1e1100 */
[----:B--2---:R-:W0:Y:S01]  /*1520*/  I2F.F64.U16 R2, R2 ;  /* 0x0000000200027312 */ /* 0x004e220000101800 */
[----:B------:R-:W-:Y:S05]  /*1530*/  BRA `(.L_x_6009) ;  /* 0x0000000c00607947 */ /* 0x000fea0003800000 */
.L_x_6006:
        /* <DEDUP_REMOVED lines=9> */
.L_x_6011:
[----:B------:R-:W2:Y:S02]  /*15d0*/  LDG.E R2, desc[UR36][R4.64] ;  /* 0x0000002404027981 */ /* 0x000ea4000c1e1900 */
[----:B--2---:R-:W0:Y:S01]  /*15e0*/  I2F.F64 R2, R2 ;  /* 0x0000000200027312 */ /* 0x004e220000201c00 */
[----:B------:R-:W-:Y:S05]  /*15f0*/  BRA `(.L_x_6009) ;  /* 0x0000000c00307947 */ /* 0x000fea0003800000 */
.L_x_6010:
[----:B------:R-:W2:Y:S02]  /*1600*/  LDG.E.U16 R2, desc[UR36][R4.64] ;  /* 0x0000002404027981 */ /* 0x000ea4000c1e1500 */
[----:B--2---:R-:W0:Y:S01]  /*1610*/  I2F.F64.S16 R2, R2 ;  /* 0x0000000200027312 */ /* 0x004e220000101c00 */
[----:B------:R-:W-:Y:S05]  /*1620*/  BRA `(.L_x_6009) ;  /* 0x0000000c00247947 */ /* 0x000fea0003800000 */
.L_x_6005:
        /* <DEDUP_REMOVED lines=10> */
.L_x_6013:
[----:B------:R-:W2:Y:S02]  /*16d0*/  LDG.E.U16 R0, desc[UR36][R4.64] ;  /* 0x0000002404007981 */ /* 0x000ea4000c1e1500 */
[----:B--2---:R-:W-:-:S05]  /*16e0*/  HADD2.F32 R0, -RZ, R0.H0_H0 ;  /* 0x20000000ff007230 */ /* 0x004fca0000004100 */
[----:B------:R-:W-:-:S04]  /*16f0*/  FMUL.FTZ R0, R0, 1 ;  /* 0x3f80000000007820 */ /* 0x000fc80000410000 */
[----:B------:R0:W1:Y:S01]  /*1700*/  F2F.F64.F32 R2, R0 ;  /* 0x0000000000027310 */ /* 0x0000620000201800 */
[----:B------:R-:W-:Y:S05]  /*1710*/  BRA `(.L_x_6009) ;  /* 0x0000000800e87947 */ /* 0x000fea0003800000 */
.L_x_6012:
        /* <DEDUP_REMOVED lines=10> */
.L_x_6015:
[----:B------:R-:W2:Y:S02]  /*17c0*/  LDG.E.U16 R4, desc[UR36][R4.64] ;  /* 0x0000002404047981 */ /* 0x000ea4000c1e1500 */
[----:B--2---:R-:W-:-:S05]  /*17d0*/  HADD2.F32 R0, -RZ, R4.H0_H0 ;  /* 0x20000004ff007230 */ /* 0x004fca0000004100 */
[----:B------:R-:W-:-:S04]  /*17e0*/  FMUL.FTZ R0, R0, 1 ;  /* 0x3f80000000007820 */ /* 0x000fc80000410000 */
[----:B------:R0:W1:Y:S01]  /*17f0*/  F2F.F64.F32 R2, R0 ;  /* 0x0000000000027310 */ /* 0x0000620000201800 */
[----:B------:R-:W-:Y:S05]  /*1800*/  BRA `(.L_x_6009) ;  /* 0x0000000800ac7947 */ /* 0x000fea0003800000 */
.L_x_6014:
[----:B------:R0:W5:Y:S01]  /*1810*/  LDG.E.64 R2, desc[UR36][R4.64] ;  /* 0x0000002404027981 */ /* 0x000162000c1e1b00 */
[----:B------:R-:W-:Y:S05]  /*1820*/  BRA `(.L_x_6009) ;  /* 0x0000000800a47947 */ /* 0x000fea0003800000 */
.L_x_6004:
        /* <DEDUP_REMOVED lines=9> */
[----:B------:R-:W-:Y:S02]  /*18c0*/  MOV R2, RZ ;  /* 0x000000ff00027202 */ /* 0x000fe40000000f00 */
[----:B--2---:R-:W-:-:S04]  /*18d0*/  ISETP.NE.AND P0, PT, R4, RZ, PT ;  /* 0x000000ff0400720c */ /* 0x004fc80003f05270 */
[----:B------:R-:W-:Y:S01]  /*18e0*/  FSEL R3, RZ, 1.875, !P0 ;  /* 0x3ff00000ff037808 */ /* 0x000fe20004000000 */
[----:B------:R-:W-:Y:S08]  /*18f0*/  BRA `(.L_x_6009) ;  /* 0x0000000800707947 */ /* 0x000ff00003800000 */
.L_x_6018:
[----:B------:R0:W5:Y:S01]  /*1900*/  LDG.E.64 R2, desc[UR36][R4.64] ;  /* 0x0000002404027981 */ /* 0x000162000c1e1b00 */
[----:B------:R-:W-:Y:S05]  /*1910*/  BRA `(.L_x_6009) ;  /* 0x0000000800687947 */ /* 0x000fea0003800000 */
.L_x_6017:
        /* <DEDUP_REMOVED lines=24> */
[----:B------:R-:W-:-:S06]  /*1aa0*/  FMUL.FTZ R3, R3, 1 ;  /* 0x3f80000003037820 */ /* 0x000fcc0000410000 */
[----:B------:R-:W0:Y:S01]  /*1ab0*/  F2F.F64.F32 R2, R3 ;  /* 0x0000000300027310 */ /* 0x000e220000201800 */
[----:B------:R-:W-:Y:S05]  /*1ac0*/  BRA `(.L_x_6009) ;  /* 0x0000000400fc7947 */ /* 0x000fea0003800000 */
.L_x_6020:
        /* <DEDUP_REMOVED lines=14> */
.L_x_6019:
[----:B------:R-:W2:Y:S02]  /*1bb0*/  LDG.E.U16 R0, desc[UR36][R4.64] ;  /* 0x0000002404007981 */ /* 0x000ea4000c1e1500 */
[----:B--2---:R-:W-:-:S04]  /*1bc0*/  IMAD.U32 R0, R0, 0x10000, RZ ;  /* 0x0001000000007824 */ /* 0x004fc800078e00ff */
[----:B------:R-:W-:-:S04]  /*1bd0*/  FMUL.FTZ R0, R0, 1 ;  /* 0x3f80000000007820 */ /* 0x000fc80000410000 */
[----:B------:R0:W1:Y:S01]  /*1be0*/  F2F.F64.F32 R2, R0 ;  /* 0x0000000000027310 */ /* 0x0000620000201800 */
[----:B------:R-:W-:Y:S05]  /*1bf0*/  BRA `(.L_x_6009) ;  /* 0x0000000400b07947 */ /* 0x000fea0003800000 */
.L_x_6016:
        /* <DEDUP_REMOVED lines=9> */
[----:B--2---:R-:W0:Y:S01]  /*1c90*/  I2F.F64.U16 R2, R2 ;  /* 0x0000000200027312 */ /* 0x004e220000101800 */
[----:B------:R-:W-:Y:S05]  /*1ca0*/  BRA `(.L_x_6009) ;  /* 0x0000000400847947 */ /* 0x000fea0003800000 */
.L_x_6023:
        /* <DEDUP_REMOVED lines=21> */
.L_x_6025:
[----:B------:R-:W-:Y:S05]  /*1e00*/  BSYNC.RECONVERGENT B0 ;  /* 0x0000000000007941 */ /* 0x000fea0003800200 */
.L_x_6024:
[----:B------:R-:W-:Y:S02]  /*1e10*/  SHF.L.U32 R0, R0, 0x14, RZ ;  /* 0x0000001400007819 */ /* 0x000fe400000006ff */
[----:B------:R-:W-:-:S04]  /*1e20*/  LEA R2, R2, 0x3b800000, 0x17 ;  /* 0x3b80000002027811 */ /* 0x000fc800078eb8ff */
[----:B------:R-:W-:-:S05]  /*1e30*/  LOP3.LUT R0, R2, R0, R7, 0xfe, !PT ;  /* 0x0000000002007212 */ /* 0x000fca00078efe07 */
[----:B------:R-:W-:-:S04]  /*1e40*/  FMUL.FTZ R0, R0, 1 ;  /* 0x3f80000000007820 */ /* 0x000fc80000410000 */
[----:B------:R0:W1:Y:S01]  /*1e50*/  F2F.F64.F32 R2, R0 ;  /* 0x0000000000027310 */ /* 0x0000620000201800 */
[----:B------:R-:W-:Y:S05]  /*1e60*/  BRA `(.L_x_6009) ;  /* 0x0000000400147947 */ /* 0x000fea0003800000 */
.L_x_6022:
        /* <DEDUP_REMOVED lines=21> */
.L_x_6027:
[----:B------:R-:W-:Y:S05]  /*1fc0*/  BSYNC.RECONVERGENT B0 ;  /* 0x0000000000007941 */ /* 0x000fea0003800200 */
.L_x_6026:
[----:B------:R-:W-:Y:S01]  /*1fd0*/  IMAD.SHL.U32 R0, R0, 0x200000, RZ ;  /* 0x0020000000007824 */ /* 0x000fe200078e00ff */
[----:B------:R-:W-:-:S04]  /*1fe0*/  LEA R2, R2, 0x37800000, 0x17 ;  /* 0x3780000002027811 */ /* 0x000fc800078eb8ff */
[----:B------:R-:W-:-:S05]  /*1ff0*/  LOP3.LUT R0, R2, R0, R7, 0xfe, !PT ;  /* 0x0000000002007212 */ /* 0x000fca00078efe07 */
[----:B------:R-:W-:-:S04]  /*2000*/  FMUL.FTZ R0, R0, 1 ;  /* 0x3f80000000007820 */ /* 0x000fc80000410000 */
[----:B------:R4:W0:Y:S01]  /*2010*/  F2F.F64.F32 R2, R0 ;  /* 0x0000000000027310 */ /* 0x0008220000201800 */
[----:B------:R-:W-:Y:S05]  /*2020*/  BRA `(.L_x_6009) ;  /* 0x0000000000a47947 */ /* 0x000fea0003800000 */
.L_x_6021:
[----:B------:R-:W-:-:S09]  /*2030*/  UISETP.NE.AND UP0, UPT, UR4, 0x1c, UPT ;  /* 0x0000001c0400788c */ /* 0x000fd2000bf05270 */
[----:B------:R-:W-:Y:S05]  /*2040*/  BRA.U !UP0, `(.L_x_6028) ;  /* 0x0000000108947547 */ /* 0x000fea000b800000 */
[----:B------:R-:W-:-:S09]  /*2050*/  UISETP.NE.AND UP0, UPT, UR4, 0x1d, UPT ;  /* 0x0000001d0400788c */ /* 0x000fd2000bf05270 */
[----:B------:R-:W-:Y:S05]  /*2060*/  BRA.U !UP0, `(.L_x_6029) ;  /* 0x0000000108807547 */ /* 0x000fea000b800000 */
[----:B------:R-:W-:-:S09]  /*2070*/  UISETP.NE.AND UP0, UPT, UR4, 0x2c, UPT ;  /* 0x0000002c0400788c */ /* 0x000fd2000bf05270 */
[----:B------:R-:W-:Y:S05]  /*2080*/  BRA.U !UP0, `(.L_x_6030) ;  /* 0x0000000108487547 */ /* 0x000fea000b800000 */
.L_x_6008:
        /* <DEDUP_REMOVED lines=16> */
.L_x_6031:
[----:B------:R-:W-:Y:S01]  /*2190*/  CS2R R2, SRZ ;  /* 0x0000000000027805 */ /* 0x000fe2000001ff00 */
[----:B------:R-:W-:Y:S06]  /*21a0*/  BRA `(.L_x_6009) ;  /* 0x0000000000447947 */ /* 0x000fec0003800000 */
.L_x_6030:
        /* <DEDUP_REMOVED lines=12> */
.L_x_6029:
[----:B------:R-:W2:Y:S02]  /*2270*/  LDG.E.64 R2, desc[UR36][R4.64] ;  /* 0x0000002404027981 */ /* 0x000ea4000c1e1b00 */
[----:B--2---:R-:W3:Y:S01]  /*2280*/  I2F.F64.U64 R2, R2 ;  /* 0x0000000200027312 */ /* 0x004ee20000301800 */
[----:B------:R-:W-:Y:S05]  /*2290*/  BRA `(.L_x_6009) ;  /* 0x0000000000087947 */ /* 0x000fea0003800000 */
.L_x_6028:
[----:B------:R-:W2:Y:S02]  /*22a0*/  LDG.E R2, desc[UR36][R4.64] ;  /* 0x0000002404027981 */ /* 0x000ea4000c1e1900 */
[----:B--2---:R-:W0:Y:S02]  /*22b0*/  I2F.F64.U32 R2, R2 ;  /* 0x0000000200027312 */ /* 0x004e240000201800 */
.L_x_6009:
[----:B------:R-:W-:Y:S05]  /*22c0*/  BSYNC.RECONVERGENT B6 ;  /* 0x0000000000067941 */ /* 0x000fea0003800200 */
.L_x_6003:
[----:B------:R-:W4:Y:S01]  /*22d0*/  LDCU.64 UR4, c[0x0][0x590] ;  /* 0x0000b200ff0477ac */ /* 0x000f220008000a00 */
[----:B0123-5:R-:W-:Y:S01]  /*22e0*/  DADD R4, R2, 3 ;  /* 0x4008000002047429 */ /* 0x02ffe20000000000 */
[----:B------:R-:W0:Y:S01]  /*22f0*/  LDCU.64 UR6, c[0x0][0x590] ;  /* 0x0000b200ff0677ac */ /* 0x000e220008000a00 */
[----:B------:R-:W1:Y:S06]  /*2300*/  LDCU.64 UR8, c[0x0][0x5a8] ;  /* 0x0000b500ff0877ac */ /* 0x000e6c0008000a00 */
[----:B----4-:R-:W-:Y:S01]  /*2310*/  DSETP.GEU.AND P0, PT, R4, UR4, PT ;  /* 0x0000000404007e2a */ /* 0x010fe2000bf0e000 */
[----:B------:R-:W-:-:S04]  /*2320*/  UPRMT UR4, UR41, 0x9910, URZ ;  /* 0x0000991029047896 */ /* 0x000fc800080000ff */
[----:B------:R-:W-:Y:S01]  /*2330*/  UISETP.GT.AND UP0, UPT, UR4, 0x9, UPT ;  /* 0x000000090400788c */ /* 0x000fe2000bf04270 */
[----:B0-----:R-:W-:Y:S02]  /*2340*/  FSEL R4, R4, UR6, P0 ;  /* 0x0000000604047c08 */ /* 0x001fe40008000000 */
[----:B------:R-:W-:Y:S01]  /*2350*/  FSEL R5, R5, UR7, P0 ;  /* 0x0000000705057c08 */ /* 0x000fe20008000000 */
[----:B------:R-:W0:Y:S05]  /*2360*/  LDCU.64 UR6, c[0x0][0x580] ;  /* 0x0000b000ff0677ac */ /* 0x000e2a0008000a00 */
[----:B-1----:R-:W-:Y:S01]  /*2370*/  DSETP.GT.AND P0, PT, R4, UR8, PT ;  /* 0x0000000804007e2a */ /* 0x002fe2000bf04000 */
[----:B------:R-:W-:Y:S01]  /*2380*/  UMOV UR8, 0x60000000 ;  /* 0x6000000000087882 */ /* 0x000fe20000000000 */
[----:B------:R-:W-:-:S12]  /*2390*/  UMOV UR9, 0x3fc55555 ;  /* 0x3fc5555500097882 */ /* 0x000fd80000000000 */
[----:B------:R-:W1:Y:S08]  /*23a0*/  @P0 LDC R4, c[0x0][0x5a8] ;  /* 0x00016a00ff040b82 */ /* 0x000e700000000800 */
[----:B------:R-:W1:Y:S02]  /*23b0*/  @P0 LDC R5, c[0x0][0x5ac] ;  /* 0x00016b00ff050b82 */ /* 0x000e640000000800 */
[----:B-1----:R-:W-:Y:S01]  /*23c0*/  DMUL R4, R2, R4 ;  /* 0x0000000402047228 */ /* 0x002fe20000000000 */
[----:B0-----:R-:W-:-:S05]  /*23d0*/  IADD3 R2, P0, PT, R16, UR6, RZ ;  /* 0x0000000610027c10 */ /* 0x001fca000ff1e0ff */
[----:B------:R-:W-:Y:S02]  /*23e0*/  IMAD.X R3, RZ, RZ, UR7, P0 ;  /* 0x00000007ff037e24 */ /* 0x000fe400080e06ff */
[----:B------:R-:W-:Y:S01]  /*23f0*/  DMUL R4, R4, UR8 ;  /* 0x0000000804047c28 */ /* 0x000fe20008000000 */
[----:B------:R-:W-:Y:S10]  /*2400*/  BRA.U UP0, `(.L_x_6032) ;  /* 0x0000000500307547 */ /* 0x000ff4000b800000 */
        /* <DEDUP_REMOVED lines=11> */
.L_x_6035:
[----:B------:R-:W0:Y:S02]  /*24c0*/  F2I.S64.F64.TRUNC R4, R4 ;  /* 0x0000000400047311 */ /* 0x000e24000030d900 */
[----:B0-----:R-:W-:-:S05]  /*24d0*/  MOV R7, R4 ;  /* 0x0000000400077202 */ /* 0x001fca0000000f00 */
[----:B------:R0:W-:Y:S01]  /*24e0*/  STG.E.U8 desc[UR36][R2.64], R7 ;  /* 0x0000000702007986 */ /* 0x0001e2000c101124 */
[----:B------:R-:W-:Y:S05]  /*24f0*/  BRA `(.L_x_6037) ;  /* 0x0000000c00e47947 */ /* 0x000fea0003800000 */
.L_x_6034:
        /* <DEDUP_REMOVED lines=9> */
.L_x_6039:
[----:B------:R-:W0:Y:S02]  /*2590*/  F2I.F64.TRUNC R5, R4 ;  /* 0x0000000400057311 */ /* 0x000e24000030d100 */
[----:B0-----:R0:W-:Y:S01]  /*25a0*/  STG.E desc[UR36][R2.64], R5 ;  /* 0x0000000502007986 */ /* 0x0011e2000c101924 */
[----:B------:R-:W-:Y:S05]  /*25b0*/  BRA `(.L_x_6037) ;  /* 0x0000000c00b47947 */ /* 0x000fea0003800000 */
.L_x_6038:
[----:B------:R-:W0:Y:S02]  /*25c0*/  F2I.F64.TRUNC R5, R4 ;  /* 0x0000000400057311 */ /* 0x000e24000030d100 */
[----:B0-----:R0:W-:Y:S01]  /*25d0*/  STG.E.U16 desc[UR36][R2.64], R5 ;  /* 0x0000000502007986 */ /* 0x0011e2000c101524 */
[----:B------:R-:W-:Y:S05]  /*25e0*/  BRA `(.L_x_6037) ;  /* 0x0000000c00a87947 */ /* 0x000fea0003800000 */
.L_x_6033:
        /* <DEDUP_REMOVED lines=13> */
.L_x_6041:
        /* <DEDUP_REMOVED lines=8> */
.L_x_6040:
        /* <DEDUP_REMOVED lines=14> */
.L_x_6043:
        /* <DEDUP_REMOVED lines=9> */
.L_x_6042:
[----:B------:R0:W-:Y:S01]  /*28b0*/  STG.E.64 desc[UR36][R2.64], R4 ;  /* 0x0000000402007986 */ /* 0x0001e2000c101b24 */
[----:B------:R-:W-:Y:S05]  /*28c0*/  BRA `(.L_x_6037) ;  /* 0x0000000800f07947 */ /* 0x000fea0003800000 */
.L_x_6032:
        /* <DEDUP_REMOVED lines=12> */
.L_x_6046:
[----:B------:R-:W-:-:S05]  /*2990*/  CS2R R6, SRZ ;  /* 0x0000000000067805 */ /* 0x000fca000001ff00 */
[----:B------:R0:W-:Y:S01]  /*29a0*/  STG.E.128 desc[UR36][R2.64], R4 ;  /* 0x0000000402007986 */ /* 0x0001e2000c101d24 */
[----:B------:R-:W-:Y:S05]  /*29b0*/  BRA `(.L_x_6037) ;  /* 0x0000000800b47947 */ /* 0x000fea0003800000 */
.L_x_6045:
        /* <DEDUP_REMOVED lines=23> */
.L_x_6050:
[----:B------:R-:W-:Y:S05]  /*2b30*/  BSYNC.RECONVERGENT B0 ;  /* 0x0000000000007941 */ /* 0x000fea0003800200 */
.L_x_6049:
[----:B------:R-:W-:-:S05]  /*2b40*/  LOP3.LUT R7, R0, 0x80, R7, 0xf8, !PT ;  /* 0x0000008000077812 */ /* 0x000fca00078ef807 */
[----:B------:R0:W-:Y:S01]  /*2b50*/  STG.E.U8 desc[UR36][R2.64], R7 ;  /* 0x0000000702007986 */ /* 0x0001e2000c101124 */
[----:B------:R-:W-:Y:S05]  /*2b60*/  BRA `(.L_x_6037) ;  /* 0x0000000800487947 */ /* 0x000fea0003800000 */
.L_x_6048:
        /* <DEDUP_REMOVED lines=19> */
.L_x_6052:
[----:B------:R-:W-:Y:S05]  /*2ca0*/  BSYNC.RECONVERGENT B0 ;  /* 0x0000000000007941 */ /* 0x000fea0003800200 */
.L_x_6051:
[----:B------:R-:W-:-:S05]  /*2cb0*/  LOP3.LUT R7, R0, 0x80, R7, 0xf8, !PT ;  /* 0x0000008000077812 */ /* 0x000fca00078ef807 */
[----:B------:R0:W-:Y:S01]  /*2cc0*/  STG.E.U8 desc[UR36][R2.64], R7 ;  /* 0x0000000702007986 */ /* 0x0001e2000c101124 */
[----:B------:R-:W-:Y:S05]  /*2cd0*/  BRA `(.L_x_6037) ;  /* 0x0000000400ec7947 */ /* 0x000fea0003800000 */
.L_x_6047:
        /* <DEDUP_REMOVED lines=8> */
.L_x_6044:
        /* <DEDUP_REMOVED lines=11> */
.L_x_6055:
        /* <DEDUP_REMOVED lines=17> */
.L_x_6058:
[----:B------:R-:W-:-:S04]  /*2f20*/  SHF.R.U32.HI R0, RZ, 0x14, R7 ;  /* 0x00000014ff007819 */ /* 0x000fc80000011607 */
[----:B------:R-:W-:-:S04]  /*2f30*/  LOP3.LUT R0, R0, 0x1, RZ, 0xc0, !PT ;  /* 0x0000000100007812 */ /* 0x000fc800078ec0ff */
[----:B------:R-:W-:-:S04]  /*2f40*/  IADD3 R0, PT, PT, R7, 0x487ffff, R0 ;  /* 0x0487ffff07007810 */ /* 0x000fc80007ffe000 */
[----:B------:R-:W-:-:S04]  /*2f50*/  SHF.R.U32.HI R0, RZ, 0x14, R0 ;  /* 0x00000014ff007819 */ /* 0x000fc80000011600 */
[----:B------:R-:W-:-:S07]  /*2f60*/  LOP3.LUT R4, R0, 0xff, RZ, 0xc0, !PT ;  /* 0x000000ff00047812 */ /* 0x000fce00078ec0ff */
.L_x_6059:
[----:B------:R-:W-:-:S04]  /*2f70*/  SHF.R.U32.HI R5, RZ, 0x18, R7 ;  /* 0x00000018ff057819 */ /* 0x000fc80000011607 */
[----:B------:R-:W-:-:S04]  /*2f80*/  LOP3.LUT R4, R4, 0x80, R5, 0xf8, !PT ;  /* 0x0000008004047812 */ /* 0x000fc800078ef805 */
[----:B------:R-:W-:-:S07]  /*2f90*/  PRMT R0, R4, 0x7610, R0 ;  /* 0x0000761004007816 */ /* 0x000fce0000000000 */
.L_x_6057:
[----:B------:R-:W-:Y:S05]  /*2fa0*/  BSYNC.RECONVERGENT B0 ;  /* 0x0000000000007941 */ /* 0x000fea0003800200 */
.L_x_6056:
[----:B------:R4:W-:Y:S01]  /*2fb0*/  STG.E.U8 desc[UR36][R2.64], R0 ;  /* 0x0000000002007986 */ /* 0x0009e2000c101124 */
[----:B------:R-:W-:Y:S05]  /*2fc0*/  BRA `(.L_x_6037) ;  /* 0x0000000400307947 */ /* 0x000fea0003800000 */
.L_x_6054:
        /* <DEDUP_REMOVED lines=17> */
.L_x_6062:
[----:B------:R-:W-:-:S04]  /*30e0*/  SHF.R.U32.HI R0, RZ, 0x15, R7 ;  /* 0x00000015ff007819 */ /* 0x000fc80000011607 */
[----:B------:R-:W-:-:S04]  /*30f0*/  LOP3.LUT R0, R0, 0x1, RZ, 0xc0, !PT ;  /* 0x0000000100007812 */ /* 0x000fc800078ec0ff */
[----:B------:R-:W-:-:S04]  /*3100*/  IADD3 R0, PT, PT, R7, 0x88fffff, R0 ;  /* 0x088fffff07007810 */ /* 0x000fc80007ffe000 */
[----:B------:R-:W-:-:S04]  /*3110*/  SHF.R.U32.HI R0, RZ, 0x15, R0 ;  /* 0x00000015ff007819 */ /* 0x000fc80000011600 */
[----:B------:R-:W-:-:S07]  /*3120*/  LOP3.LUT R4, R0, 0xff, RZ, 0xc0, !PT ;  /* 0x000000ff00047812 */ /* 0x000fce00078ec0ff */
.L_x_6063:
[----:B------:R-:W-:-:S04]  /*3130*/  SHF.R.U32.HI R5, RZ, 0x18, R7 ;  /* 0x00000018ff057819 */ /* 0x000fc80000011607 */
[----:B------:R-:W-:-:S04]  /*3140*/  LOP3.LUT R4, R4, 0x80, R5, 0xf8, !PT ;  /* 0x0000008004047812 */ /* 0x000fc800078ef805 */
[----:B------:R-:W-:-:S07]  /*3150*/  PRMT R0, R4, 0x7610, R0 ;  /* 0x0000761004007816 */ /* 0x000fce0000000000 */
.L_x_6061:
[----:B------:R-:W-:Y:S05]  /*3160*/  BSYNC.RECONVERGENT B0 ;  /* 0x0000000000007941 */ /* 0x000fea0003800200 */
.L_x_6060:
[----:B------:R3:W-:Y:S01]  /*3170*/  STG.E.U8 desc[UR36][R2.64], R0 ;  /* 0x0000000002007986 */ /* 0x0007e2000c101124 */
[----:B------:R-:W-:Y:S05]  /*3180*/  BRA `(.L_x_6037) ;  /* 0x0000000000c07947 */ /* 0x000fea0003800000 */
.L_x_6053:
[----:B------:R-:W-:-:S09]  /*3190*/  UISETP.NE.AND UP0, UPT, UR4, 0x1c, UPT ;  /* 0x0000001c0400788c */ /* 0x000fd2000bf05270 */
[----:B------:R-:W-:Y:S05]  /*31a0*/  BRA.U !UP0, `(.L_x_6064) ;  /* 0x0000000108b07547 */ /* 0x000fea000b800000 */
[----:B------:R-:W-:-:S09]  /*31b0*/  UISETP.NE.AND UP0, UPT, UR4, 0x1d, UPT ;  /* 0x0000001d0400788c */ /* 0x000fd2000bf05270 */
[----:B------:R-:W-:Y:S05]  /*31c0*/  BRA.U !UP0, `(.L_x_6065) ;  /* 0x00000001089c7547 */ /* 0x000fea000b800000 */
[----:B------:R-:W-:-:S09]  /*31d0*/  UISETP.NE.AND UP0, UPT, UR4, 0x2c, UPT ;  /* 0x0000002c0400788c */ /* 0x000fd2000bf05270 */
[----:B------:R-:W-:Y:S05]  /*31e0*/  BRA.U !UP0, `(.L_x_6066) ;  /* 0x0000000108447547 */ /* 0x000fea000b800000 */
.L_x_6036:
        /* <DEDUP_REMOVED lines=16> */
.L_x_6067:
[----:B------:R-:W-:Y:S05]  /*32f0*/  BRA `(.L_x_6037) ;  /* 0x0000000000647947 */ /* 0x000fea0003800000 */
.L_x_6066:
        /* <DEDUP_REMOVED lines=20> */
.L_x_6065:
[----:B------:R-:W0:Y:S02]  /*3440*/  F2I.U64.F64.TRUNC R4, R4 ;  /* 0x0000000400047311 */ /* 0x000e24000030d800 */
[----:B0-----:R1:W-:Y:S01]  /*3450*/  STG.E.64 desc[UR36][R2.64], R4 ;  /* 0x0000000402007986 */ /* 0x0013e2000c101b24 */
[----:B------:R-:W-:Y:S05]  /*3460*/  BRA `(.L_x_6037) ;  /* 0x0000000000087947 */ /* 0x000fea0003800000 */
.L_x_6064:
[----:B------:R-:W0:Y:S02]  /*3470*/  F2I.U32.F64.TRUNC R5, R4 ;  /* 0x0000000400057311 */ /* 0x000e24000030d000 */
[----:B0-----:R0:W-:Y:S02]  /*3480*/  STG.E desc[UR36][R2.64], R5 ;  /* 0x0000000502007986 */ /* 0x0011e4000c101924 */
.L_x_6037:
[----:B------:R-:W-:-:S07]  /*3490*/  VIADD R17, R17, 0x80 ;  /* 0x0000008011117836 */ /* 0x000fce0000000000 */
.L_x_6001:
[----:B------:R-:W-:Y:S05]  /*34a0*/  BSYNC.RECONVERGENT B7 ;  /* 0x0000000000077941 */ /* 0x000fea0003800200 */
.L_x_6000:
        /* <DEDUP_REMOVED lines=307> */
.L_x_6070:
[----:B------:R-:W1:Y:S01]  /*47e0*/  LDCU.64 UR6, c[0x0][0x588] ;  /* 0x0000b100ff0677ac */ /* 0x000e620008000a00 */
[----:B------:R-:W-:Y:S01]  /*47f0*/  BSSY.RECONVERGENT B6, `(.L_x_6071) ;  /* 0x00000ec000067945 */ /* 0x000fe20003800200 */
[----:B------:R-:W-:-:S04]  /*4800*/  UPRMT UR4, UR42, 0x9910, URZ ;  /* 0x000099102a047896 */ /* 0x000fc800080000ff */
[----:B------:R-:W-:Y:S01]  /*4810*/  UISETP.GT.AND UP0, UPT, UR4, 0x9, UPT ;  /* 0x000000090400788c */ /* 0x000fe2000bf04270 */
[----:B-1----:R-:W-:-:S05]  /*4820*/  IADD3 R4, P0, PT, R0, UR6, RZ ;  /* 0x0000000600047c10 */ /* 0x002fca000ff1e0ff */
[----:B--2---:R-:W-:-:S03]  /*4830*/  IMAD.X R5, RZ, RZ, UR7, P0 ;  /* 0x00000007ff057e24 */ /* 0x004fc600080e06ff */
        /* <DEDUP_REMOVED lines=12> */
.L_x_6075:
[----:B------:R-:W2:Y:S02]  /*4900*/  LDG.E.U8 R2, desc[UR36][R4.64] ;  /* 0x0000002404027981 */ /* 0x000ea4000c1e1100 */
[----:B--2---:R-:W0:Y:S01]  /*4910*/  I2F.F64.U16 R2, R2 ;  /* 0x0000000200027312 */ /* 0x004e220000101800 */
[----:B------:R-:W-:Y:S05]  /*4920*/  BRA `(.L_x_6077) ;  /* 0x0000000c00607947 */ /* 0x000fea0003800000 */
.L_x_6074:
        /* <DEDUP_REMOVED lines=9> */
.L_x_6079:
[----:B------:R-:W2:Y:S02]  /*49c0*/  LDG.E R2, desc[UR36][R4.64] ;  /* 0x0000002404027981 */ /* 0x000ea4000c1e1900 */
[----:B--2---:R-:W0:Y:S01]  /*49d0*/  I2F.F64 R2, R2 ;  /* 0x0000000200027312 */ /* 0x004e220000201c00 */
[----:B------:R-:W-:Y:S05]  /*49e0*/  BRA `(.L_x_6077) ;  /* 0x0000000c00307947 */ /* 0x000fea0003800000 */
.L_x_6078:
[----:B------:R-:W2:Y:S02]  /*49f0*/  LDG.E.U16 R2, desc[UR36][R4.64] ;  /* 0x0000002404027981 */ /* 0x000ea4000c1e1500 */
[----:B--2---:R-:W0:Y:S01]  /*4a00*/  I2F.F64.S16 R2, R2 ;  /* 0x0000000200027312 */ /* 0x004e220000101c00 */
[----:B------:R-:W-:Y:S05]  /*4a10*/  BRA `(.L_x_6077) ;  /* 0x0000000c00247947 */ /* 0x000fea0003800000 */
.L_x_6073:
        /* <DEDUP_REMOVED lines=10> */
.L_x_6081:
[----:B------:R-:W2:Y:S02]  /*4ac0*/  LDG.E.U16 R0, desc[UR36][R4.64] ;  /* 0x0000002404007981 */ /* 0x000ea4000c1e1500 */
[----:B--2---:R-:W-:-:S05]  /*4ad0*/  HADD2.F32 R0, -RZ, R0.H0_H0 ;  /* 0x20000000ff007230 */ /* 0x004fca0000004100 */
[----:B------:R-:W-:-:S04]  /*4ae0*/  FMUL.FTZ R0, R0, 1 ;  /* 0x3f80000000007820 */ /* 0x000fc80000410000 */
[----:B------:R0:W1:Y:S01]  /*4af0*/  F2F.F64.F32 R2, R0 ;  /* 0x0000000000027310 */ /* 0x0000620000201800 */
[----:B------:R-:W-:Y:S05]  /*4b00*/  BRA `(.L_x_6077) ;  /* 0x0000000800e87947 */ /* 0x000fea0003800000 */
.L_x_6080:
        /* <DEDUP_REMOVED lines=10> */
.L_x_6083:
[----:B------:R-:W2:Y:S02]  /*4bb0*/  LDG.E.U16 R4, desc[UR36][R4.64] ;  /* 0x0000002404047981 */ /* 0x000ea4000c1e1500 */
[----:B--2---:R-:W-:-:S05]  /*4bc0*/  HADD2.F32 R0, -RZ, R4.H0_H0 ;  /* 0x20000004ff007230 */ /* 0x004fca0000004100 */
[----:B------:R-:W-:-:S04]  /*4bd0*/  FMUL.FTZ R0, R0, 1 ;  /* 0x3f80000000007820 */ /* 0x000fc80000410000 */
[----:B------:R0:W1:Y:S01]  /*4be0*/  F2F.F64.F32 R2, R0 ;  /* 0x0000000000027310 */ /* 0x0000620000201800 */
[----:B------:R-:W-:Y:S05]  /*4bf0*/  BRA `(.L_x_6077) ;  /* 0x0000000800ac7947 */ /* 0x000fea0003800000 */
.L_x_6082:
[----:B------:R0:W5:Y:S01]  /*4c00*/  LDG.E.64 R2, desc[UR36][R4.64] ;  /* 0x0000002404027981 */ /* 0x000162000c1e1b00 */
[----:B------:R-:W-:Y:S05]  /*4c10*/  BRA `(.L_x_6077) ;  /* 0x0000000800a47947 */ /* 0x000fea0003800000 */
.L_x_6072:
        /* <DEDUP_REMOVED lines=13> */
.L_x_6086:
[----:B------:R0:W5:Y:S01]  /*4cf0*/  LDG.E.64 R2, desc[UR36][R4.64] ;  /* 0x0000002404027981 */ /* 0x000162000c1e1b00 */
[----:B------:R-:W-:Y:S05]  /*4d00*/  BRA `(.L_x_6077) ;  /* 0x0000000800687947 */ /* 0x000fea0003800000 */
.L_x_6085:
        /* <DEDUP_REMOVED lines=27> */
.L_x_6088:
        /* <DEDUP_REMOVED lines=14> */
.L_x_6087:
[----:B------:R-:W2:Y:S02]  /*4fa0*/  LDG.E.U16 R0, desc[UR36][R4.64] ;  /* 0x0000002404007981 */ /* 0x000ea4000c1e1500 */
[----:B--2---:R-:W-:-:S05]  /*4fb0*/  SHF.L.U32 R0, R0, 0x10, RZ ;  /* 0x0000001000007819 */ /* 0x004fca00000006ff */
[----:B------:R-:W-:-:S04]  /*4fc0*/  FMUL.FTZ R0, R0, 1 ;  /* 0x3f80000000007820 */ /* 0x000fc80000410000 */
[----:B------:R3:W4:Y:S01]  /*4fd0*/  F2F.F64.F32 R2, R0 ;  /* 0x0000000000027310 */ /* 0x0007220000201800 */
[----:B------:R-:W-:Y:S05]  /*4fe0*/  BRA `(.L_x_6077) ;  /* 0x0000000400b07947 */ /* 0x000fea0003800000 */
.L_x_6084:
        /* <DEDUP_REMOVED lines=11> */
.L_x_6091:
        /* <DEDUP_REMOVED lines=21> */
.L_x_6093:
[----:B------:R-:W-:Y:S05]  /*51f0*/  BSYNC.RECONVERGENT B0 ;  /* 0x0000000000007941 */ /* 0x000fea0003800200 */
.L_x_6092:
[----:B------:R-:W-:Y:S01]  /*5200*/  IMAD.SHL.U32 R0, R0, 0x100000, RZ ;  /* 0x0010000000007824 */ /* 0x000fe200078e00ff */
[----:B------:R-:W-:-:S04]  /*5210*/  LEA R2, R2, 0x3b800000, 0x17 ;  /* 0x3b80000002027811 */ /* 0x000fc800078eb8ff */
[----:B------:R-:W-:-:S05]  /*5220*/  LOP3.LUT R0, R2, R0, R7, 0xfe, !PT ;  /* 0x0000000002007212 */ /* 0x000fca00078efe07 */
[----:B------:R-:W-:-:S04]  /*5230*/  FMUL.FTZ R0, R0, 1 ;  /* 0x3f80000000007820 */ /* 0x000fc80000410000 */
[----:B------:R0:W1:Y:S01]  /*5240*/  F2F.F64.F32 R2, R0 ;  /* 0x0000000000027310 */ /* 0x0000620000201800 */
[----:B------:R-:W-:Y:S05]  /*5250*/  BRA `(.L_x_6077) ;  /* 0x0000000400147947 */ /* 0x000fea0003800000 */
.L_x_6090:
        /* <DEDUP_REMOVED lines=21> */
.L_x_6095:
[----:B------:R-:W-:Y:S05]  /*53b0*/  BSYNC.RECONVERGENT B0 ;  /* 0x0000000000007941 */ /* 0x000fea0003800200 */
.L_x_6094:
[----:B------:R-:W-:Y:S02]  /*53c0*/  SHF.L.U32 R0, R0, 0x15, RZ ;  /* 0x0000001500007819 */ /* 0x000fe400000006ff */
[----:B------:R-:W-:-:S04]  /*53d0*/  LEA R2, R2, 0x37800000, 0x17 ;  /* 0x3780000002027811 */ /* 0x000fc800078eb8ff */
[----:B------:R-:W-:-:S05]  /*53e0*/  LOP3.LUT R0, R2, R0, R7, 0xfe, !PT ;  /* 0x0000000002007212 */ /* 0x000fca00078efe07 */
[----:B------:R-:W-:-:S04]  /*53f0*/  FMUL.FTZ R0, R0, 1 ;  /* 0x3f80000000007820 */ /* 0x000fc80000410000 */
[----:B------:R0:W1:Y:S01]  /*5400*/  F2F.F64.F32 R2, R0 ;  /* 0x0000000000027310 */ /* 0x0000620000201800 */
[----:B------:R-:W-:Y:S05]  /*5410*/  BRA `(.L_x_6077) ;  /* 0x0000000000a47947 */ /* 0x000fea0003800000 */
.L_x_6089:
[----:B------:R-:W-:-:S09]  /*5420*/  UISETP.NE.AND UP0, UPT, UR4, 0x1c, UPT ;  /* 0x0000001c0400788c */ /* 0x000fd2000bf05270 */
[----:B------:R-:W-:Y:S05]  /*5430*/  BRA.U !UP0, `(.L_x_6096) ;  /* 0x0000000108947547 */ /* 0x000fea000b800000 */
[----:B------:R-:W-:-:S09]  /*5440*/  UISETP.NE.AND UP0, UPT, UR4, 0x1d, UPT ;  /* 0x0000001d0400788c */ /* 0x000fd2000bf05270 */
[----:B------:R-:W-:Y:S05]  /*5450*/  BRA.U !UP0, `(.L_x_6097) ;  /* 0x0000000108807547 */ /* 0x000fea000b800000 */
[----:B------:R-:W-:-:S09]  /*5460*/  UISETP.NE.AND UP0, UPT, UR4, 0x2c, UPT ;  /* 0x0000002c0400788c */ /* 0x000fd2000bf05270 */
[----:B------:R-:W-:Y:S05]  /*5470*/  BRA.U UP0, `(.L_x_6076) ;  /* 0x0000000100307547 */ /* 0x000fea000b800000 */
[----:B------:R-:W2:Y:S01]  /*5480*/  LDG.E.U8 R0, desc[UR36][R4.64] ;  /* 0x0000002404007981 */ /* 0x000ea2000c1e1100 */
[----:B------:R-:W-:Y:S02]  /*5490*/  HFMA2 R3, -RZ, RZ, 0.5, 0 ;  /* 0x38000000ff037431 */ /* 0x000fe400000001ff */
        /* <DEDUP_REMOVED lines=10> */
.L_x_6076:
[----:B------:R-:W-:Y:S01]  /*5540*/  MOV R2, 0x0 ;  /* 0x0000000000027802 */ /* 0x000fe20000000f00 */
[----:B------:R-:W0:Y:S01]  /*5550*/  LDCU.64 UR4, c[0x4][0x128] ;  /* 0x01002500ff0477ac */ /* 0x000e220008000a00 */
[----:B------:R-:W-:Y:S02]  /*5560*/  HFMA2 R8, -RZ, RZ, 0, 4.64916229248046875e-06 ;  /* 0x0000004eff087431 */ /* 0x000fe400000001ff */
[----:B------:R-:W-:Y:S01]  /*5570*/  IMAD.MOV.U32 R12, RZ, RZ, 0x1 ;  /* 0x00000001ff0c7424 */ /* 0x000fe200078e00ff */
[----:B------:R-:W-:Y:S01]  /*5580*/  MOV R13, RZ ;  /* 0x000000ff000d7202 */ /* 0x000fe20000000f00 */
[----:B------:R-:W1:Y:S01]  /*5590*/  LDCU.64 UR6, c[0x4][0x130] ;  /* 0x01002600ff0677ac */ /* 0x000e620008000a00 */
[----:B------:R-:W2:Y:S01]  /*55a0*/  LDC.64 R2, c[0x4][R2] ;  /* 0x0100000002027b82 */ /* 0x000ea20000000a00 */
[----:B------:R-:W3:Y:S01]  /*55b0*/  LDCU.64 UR8, c[0x4][0x8] ;  /* 0x01000100ff0877ac */ /* 0x000ee20008000a00 */
[----:B0-----:R-:W-:Y:S01]  /*55c0*/  MOV R4, UR4 ;  /* 0x0000000400047c02 */ /* 0x001fe20008000f00 */
[----:B------:R-:W-:Y:S01]  /*55d0*/  IMAD.U32 R5, RZ, RZ, UR5 ;  /* 0x00000005ff057e24 */ /* 0x000fe2000f8e00ff */
[----:B-1----:R-:W-:Y:S01]  /*55e0*/  MOV R6, UR6 ;  /* 0x0000000600067c02 */ /* 0x002fe20008000f00 */
[----:B------:R-:W-:Y:S01]  /*55f0*/  IMAD.U32 R7, RZ, RZ, UR7 ;  /* 0x00000007ff077e24 */ /* 0x000fe2000f8e00ff */
[----:B---3--:R-:W-:Y:S01]  /*5600*/  MOV R10, UR8 ;  /* 0x00000008000a7c02 */ /* 0x008fe20008000f00 */
[----:B------:R-:W-:-:S07]  /*5610*/  IMAD.U32 R11, RZ, RZ, UR9 ;  /* 0x00000009ff0b7e24 */ /* 0x000fce000f8e00ff */
[----:B------:R-:W-:-:S07]  /*5620*/  LEPC R20, `(.L_x_6098) ;  /* 0x000000001014794e */ /* 0x000fce0000000000 */
[----:B--2---:R-:W-:Y:S05]  /*5630*/  CALL.ABS.NOINC R2 ;  /* 0x0000000002007343 */ /* 0x004fea0003c00000 */
.L_x_6098:
[----:B------:R-:W-:Y:S01]  /*5640*/  CS2R R2, SRZ ;  /* 0x0000000000027805 */ /* 0x000fe2000001ff00 */
[----:B------:R-:W-:Y:S06]  /*5650*/  BRA `(.L_x_6077) ;  /* 0x0000000000147947 */ /* 0x000fec0003800000 */
.L_x_6097:
[----:B------:R-:W2:Y:S02]  /*5660*/  LDG.E.64 R2, desc[UR36][R4.64] ;  /* 0x0000002404027981 */ /* 0x000ea4000c1e1b00 */
[----:B--2---:R-:W0:Y:S01]  /*5670*/  I2F.F64.U64 R2, R2 ;  /* 0x0000000200027312 */ /* 0x004e220000301800 */
[----:B------:R-:W-:Y:S05]  /*5680*/  BRA `(.L_x_6077) ;  /* 0x0000000000087947 */ /* 0x000fea0003800000 */
.L_x_6096:
[----:B------:R-:W2:Y:S02]  /*5690*/  LDG.E R2, desc[UR36][R4.64] ;  /* 0x0000002404027981 */ /* 0x000ea4000c1e1900 */
[----:B--2---:R-:W0:Y:S02]  /*56a0*/  I2F.F64.U32 R2, R2 ;  /* 0x0000000200027312 */ /* 0x004e240000201800 */
.L_x_6077:
[----:B------:R-:W-:Y:S05]  /*56b0*/  BSYNC.RECONVERGENT B6 ;  /* 0x0000000000067941 */ /* 0x000fea0003800200 */
.L_x_6071:
[----:B------:R-:W3:Y:S01]  /*56c0*/  LDCU.64 UR4, c[0x0][0x590] ;  /* 0x0000b200ff0477ac */ /* 0x000ee20008000a00 */
[----:B012-45:R-:W-:Y:S01]  /*56d0*/  DADD R4, R2, 3 ;  /* 0x4008000002047429 */ /* 0x037fe20000000000 */
[----:B------:R-:W0:Y:S01]  /*56e0*/  LDCU.64 UR6, c[0x0][0x590] ;  /* 0x0000b200ff0677ac */ /* 0x000e220008000a00 */
[----:B------:R-:W1:Y:S06]  /*56f0*/  LDCU.64 UR8, c[0x0][0x5a8] ;  /* 0x0000b500ff0877ac */ /* 0x000e6c0008000a00 */
[----:B---3--:R-:W-:Y:S01]  /*5700*/  DSETP.GEU.AND P0, PT, R4, UR4, PT ;  /* 0x0000000404007e2a */ /* 0x008fe2000bf0e000 */
        /* <DEDUP_REMOVED lines=26> */
.L_x_6102:
[----:B------:R-:W0:Y:S02]  /*58b0*/  F2I.S64.F64.TRUNC R4, R4 ;  /* 0x0000000400047311 */ /* 0x000e24000030d900 */
[----:B0-----:R-:W-:-:S05]  /*58c0*/  MOV R7, R4 ;  /* 0x0000000400077202 */ /* 0x001fca0000000f00 */
[----:B------:R3:W-:Y:S01]  /*58d0*/  STG.E.U8 desc[UR36][R2.64], R7 ;  /* 0x0000000702007986 */ /* 0x0007e2000c101124 */
[----:B------:R-:W-:Y:S05]  /*58e0*/  BRA `(.L_x_6104) ;  /* 0x0000000c00e07947 */ /* 0x000fea0003800000 */
.L_x_6101:
        /* <DEDUP_REMOVED lines=9> */
.L_x_6106:
[----:B------:R-:W0:Y:S02]  /*5980*/  F2I.F64.TRUNC R5, R4 ;  /* 0x0000000400057311 */ /* 0x000e24000030d100 */
[----:B0-----:R2:W-:Y:S01]  /*5990*/  STG.E desc[UR36][R2.64], R5 ;  /* 0x0000000502007986 */ /* 0x0015e2000c101924 */
[----:B------:R-:W-:Y:S05]  /*59a0*/  BRA `(.L_x_6104) ;  /* 0x0000000c00b07947 */ /* 0x000fea0003800000 */
.L_x_6105:
[----:B------:R-:W0:Y:S02]  /*59b0*/  F2I.F64.TRUNC R5, R4 ;  /* 0x0000000400057311 */ /* 0x000e24000030d100 */
[----:B0-----:R0:W-:Y:S01]  /*59c0*/  STG.E.U16 desc[UR36][R2.64], R5 ;  /* 0x0000000502007986 */ /* 0x0011e2000c101524 */
[----:B------:R-:W-:Y:S05]  /*59d0*/  BRA `(.L_x_6104) ;  /* 0x0000000c00a47947 */ /* 0x000fea0003800000 */
.L_x_6100:
        /* <DEDUP_REMOVED lines=13> */
.L_x_6108:
        /* <DEDUP_REMOVED lines=8> */
.L_x_6107:
        /* <DEDUP_REMOVED lines=14> */
.L_x_6110:
        /* <DEDUP_REMOVED lines=9> */
.L_x_6109:
[----:B------:R0:W-:Y:S01]  /*5ca0*/  STG.E.64 desc[UR36][R2.64], R4 ;  /* 0x0000000402007986 */ /* 0x0001e2000c101b24 */
[----:B------:R-:W-:Y:S05]  /*5cb0*/  BRA `(.L_x_6104) ;  /* 0x0000000800ec7947 */ /* 0x000fea0003800000 */
.L_x_6099:
        /* <DEDUP_REMOVED lines=13> */
.L_x_6114:
        /* <DEDUP_REMOVED lines=22> */
.L_x_6117:
[----:B------:R-:W-:-:S04]  /*5ef0*/  SHF.R.U32.HI R5, RZ, 0x18, R7 ;  /* 0x00000018ff057819 */ /* 0x000fc80000011607 */
[----:B------:R-:W-:-:S07]  /*5f00*/  LOP3.LUT R0, R0, 0x80, R5, 0xf8, !PT ;  /* 0x0000008000007812 */ /* 0x000fce00078ef805 */
.L_x_6116:
[----:B------:R-:W-:Y:S05]  /*5f10*/  BSYNC.RECONVERGENT B0 ;  /* 0x0000000000007941 */ /* 0x000fea0003800200 */
.L_x_6115:
[----:B------:R0:W-:Y:S01]  /*5f20*/  STG.E.U8 desc[UR36][R2.64], R0 ;  /* 0x0000000002007986 */ /* 0x0001e2000c101124 */
[----:B------:R-:W-:Y:S05]  /*5f30*/  BRA `(.L_x_6104) ;  /* 0x00000008004c7947 */ /* 0x000fea0003800000 */
.L_x_6113:
        /* <DEDUP_REMOVED lines=22> */
.L_x_6120:
[----:B------:R-:W-:-:S04]  /*60a0*/  SHF.R.U32.HI R5, RZ, 0x18, R7 ;  /* 0x00000018ff057819 */ /* 0x000fc80000011607 */
[----:B------:R-:W-:-:S07]  /*60b0*/  LOP3.LUT R0, R0, 0x80, R5, 0xf8, !PT ;  /* 0x0000008000007812 */ /* 0x000fce00078ef805 */
.L_x_6119:
[----:B------:R-:W-:Y:S05]  /*60c0*/  BSYNC.RECONVERGENT B0 ;  /* 0x0000000000007941 */ /* 0x000fea0003800200 */
.L_x_6118:
[----:B------:R0:W-:Y:S01]  /*60d0*/  STG.E.U8 desc[UR36][R2.64], R0 ;  /* 0x0000000002007986 */ /* 0x0001e2000c101124 */
[----:B------:R-:W-:Y:S05]  /*60e0*/  BRA `(.L_x_6104) ;  /* 0x0000000400e07947 */ /* 0x000fea0003800000 */
.L_x_6112:
        /* <DEDUP_REMOVED lines=26> */
.L_x_6122:
[----:B------:R-:W0:Y:S02]  /*6290*/  F2I.U64.F64.TRUNC R4, R4 ;  /* 0x0000000400047311 */ /* 0x000e24000030d800 */
[----:B0-----:R0:W-:Y:S01]  /*62a0*/  STG.E.64 desc[UR36][R2.64], R4 ;  /* 0x0000000402007986 */ /* 0x0011e2000c101b24 */
[----:B------:R-:W-:Y:S05]  /*62b0*/  BRA `(.L_x_6104) ;  /* 0x00000004006c7947 */ /* 0x000fea0003800000 */
.L_x_6121:
[----:B------:R-:W0:Y:S02]  /*62c0*/  F2I.U32.F64.TRUNC R5, R4 ;  /* 0x0000000400057311 */ /* 0x000e24000030d000 */
[----:B0-----:R0:W-:Y:S01]  /*62d0*/  STG.E desc[UR36][R2.64], R5 ;  /* 0x0000000502007986 */ /* 0x0011e2000c101924 */
[----:B------:R-:W-:Y:S05]  /*62e0*/  BRA `(.L_x_6104) ;  /* 0x0000000400607947 */ /* 0x000fea0003800000 */
.L_x_6111:
        /* <DEDUP_REMOVED lines=10> */
.L_x_6124:
[----:B------:R-:W-:-:S05]  /*6390*/  CS2R R6, SRZ ;  /* 0x0000000000067805 */ /* 0x000fca000001ff00 */
[----:B------:R0:W-:Y:S01]  /*63a0*/  STG.E.128 desc[UR36][R2.64], R4 ;  /* 0x0000000402007986 */ /* 0x0001e2000c101d24 */
[----:B------:R-:W-:Y:S05]  /*63b0*/  BRA `(.L_x_6104) ;  /* 0x00000004002c7947 */ /* 0x000fea0003800000 */
.L_x_6123:
[----:B------:R-:W-:-:S09]  /*63c0*/  UISETP.NE.AND UP0, UPT, UR4, 0xf, UPT ;  /* 0x0000000f0400788c */ /* 0x000fd2000bf05270 */
[----:B------:R-:W-:Y:S05]  /*63d0*/  BRA.U !UP0, `(.L_x_6125) ;  /* 0x0000000508087547 */ /* 0x000fea000b800000 */
[----:B------:R-:W-:-:S09]  /*63e0*/  UISETP.NE.AND UP0, UPT, UR4, 0x17, UPT ;  /* 0x000000170400788c */ /* 0x000fd2000bf05270 */
[----:B------:R-:W-:Y:S05]  /*63f0*/  BRA.U !UP0, `(.L_x_6126) ;  /* 0x0000000108a07547 */ /* 0x000fea000b800000 */
[----:B------:R-:W-:-:S09]  /*6400*/  UISETP.NE.AND UP0, UPT, UR4, 0x18, UPT ;  /* 0x000000180400788c */ /* 0x000fd2000bf05270 */
[----:B------:R-:W-:Y:S05]  /*6410*/  BRA.U !UP0, `(.L_x_6127) ;  /* 0x0000000108447547 */ /* 0x000fea000b800000 */
.L_x_6103:
        /* <DEDUP_REMOVED lines=16> */
.L_x_6128:
[----:B------:R-:W-:Y:S05]  /*6520*/  BRA `(.L_x_6104) ;  /* 0x0000000000d07947 */ /* 0x000fea0003800000 */
.L_x_6127:
        /* <DEDUP_REMOVED lines=17> */
.L_x_6130:
[----:B------:R-:W-:Y:S05]  /*6640*/  BSYNC.RECONVERGENT B0 ;  /* 0x0000000000007941 */ /* 0x000fea0003800200 */
.L_x_6129:
[----:B------:R-:W-:-:S05]  /*6650*/  LOP3.LUT R7, R0, 0x80, R7, 0xf8, !PT ;  /* 0x0000008000077812 */ /* 0x000fca00078ef807 */
[----:B------:R0:W-:Y:S01]  /*6660*/  STG.E.U8 desc[UR36][R2.64], R7 ;  /* 0x0000000702007986 */ /* 0x0001e2000c101124 */
[----:B------:R-:W-:Y:S05]  /*6670*/  BRA `(.L_x_6104) ;  /* 0x00000000007c7947 */ /* 0x000fea0003800000 */
.L_x_6126:
        /* <DEDUP_REMOVED lines=16> */
.L_x_6132:
[----:B------:R-:W-:Y:S02]  /*6780*/  ISETP.GT.U32.AND P0, PT, R6, 0x7f800000, PT ;  /* 0x7f8000000600780c */ /* 0x000fe40003f04070 */
[----:B------:R-:W-:-:S04]  /*6790*/  MOV R0, 0x7f ;  /* 0x0000007f00007802 */ /* 0x000fc80000000f00 */
[----:B------:R-:W-:-:S07]  /*67a0*/  SEL R0, R0, 0x7c, P0 ;  /* 0x0000007c00007807 */ /* 0x000fce0000000000 */
.L_x_6133:
[----:B------:R-:W-:Y:S05]  /*67b0*/  BSYNC.RECONVERGENT B0 ;  /* 0x0000000000007941 */ /* 0x000fea0003800200 */
.L_x_6131:
[----:B------:R-:W-:-:S04]  /*67c0*/  SHF.R.U32.HI R5, RZ, 0x18, R7 ;  /* 0x00000018ff057819 */ /* 0x000fc80000011607 */
[----:B------:R-:W-:-:S05]  /*67d0*/  LOP3.LUT R5, R0, 0x80, R5, 0xf8, !PT ;  /* 0x0000008000057812 */ /* 0x000fca00078ef805 */
[----:B------:R0:W-:Y:S01]  /*67e0*/  STG.E.U8 desc[UR36][R2.64], R5 ;  /* 0x0000000502007986 */ /* 0x0001e2000c101124 */
[----:B------:R-:W-:Y:S05]  /*67f0*/  BRA `(.L_x_6104) ;  /* 0x00000000001c7947 */ /* 0x000fea0003800000 */
.L_x_6125:
[----:B------:R-:W-:Y:S01]  /*6800*/  UMOV UR4, 0xf0000000 ;  /* 0xf000000000047882 */ /* 0x000fe20000000000 */
[----:B------:R-:W-:Y:S01]  /*6810*/  UMOV UR5, 0x380fffff ;  /* 0x380fffff00057882 */ /* 0x000fe20000000000 */
[----:B------:R-:W0:Y:S01]  /*6820*/  F2F.F32.F64 R0, R4 ;  /* 0x0000000400007310 */ /* 0x000e220000301000 */
[----:B------:R-:W-:-:S14]  /*6830*/  DSETP.GEU.AND P0, PT, |R4|, UR4, PT ;  /* 0x0000000404007e2a */ /* 0x000fdc000bf0e200 */
[----:B0-----:R-:W-:-:S05]  /*6840*/  @!P0 FMUL R0, R0, 1.175494350822287508e-38 ;  /* 0x0080000000008820 */ /* 0x001fca0000400000 */
[----:B------:R-:W-:-:S05]  /*6850*/  F2FP.BF16.F32.PACK_AB R0, RZ, R0 ;  /* 0x00000000ff00723e */ /* 0x000fca00000010ff */
[----:B------:R0:W-:Y:S02]  /*6860*/  STG.E.U16 desc[UR36][R2.64], R0 ;  /* 0x0000000002007986 */ /* 0x0001e4000c101524 */
.L_x_6104:
[----:B------:R-:W-:-:S07]  /*6870*/  VIADD R17, R17, 0x80 ;  /* 0x0000008011117836 */ /* 0x000fce0000000000 */
.L_x_6069:
[----:B------:R-:W-:Y:S05]  /*6880*/  BSYNC.RECONVERGENT B7 ;  /* 0x0000000000077941 */ /* 0x000fea0003800200 */
.L_x_6068:
[----:B------:R-:W5:Y:S01]  /*6890*/  LDCU UR4, c[0x0][0x380] ;  /* 0x00007000ff0477ac */ /* 0x000f620008000800 */
[----:B------:R-:W-:Y:S01]  /*68a0*/  BSSY.RECONVERGENT B7, `(.L_x_6134) ;  /* 0x000033c000077945 */ /* 0x000fe20003800200 */
[----:B-----5:R-:W-:-:S13]  /*68b0*/  ISETP.GE.AND P0, PT, R17, UR4, PT ;  /* 0x0000000411007c0c */ /* 0x020fda000bf06270 */
[----:B------:R-:W-:Y:S05]  /*68c0*/  @P0 BRA `(.L_x_6135) ;  /* 0x0000003000e40947 */ /* 0x000fea0003800000 */
[----:B------:R-:W5:Y:S01]  /*68d0*/  LDCU UR4, c[0x0][0x388] ;  /* 0x00007100ff0477ac */ /* 0x000f620008000800 */
[----:B0--34-:R-:W-:Y:S01]  /*68e0*/  MOV R0, RZ ;  /* 0x000000ff00007202 */ /* 0x019fe20000000f00 */
[----:B------:R-:W-:Y:S01]  /*68f0*/  IMAD.MOV.U32 R16, RZ, RZ, RZ ;  /* 0x000000ffff107224 */ /* 0x000fe200078e00ff */
[----:B-----5:R-:W-:-:S09]  /*6900*/  UISETP.NE.AND UP0, UPT, UR4, URZ, UPT ;  /* 0x000000ff0400728c */ /* 0x020fd2000bf05270 */
[----:B------:R-:W-:Y:S05]  /*6910*/  BRA.U !UP0, `(.L_x_6136) ;  /* 0x0000001108a87547 */ /* 0x000fea000b800000 */
[----:B------:R-:W1:Y:S01]  /*6920*/  LDCU.64 UR4, c[0x0][0x390] ;  /* 0x00007200ff0477ac */ /* 0x000e620008000a00 */
[----:B------:R-:W-:Y:S01]  /*6930*/  HFMA2 R16, -RZ, RZ, 0, 0 ;  /* 0x00000000ff107431 */ /* 0x000fe200000001ff */
        /* <DEDUP_REMOVED lines=296> */
.L_x_6136:
[----:B------:R-:W1:Y:S01]  /*7bc0*/  LDCU.64 UR6, c[0x0][0x588] ;  /* 0x0000b100ff0677ac */ /* 0x000e620008000a00 */
[----:B------:R-:W-:Y:S01]  /*7bd0*/  BSSY.RECONVERGENT B6, `(.L_x_6137) ;  /* 0x00000ec000067945 */ /* 0x000fe20003800200 */
[----:B------:R-:W-:-:S04]  /*7be0*/  UPRMT UR4, UR42, 0x9910, URZ ;  /* 0x000099102a047896 */ /* 0x000fc800080000ff */
[----:B------:R-:W-:Y:S01]  /*7bf0*/  UISETP.GT.AND UP0, UPT, UR4, 0x9, UPT ;  /* 0x000000090400788c */ /* 0x000fe2000bf04270 */
[----:B-1----:R-:W-:-:S04]  /*7c00*/  IADD3 R4, P0, PT, R0, UR6, RZ ;  /* 0x0000000600047c10 */ /* 0x002fc8000ff1e0ff */
[----:B--2---:R-:W-:-:S04]  /*7c10*/  IADD3.X R5, PT, PT, RZ, UR7, RZ, P0, !PT ;  /* 0x00000007ff057c10 */ /* 0x004fc800087fe4ff */
        /* <DEDUP_REMOVED lines=10> */
[----:B--2---:R-:W3:Y:S01]  /*7cc0*/  I2F.F64.S16 R2, R2 ;  /* 0x0000000200027312 */ /* 0x004ee20000101c00 */
[----:B------:R-:W-:Y:S05]  /*7cd0*/  BRA `(.L_x_6143) ;  /* 0x0000000c006c7947 */ /* 0x000fea0003800000 */
.L_x_6141:
[----:B------:R-:W2:Y:S02]  /*7ce0*/  LDG.E.U8 R2, desc[UR36][R4.64] ;  /* 0x0000002404027981 */ /* 0x000ea4000c1e1100 */
[----:B--2---:R-:W4:Y:S01]  /*7cf0*/  I2F.F64.U16 R2, R2 ;  /* 0x0000000200027312 */ /* 0x004f220000101800 */
[----:B------:R-:W-:Y:S05]  /*7d00*/  BRA `(.L_x_6143) ;  /* 0x0000000c00607947 */ /* 0x000fea0003800000 */
.L_x_6140:
[----:B------:R-:W-:-:S09]  /*7d10*/  UISETP.NE.AND UP0, UPT, UR4, 0x2, UPT ;  /* 0x000000020400788c */ /* 0x000fd2000bf05270 */
[----:B------:R-:W-:Y:S05]  /*7d20*/  BRA.U !UP0, `(.L_x_6144) ;  /* 0x0000000108287547 */ /* 0x000fea000b800000 */
[----:B------:R-:W-:-:S09]  /*7d30*/  UISETP.NE.AND UP0, UPT, UR4, 0x3, UPT ;  /* 0x000000030400788c */ /* 0x000fd2000bf05270 */
[----:B------:R-:W-:Y:S05]  /*7d40*/  BRA.U !UP0, `(.L_x_6145) ;  /* 0x0000000108147547 */ /* 0x000fea000b800000 */
[----:B------:R-:W-:-:S09]  /*7d50*/  UISETP.NE.AND UP0, UPT, UR4, 0x4, UPT ;  /* 0x000000040400788c */ /* 0x000fd2000bf05270 */
[----:B------:R-:W-:Y:S05]  /*7d60*/  BRA.U UP0, `(.L_x_6142) ;  /* 0x0000000900ec7547 */ /* 0x000fea000b800000 */
[----:B------:R-:W2:Y:S02]  /*7d70*/  LDG.E.64 R2, desc[UR36][R4.64] ;  /* 0x0000002404027981 */ /* 0x000ea4000c1e1b00 */
[----:B--2---:R-:W1:Y:S01]  /*7d80*/  I2F.F64.S64 R2, R2 ;  /* 0x0000000200027312 */ /* 0x004e620000301c00 */
[----:B------:R-:W-:Y:S05]  /*7d90*/  BRA `(.L_x_6143) ;  /* 0x0000000c003c7947 */ /* 0x000fea0003800000 */
.L_x_6145:
[----:B------:R-:W2:Y:S02]  /*7da0*/  LDG.E R2, desc[UR36][R4.64] ;  /* 0x0000002404027981 */ /* 0x000ea4000c1e1900 */
[----:B--2---:R-:W2:Y:S01]  /*7db0*/  I2F.F64 R2, R2 ;  /* 0x0000000200027312 */ /* 0x004ea20000201c00 */
[----:B------:R-:W-:Y:S05]  /*7dc0*/  BRA `(.L_x_6143) ;  /* 0x0000000c00307947 */ /* 0x000fea0003800000 */
.L_x_6144:
[----:B------:R-:W2:Y:S02]  /*7dd0*/  LDG.E.U16 R2, desc[UR36][R4.64] ;  /* 0x0000002404027981 */ /* 0x000ea4000c1e1500 */
[----:B--2---:R-:W0:Y:S01]  /*7de0*/  I2F.F64.S16 R2, R2 ;  /* 0x0000000200027312 */ /* 0x004e220000101c00 */
[----:B------:R-:W-:Y:S05]  /*7df0*/  BRA `(.L_x_6143) ;  /* 0x0000000c00247947 */ /* 0x000fea0003800000 */
.L_x_6139:
        /* <DEDUP_REMOVED lines=10> */
.L_x_6147:
[----:B------:R-:W2:Y:S02]  /*7ea0*/  LDG.E.U16 R0, desc[UR36][R4.64] ;  /* 0x0000002404007981 */ /* 0x000ea4000c1e1500 */
[----:B--2---:R-:W-:-:S05]  /*7eb0*/  HADD2.F32 R0, -RZ, R0.H0_H0 ;  /* 0x20000000ff007230 */ /* 0x004fca0000004100 */
[----:B------:R-:W-:-:S04]  /*7ec0*/  FMUL.FTZ R0, R0, 1 ;  /* 0x3f80000000007820 */ /* 0x000fc80000410000 */
[----:B------:R0:W1:Y:S01]  /*7ed0*/  F2F.F64.F32 R2, R0 ;  /* 0x0000000000027310 */ /* 0x0000620000201800 */
[----:B------:R-:W-:Y:S05]  /*7ee0*/  BRA `(.L_x_6143) ;  /* 0x0000000800e87947 */ /* 0x000fea0003800000 */
.L_x_6146:
        /* <DEDUP_REMOVED lines=10> */
.L_x_6149:
[----:B------:R-:W2:Y:S02]  /*7f90*/  LDG.E.U16 R4, desc[UR36][R4.64] ;  /* 0x0000002404047981 */ /* 0x000ea4000c1e1500 */
[----:B--2---:R-:W-:-:S05]  /*7fa0*/  HADD2.F32 R0, -RZ, R4.H0_H0 ;  /* 0x20000004ff007230 */ /* 0x004fca0000004100 */
[----:B------:R-:W-:-:S04]  /*7fb0*/  FMUL.FTZ R0, R0, 1 ;  /* 0x3f80000000007820 */ /* 0x000fc80000410000 */
[----:B------:R0:W1:Y:S01]  /*7fc0*/  F2F.F64.F32 R2, R0 ;  /* 0x0000000000027310 */ /* 0x0000620000201800 */
[----:B------:R-:W-:Y:S05]  /*7fd0*/  BRA `(.L_x_6143) ;  /* 0x0000000800ac7947 */ /* 0x000fea0003800000 */
.L_x_6148:
[----:B------:R0:W5:Y:S01]  /*7fe0*/  LDG.E.64 R2, desc[UR36][R4.64] ;  /* 0x0000002404027981 */ /* 0x000162000c1e1b00 */
[----:B------:R-:W-:Y:S05]  /*7ff0*/  BRA `(.L_x_6143) ;  /* 0x0000000800a47947 */ /* 0x000fea0003800000 */
.L_x_6138:
        /* <DEDUP_REMOVED lines=13> */
.L_x_6152:
[----:B------:R0:W5:Y:S01]  /*80d0*/  LDG.E.64 R2, desc[UR36][R4.64] ;  /* 0x0000002404027981 */ /* 0x000162000c1e1b00 */
[----:B------:R-:W-:Y:S05]  /*80e0*/  BRA `(.L_x_6143) ;  /* 0x0000000800687947 */ /* 0x000fea0003800000 */
.L_x_6151:
        /* <DEDUP_REMOVED lines=27> */
.L_x_6154:
        /* <DEDUP_REMOVED lines=14> */
.L_x_6153:
[----:B------:R-:W2:Y:S02]  /*8380*/  LDG.E.U16 R0, desc[UR36][R4.64] ;  /* 0x0000002404007981 */ /* 0x000ea4000c1e1500 */
[----:B--2---:R-:W-:-:S04]  /*8390*/  IMAD.U32 R0, R0, 0x10000, RZ ;  /* 0x0001000000007824 */ /* 0x004fc800078e00ff */
[----:B------:R-:W-:-:S04]  /*83a0*/  FMUL.FTZ R0, R0, 1 ;  /* 0x3f80000000007820 */ /* 0x000fc80000410000 */
[----:B------:R0:W1:Y:S01]  /*83b0*/  F2F.F64.F32 R2, R0 ;  /* 0x0000000000027310 */ /* 0x0000620000201800 */
[----:B------:R-:W-:Y:S05]  /*83c0*/  BRA `(.L_x_6143) ;  /* 0x0000000400b07947 */ /* 0x000fea0003800000 */
.L_x_6150:
        /* <DEDUP_REMOVED lines=11> */
.L_x_6157:
        /* <DEDUP_REMOVED lines=21> */
.L_x_6159:
[----:B------:R-:W-:Y:S05]  /*85d0*/  BSYNC.RECONVERGENT B0 ;  /* 0x0000000000007941 */ /* 0x000fea0003800200 */
.L_x_6158:
[----:B------:R-:W-:Y:S02]  /*85e0*/  SHF.L.U32 R0, R0, 0x14, RZ ;  /* 0x0000001400007819 */ /* 0x000fe400000006ff */
[----:B------:R-:W-:-:S04]  /*85f0*/  LEA R2, R2, 0x3b800000, 0x17 ;  /* 0x3b80000002027811 */ /* 0x000fc800078eb8ff */
[----:B------:R-:W-:-:S05]  /*8600*/  LOP3.LUT R0, R2, R0, R7, 0xfe, !PT ;  /* 0x0000000002007212 */ /* 0x000fca00078efe07 */
[----:B------:R-:W-:-:S04]  /*8610*/  FMUL.FTZ R0, R0, 1 ;  /* 0x3f80000000007820 */ /* 0x000fc80000410000 */
[----:B------:R0:W1:Y:S01]  /*8620*/  F2F.F64.F32 R2, R0 ;  /* 0x0000000000027310 */ /* 0x0000620000201800 */
[----:B------:R-:W-:Y:S05]  /*8630*/  BRA `(.L_x_6143) ;  /* 0x0000000400147947 */ /* 0x000fea0003800000 */
.L_x_6156:
        /* <DEDUP_REMOVED lines=21> */
.L_x_6161:
[----:B------:R-:W-:Y:S05]  /*8790*/  BSYNC.RECONVERGENT B0 ;  /* 0x0000000000007941 */ /* 0x000fea0003800200 */
.L_x_6160:
[----:B------:R-:W-:Y:S01]  /*87a0*/  IMAD.SHL.U32 R0, R0, 0x200000, RZ ;  /* 0x0020000000007824 */ /* 0x000fe200078e00ff */
[----:B------:R-:W-:-:S04]  /*87b0*/  LEA R2, R2, 0x37800000, 0x17 ;  /* 0x3780000002027811 */ /* 0x000fc800078eb8ff */
[----:B------:R-:W-:-:S05]  /*87c0*/  LOP3.LUT R0, R2, R0, R7, 0xfe, !PT ;  /* 0x0000000002007212 */ /* 0x000fca00078efe07 */
[----:B------:R-:W-:-:S04]  /*87d0*/  FMUL.FTZ R0, R0, 1 ;  /* 0x3f80000000007820 */ /* 0x000fc80000410000 */
[----:B------:R0:W1:Y:S01]  /*87e0*/  F2F.F64.F32 R2, R0 ;  /* 0x0000000000027310 */ /* 0x0000620000201800 */
[----:B------:R-:W-:Y:S05]  /*87f0*/  BRA `(.L_x_6143) ;  /* 0x0000000000a47947 */ /* 0x000fea0003800000 */
.L_x_6155:
        /* <DEDUP_REMOVED lines=18> */
.L_x_6142:
        /* <DEDUP_REMOVED lines=16> */
.L_x_6164:
[----:B------:R-:W-:Y:S01]  /*8a20*/  CS2R R2, SRZ ;  /* 0x0000000000027805 */ /* 0x000fe2000001ff00 */
[----:B------:R-:W-:Y:S06]  /*8a30*/  BRA `(.L_x_6143) ;  /* 0x0000000000147947 */ /* 0x000fec0003800000 */
.L_x_6163:
[----:B------:R-:W2:Y:S02]  /*8a40*/  LDG.E.64 R2, desc[UR36][R4.64] ;  /* 0x0000002404027981 */ /* 0x000ea4000c1e1b00 */
[----:B--2---:R-:W0:Y:S01]  /*8a50*/  I2F.F64.U64 R2, R2 ;  /* 0x0000000200027312 */ /* 0x004e220000301800 */
[----:B------:R-:W-:Y:S05]  /*8a60*/  BRA `(.L_x_6143) ;  /* 0x0000000000087947 */ /* 0x000fea0003800000 */
.L_x_6162:
[----:B------:R-:W2:Y:S02]  /*8a70*/  LDG.E R2, desc[UR36][R4.64] ;  /* 0x0000002404027981 */ /* 0x000ea4000c1e1900 */
[----:B--2---:R-:W0:Y:S02]  /*8a80*/  I2F.F64.U32 R2, R2 ;  /* 0x0000000200027312 */ /* 0x004e240000201800 */
.L_x_6143:
[----:B------:R-:W-:Y:S05]  /*8a90*/  BSYNC.RECONVERGENT B6 ;  /* 0x0000000000067941 */ /* 0x000fea0003800200 */
.L_x_6137:
[----:B------:R-:W0:Y:S02]  /*8aa0*/  LDCU.64 UR4, c[0x0][0x590] ;  /* 0x0000b200ff0477ac */ /* 0x000e240008000a00 */
[----:B012345:R-:W-:Y:S01]  /*8ab0*/  DADD R4, R2, 3 ;  /* 0x4008000002047429 */ /* 0x03ffe20000000000 */
[----:B------:R-:W0:Y:S01]  /*8ac0*/  LDCU.64 UR6, c[0x0][0x590] ;  /* 0x0000b200ff0677ac */ /* 0x000e220008000a00 */
[----:B------:R-:W1:Y:S06]  /*8ad0*/  LDCU.64 UR8, c[0x0][0x5a8] ;  /* 0x0000b500ff0877ac */ /* 0x000e6c0008000a00 */
[----:B------:R-:W-:Y:S01]  /*8ae0*/  DSETP.GEU.AND P0, PT, R4, UR4, PT ;  /* 0x0000000404007e2a */ /* 0x000fe2000bf0e000 */
        /* <DEDUP_REMOVED lines=11> */
[----:B0-----:R-:W-:-:S04]  /*8ba0*/  IADD3 R2, P0, PT, R16, UR6, RZ ;  /* 0x0000000610027c10 */ /* 0x001fc8000ff1e0ff */
[----:B------:R-:W-:-:S03]  /*8bb0*/  IADD3.X R3, PT, PT, RZ, UR7, RZ, P0, !PT ;  /* 0x00000007ff037c10 */ /* 0x000fc600087fe4ff */
        /* <DEDUP_REMOVED lines=13> */
.L_x_6168:
[----:B------:R-:W0:Y:S02]  /*8c90*/  F2I.S64.F64.TRUNC R4, R4 ;  /* 0x0000000400047311 */ /* 0x000e24000030d900 */
[----:B0-----:R-:W-:-:S05]  /*8ca0*/  IMAD.MOV.U32 R7, RZ, RZ, R4 ;  /* 0x000000ffff077224 */ /* 0x001fca00078e0004 */
[----:B------:R0:W-:Y:S01]  /*8cb0*/  STG.E.U8 desc[UR36][R2.64], R7 ;  /* 0x0000000702007986 */ /* 0x0001e2000c101124 */
[----:B------:R-:W-:Y:S05]  /*8cc0*/  BRA `(.L_x_6170) ;  /* 0x0000000c00e07947 */ /* 0x000fea0003800000 */
.L_x_6167:
        /* <DEDUP_REMOVED lines=9> */
.L_x_6172:
[----:B------:R-:W0:Y:S02]  /*8d60*/  F2I.F64.TRUNC R5, R4 ;  /* 0x0000000400057311 */ /* 0x000e24000030d100 */
[----:B0-----:R0:W-:Y:S01]  /*8d70*/  STG.E desc[UR36][R2.64], R5 ;  /* 0x0000000502007986 */ /* 0x0011e2000c101924 */
[----:B------:R-:W-:Y:S05]  /*8d80*/  BRA `(.L_x_6170) ;  /* 0x0000000c00b07947 */ /* 0x000fea0003800000 */
.L_x_6171:
[----:B------:R-:W0:Y:S02]  /*8d90*/  F2I.F64.TRUNC R5, R4 ;  /* 0x0000000400057311 */ /* 0x000e24000030d100 */
[----:B0-----:R0:W-:Y:S01]  /*8da0*/  STG.E.U16 desc[UR36][R2.64], R5 ;  /* 0x0000000502007986 */ /* 0x0011e2000c101524 */
[----:B------:R-:W-:Y:S05]  /*8db0*/  BRA `(.L_x_6170) ;  /* 0x0000000c00a47947 */ /* 0x000fea0003800000 */
.L_x_6166:
        /* <DEDUP_REMOVED lines=13> */
.L_x_6174:
        /* <DEDUP_REMOVED lines=8> */
.L_x_6173:
        /* <DEDUP_REMOVED lines=14> */
.L_x_6176:
        /* <DEDUP_REMOVED lines=9> */
.L_x_6175:
[----:B------:R0:W-:Y:S01]  /*9080*/  STG.E.64 desc[UR36][R2.64], R4 ;  /* 0x0000000402007986 */ /* 0x0001e2000c101b24 */
[----:B------:R-:W-:Y:S05]  /*9090*/  BRA `(.L_x_6170) ;  /* 0x0000000800ec7947 */ /* 0x000fea0003800000 */
.L_x_6165:
        /* <DEDUP_REMOVED lines=13> */
.L_x_6180:
        /* <DEDUP_REMOVED lines=22> */
.L_x_6183:
[----:B------:R-:W-:-:S04]  /*92d0*/  SHF.R.U32.HI R5, RZ, 0x18, R7 ;  /* 0x00000018ff057819 */ /* 0x000fc80000011607 */
[----:B------:R-:W-:-:S07]  /*92e0*/  LOP3.LUT R0, R0, 0x80, R5, 0xf8, !PT ;  /* 0x0000008000007812 */ /* 0x000fce00078ef805 */
.L_x_6182:
[----:B------:R-:W-:Y:S05]  /*92f0*/  BSYNC.RECONVERGENT B0 ;  /* 0x0000000000007941 */ /* 0x000fea0003800200 */
.L_x_6181:
[----:B------:R3:W-:Y:S01]  /*9300*/  STG.E.U8 desc[UR36][R2.64], R0 ;  /* 0x0000000002007986 */ /* 0x0007e2000c101124 */
[----:B------:R-:W-:Y:S05]  /*9310*/  BRA `(.L_x_6170) ;  /* 0x00000008004c7947 */ /* 0x000fea0003800000 */
.L_x_6179:
        /* <DEDUP_REMOVED lines=22> */
.L_x_6186:
[----:B------:R-:W-:-:S04]  /*9480*/  SHF.R.U32.HI R5, RZ, 0x18, R7 ;  /* 0x00000018ff057819 */ /* 0x000fc80000011607 */
[----:B------:R-:W-:-:S07]  /*9490*/  LOP3.LUT R0, R0, 0x80, R5, 0xf8, !PT ;  /* 0x0000008000007812 */ /* 0x000fce00078ef805 */
.L_x_6185:
[----:B------:R-:W-:Y:S05]  /*94a0*/  BSYNC.RECONVERGENT B0 ;  /* 0x0000000000007941 */ /* 0x000fea0003800200 */
.L_x_6184:
[----:B------:R0:W-:Y:S01]  /*94b0*/  STG.E.U8 desc[UR36][R2.64], R0 ;  /* 0x0000000002007986 */ /* 0x0001e2000c101124 */
[----:B------:R-:W-:Y:S05]  /*94c0*/  BRA `(.L_x_6170) ;  /* 0x0000000400e07947 */ /* 0x000fea0003800000 */
.L_x_6178:
        /* <DEDUP_REMOVED lines=10> */
[----:B0-----:R-:W-:-:S13]  /*9570*/  IMAD.MOV.U32 R5, RZ, RZ, 0xff ;  /* 0x000000ffff057424 */ /* 0x001fda00078e00ff */
[----:B-1----:R-:W-:-:S05]  /*9580*/  @!P0 FMUL R8, R8, 1.175494350822287508e-38 ;  /* 0x0080000008088820 */ /* 0x002fca0000400000 */
        /* <DEDUP_REMOVED lines=10> */
[----:B------:R-:W-:-:S05]  /*9630*/  @!P0 IMAD.MOV R0, RZ, RZ, R6 ;  /* 0x000000ffff008224 */ /* 0x000fca00078e0206 */
[----:B------:R-:W-:-:S05]  /*9640*/  @P1 MOV R5, R0 ;  /* 0x0000000000051202 */ /* 0x000fca0000000f00 */
[----:B------:R2:W-:Y:S01]  /*9650*/  STG.E.U8 desc[UR36][R2.64], R5 ;  /* 0x0000000502007986 */ /* 0x0005e2000c101124 */
[----:B------:R-:W-:Y:S05]  /*9660*/  BRA `(.L_x_6170) ;  /* 0x0000000400787947 */ /* 0x000fea0003800000 */
.L_x_6188:
[----:B------:R-:W0:Y:S02]  /*9670*/  F2I.U64.F64.TRUNC R4, R4 ;  /* 0x0000000400047311 */ /* 0x000e24000030d800 */
[----:B0-----:R1:W-:Y:S01]  /*9680*/  STG.E.64 desc[UR36][R2.64], R4 ;  /* 0x0000000402007986 */ /* 0x0013e2000c101b24 */
[----:B------:R-:W-:Y:S05]  /*9690*/  BRA `(.L_x_6170) ;  /* 0x00000004006c7947 */ /* 0x000fea0003800000 */
.L_x_6187:
[----:B------:R-:W0:Y:S02]  /*96a0*/  F2I.U32.F64.TRUNC R5, R4 ;  /* 0x0000000400057311 */ /* 0x000e24000030d000 */
[----:B0-----:R0:W-:Y:S01]  /*96b0*/  STG.E desc[UR36][R2.64], R5 ;  /* 0x0000000502007986 */ /* 0x0011e2000c101924 */
[----:B------:R-:W-:Y:S05]  /*96c0*/  BRA `(.L_x_6170) ;  /* 0x0000000400607947 */ /* 0x000fea0003800000 */
.L_x_6177:
        /* <DEDUP_REMOVED lines=10> */
.L_x_6190:
[----:B------:R-:W-:-:S05]  /*9770*/  CS2R R6, SRZ ;  /* 0x0000000000067805 */ /* 0x000fca000001ff00 */
[----:B------:R0:W-:Y:S01]  /*9780*/  STG.E.128 desc[UR36][R2.64], R4 ;  /* 0x0000000402007986 */ /* 0x0001e2000c101d24 */
[----:B------:R-:W-:Y:S05]  /*9790*/  BRA `(.L_x_6170) ;  /* 0x00000004002c7947 */ /* 0x000fea0003800000 */
.L_x_6189:
[----:B------:R-:W-:-:S09]  /*97a0*/  UISETP.NE.AND UP0, UPT, UR4, 0xf, UPT ;  /* 0x0000000f0400788c */ /* 0x000fd2000bf05270 */
[----:B------:R-:W-:Y:S05]  /*97b0*/  BRA.U !UP0, `(.L_x_6191) ;  /* 0x0000000508087547 */ /* 0x000fea000b800000 */
[----:B------:R-:W-:-:S09]  /*97c0*/  UISETP.NE.AND UP0, UPT, UR4, 0x17, UPT ;  /* 0x000000170400788c */ /* 0x000fd2000bf05270 */
[----:B------:R-:W-:Y:S05]  /*97d0*/  BRA.U !UP0, `(.L_x_6192) ;  /* 0x0000000108a07547 */ /* 0x000fea000b800000 */
[----:B------:R-:W-:-:S09]  /*97e0*/  UISETP.NE.AND UP0, UPT, UR4, 0x18, UPT ;  /* 0x000000180400788c */ /* 0x000fd2000bf05270 */
[----:B------:R-:W-:Y:S05]  /*97f0*/  BRA.U !UP0, `(.L_x_6193) ;  /* 0x0000000108447547 */ /* 0x000fea000b800000 */
.L_x_6169:
        /* <DEDUP_REMOVED lines=10> */
[----:B---3--:R-:W-:Y:S01]  /*98a0*/  IMAD.U32 R6, RZ, RZ, UR6 ;  /* 0x00000006ff067e24 */ /* 0x008fe2000f8e00ff */
[----:B------:R-:W-:Y:S01]  /*98b0*/  MOV R7, UR7 ;  /* 0x0000000700077c02 */ /* 0x000fe20008000f00 */
[----:B----4-:R-:W-:Y:S01]  /*98c0*/  IMAD.U32 R10, RZ, RZ, UR8 ;  /* 0x00000008ff0a7e24 */ /* 0x010fe2000f8e00ff */
[----:B-1----:R-:W-:-:S07]  /*98d0*/  MOV R11, UR9 ;  /* 0x00000009000b7c02 */ /* 0x002fce0008000f00 */
[----:B------:R-:W-:-:S07]  /*98e0*/  LEPC R20, `(.L_x_6194) ;  /* 0x000000001014794e */ /* 0x000fce0000000000 */
[----:B--2---:R-:W-:Y:S05]  /*98f0*/  CALL.ABS.NOINC R2 ;  /* 0x0000000002007343 */ /* 0x004fea0003c00000 */
.L_x_6194:
[----:B------:R-:W-:Y:S05]  /*9900*/  BRA `(.L_x_6170) ;  /* 0x0000000000d07947 */ /* 0x000fea0003800000 */
.L_x_6193:
[----:B------:R-:W-:Y:S01]  /*9910*/  UMOV UR4, 0xf0000000 ;  /* 0xf000000000047882 */ /* 0x000fe20000000000 */
[----:B------:R-:W-:Y:S01]  /*9920*/  UMOV UR5, 0x380fffff ;  /* 0x380fffff00057882 */ /* 0x000fe20000000000 */
[----:B------:R-:W0:Y:S01]  /*9930*/  F2F.F32.F64 R9, R4 ;  /* 0x0000000400097310 */ /* 0x000e220000301000 */
[----:B------:R-:W-:Y:S01]  /*9940*/  DSETP.GEU.AND P0, PT, |R4|, UR4, PT ;  /* 0x0000000404007e2a */ /* 0x000fe2000bf0e200 */
[----:B------:R-:W-:Y:S01]  /*9950*/  BSSY.RECONVERGENT B0, `(.L_x_6195) ;  /* 0x000000d000007945 */ /* 0x000fe20003800200 */
[----:B------:R-:W-:-:S12]  /*9960*/  MOV R0, 0x7f ;  /* 0x0000007f00007802 */ /* 0x000fd80000000f00 */
        /* <DEDUP_REMOVED lines=11> */
.L_x_6196:
[----:B------:R-:W-:Y:S05]  /*9a20*/  BSYNC.RECONVERGENT B0 ;  /* 0x0000000000007941 */ /* 0x000fea0003800200 */
.L_x_6195:
[----:B------:R-:W-:-:S05]  /*9a30*/  LOP3.LUT R7, R0, 0x80, R7, 0xf8, !PT ;  /* 0x0000008000077812 */ /* 0x000fca00078ef807 */
[----:B------:R0:W-:Y:S01]  /*9a40*/  STG.E.U8 desc[UR36][R2.64], R7 ;  /* 0x0000000702007986 */ /* 0x0001e2000c101124 */
[----:B------:R-:W-:Y:S05]  /*9a50*/  BRA `(.L_x_6170) ;  /* 0x00000000007c7947 */ /* 0x000fea0003800000 */
.L_x_6192:
        /* <DEDUP_REMOVED lines=16> */
.L_x_6198:
[----:B------:R-:W-:Y:S01]  /*9b60*/  IMAD.MOV.U32 R0, RZ, RZ, 0x7f ;  /* 0x0000007fff007424 */ /* 0x000fe200078e00ff */
[----:B------:R-:W-:-:S04]  /*9b70*/  ISETP.GT.U32.AND P0, PT, R6, 0x7f800000, PT ;  /* 0x7f8000000600780c */ /* 0x000fc80003f04070 */
[----:B------:R-:W-:-:S09]  /*9b80*/  SEL R0, R0, 0x7c, P0 ;  /* 0x0000007c00007807 */ /* 0x000fd20000000000 */
.L_x_6199:
[----:B------:R-:W-:Y:S05]  /*9b90*/  BSYNC.RECONVERGENT B0 ;  /* 0x0000000000007941 */ /* 0x000fea0003800200 */
.L_x_6197:
[----:B------:R-:W-:-:S04]  /*9ba0*/  SHF.R.U32.HI R5, RZ, 0x18, R7 ;  /* 0x00000018ff057819 */ /* 0x000fc80000011607 */
[----:B------:R-:W-:-:S05]  /*9bb0*/  LOP3.LUT R5, R0, 0x80, R5, 0xf8, !PT ;  /* 0x0000008000057812 */ /* 0x000fca00078ef805 */
[----:B------:R0:W-:Y:S01]  /*9bc0*/  STG.E.U8 desc[UR36][R2.64], R5 ;  /* 0x0000000502007986 */ /* 0x0001e2000c101124 */
[----:B------:R-:W-:Y:S05]  /*9bd0*/  BRA `(.L_x_6170) ;  /* 0x00000000001c7947 */ /* 0x000fea0003800000 */
.L_x_6191:
[----:B------:R-:W-:Y:S01]  /*9be0*/  UMOV UR4, 0xf0000000 ;  /* 0xf000000000047882 */ /* 0x000fe20000000000 */
[----:B------:R-:W-:Y:S01]  /*9bf0*/  UMOV UR5, 0x380fffff ;  /* 0x380fffff00057882 */ /* 0x000fe20000000000 */
[----:B------:R-:W0:Y:S01]  /*9c00*/  F2F.F32.F64 R0, R4 ;  /* 0x0000000400007310 */ /* 0x000e220000301000 */
[----:B------:R-:W-:-:S14]  /*9c10*/  DSETP.GEU.AND P0, PT, |R4|, UR4, PT ;  /* 0x0000000404007e2a */ /* 0x000fdc000bf0e200 */
[----:B0-----:R-:W-:-:S05]  /*9c20*/  @!P0 FMUL R0, R0, 1.175494350822287508e-38 ;  /* 0x0080000000008820 */ /* 0x001fca0000400000 */
[----:B------:R-:W-:-:S05]  /*9c30*/  F2FP.BF16.F32.PACK_AB R0, RZ, R0 ;  /* 0x00000000ff00723e */ /* 0x000fca00000010ff */
[----:B------:R0:W-:Y:S02]  /*9c40*/  STG.E.U16 desc[UR36][R2.64], R0 ;  /* 0x0000000002007986 */ /* 0x0001e4000c101524 */
.L_x_6170:
[----:B------:R-:W-:-:S07]  /*9c50*/  IADD3 R17, PT, PT, R17, 0x80, RZ ;  /* 0x0000008011117810 */ /* 0x000fce0007ffe0ff */
.L_x_6135:
[----:B------:R-:W-:Y:S05]  /*9c60*/  BSYNC.RECONVERGENT B7 ;  /* 0x0000000000077941 */ /* 0x000fea0003800200 */
.L_x_6134:
[----:B------:R-:W5:Y:S02]  /*9c70*/  LDCU UR4, c[0x0][0x380] ;  /* 0x00007000ff0477ac */ /* 0x000f640008000800 */
[----:B-----5:R-:W-:-:S13]  /*9c80*/  ISETP.GE.AND P0, PT, R17, UR4, PT ;  /* 0x0000000411007c0c */ /* 0x020fda000bf06270 */
[----:B------:R-:W-:Y:S05]  /*9c90*/  @P0 EXIT ;  /* 0x000000000000094d */ /* 0x000fea0003800000 */
[----:B------:R-:W5:Y:S01]  /*9ca0*/  LDCU UR4, c[0x0][0x388] ;  /* 0x00007100ff0477ac */ /* 0x000f620008000800 */
[----:B0--34-:R-:W-:Y:S01]  /*9cb0*/  IMAD.MOV.U32 R0, RZ, RZ, RZ ;  /* 0x000000ffff007224 */ /* 0x019fe200078e00ff */
[----:B------:R-:W-:Y:S01]  /*9cc0*/  MOV R16, RZ ;  /* 0x000000ff00107202 */ /* 0x000fe20000000f00 */
        /* <DEDUP_REMOVED lines=8> */
[----:B------:R-:W-:-:S04]  /*9d50*/  SHF.R.U32.HI R3, RZ, UR5, R2 ;  /* 0x00000005ff037c19 */ /* 0x000fc80008011602 */
[----:B------:R-:W-:-:S05]  /*9d60*/  IADD3 R0, PT, PT, -R3, RZ, RZ ;  /* 0x000000ff03007210 */ /* 0x000fca0007ffe1ff */
        /* <DEDUP_REMOVED lines=290> */
.L_x_6200:
[----:B------:R-:W0:Y:S01]  /*af90*/  LDCU.128 UR8, c[0x0][0x580] ;  /* 0x0000b000ff0877ac */ /* 0x000e220008000c00 */
[----:B------:R-:W-:Y:S01]  /*afa0*/  BSSY.RECONVERGENT B6, `(.L_x_6201) ;  /* 0x00000ee000067945 */ /* 0x000fe20003800200 */
[----:B------:R-:W-:-:S04]  /*afb0*/  UPRMT UR4, UR42, 0x9910, URZ ;  /* 0x000099102a047896 */ /* 0x000fc800080000ff */
[----:B------:R-:W-:Y:S01]  /*afc0*/  UISETP.GT.AND UP0, UPT, UR4, 0x9, UPT ;  /* 0x000000090400788c */ /* 0x000fe2000bf04270 */
[----:B0-----:R-:W-:Y:S02]  /*afd0*/  IADD3 R16, P0, PT, R16, UR8, RZ ;  /* 0x0000000810107c10 */ /* 0x001fe4000ff1e0ff */
[----:B-1----:R-:W-:-:S03]  /*afe0*/  IADD3 R4, P1, PT, R0, UR10, RZ ;  /* 0x0000000a00047c10 */ /* 0x002fc6000ff3e0ff */
[----:B------:R-:W-:Y:S01]  /*aff0*/  IMAD.X R17, RZ, RZ, UR9, P0 ;  /* 0x00000009ff117e24 */ /* 0x000fe200080e06ff */
[----:B--2---:R-:W-:Y:S02]  /*b000*/  IADD3.X R5, PT, PT, RZ, UR11, RZ, P1, !PT ;  /* 0x0000000bff057c10 */ /* 0x004fe40008ffe4ff */
        /* <DEDUP_REMOVED lines=12> */
.L_x_6205:
[----:B------:R-:W2:Y:S02]  /*b0d0*/  LDG.E.U8 R2, desc[UR36][R4.64] ;  /* 0x0000002404027981 */ /* 0x000ea4000c1e1100 */
[----:B--2---:R-:W4:Y:S01]  /*b0e0*/  I2F.F64.U16 R2, R2 ;  /* 0x0000000200027312 */ /* 0x004f220000101800 */
[----:B------:R-:W-:Y:S05]  /*b0f0*/  BRA `(.L_x_6207) ;  /* 0x0000000c00607947 */ /* 0x000fea0003800000 */
.L_x_6204:
        /* <DEDUP_REMOVED lines=9> */
.L_x_6209:
[----:B------:R-:W2:Y:S02]  /*b190*/  LDG.E R2, desc[UR36][R4.64] ;  /* 0x0000002404027981 */ /* 0x000ea4000c1e1900 */
[----:B--2---:R-:W2:Y:S01]  /*b1a0*/  I2F.F64 R2, R2 ;  /* 0x0000000200027312 */ /* 0x004ea20000201c00 */
[----:B------:R-:W-:Y:S05]  /*b1b0*/  BRA `(.L_x_6207) ;  /* 0x0000000c00307947 */ /* 0x000fea0003800000 */
.L_x_6208:
[----:B------:R-:W2:Y:S02]  /*b1c0*/  LDG.E.U16 R2, desc[UR36][R4.64] ;  /* 0x0000002404027981 */ /* 0x000ea4000c1e1500 */
[----:B--2---:R-:W0:Y:S01]  /*b1d0*/  I2F.F64.S16 R2, R2 ;  /* 0x0000000200027312 */ /* 0x004e220000101c00 */
[----:B------:R-:W-:Y:S05]  /*b1e0*/  BRA `(.L_x_6207) ;  /* 0x0000000c00247947 */ /* 0x000fea0003800000 */
.L_x_6203:
        /* <DEDUP_REMOVED lines=10> */
.L_x_6211:
[----:B------:R-:W2:Y:S02]  /*b290*/  LDG.E.U16 R0, desc[UR36][R4.64] ;  /* 0x0000002404007981 */ /* 0x000ea4000c1e1500 */
[----:B--2---:R-:W-:-:S05]  /*b2a0*/  HADD2.F32 R0, -RZ, R0.H0_H0 ;  /* 0x20000000ff007230 */ /* 0x004fca0000004100 */
[----:B------:R-:W-:-:S04]  /*b2b0*/  FMUL.FTZ R0, R0, 1 ;  /* 0x3f80000000007820 */ /* 0x000fc80000410000 */
[----:B------:R0:W1:Y:S01]  /*b2c0*/  F2F.F64.F32 R2, R0 ;  /* 0x0000000000027310 */ /* 0x0000620000201800 */
[----:B------:R-:W-:Y:S05]  /*b2d0*/  BRA `(.L_x_6207) ;  /* 0x0000000800e87947 */ /* 0x000fea0003800000 */
.L_x_6210:
        /* <DEDUP_REMOVED lines=10> */
.L_x_6213:
[----:B------:R-:W2:Y:S02]  /*b380*/  LDG.E.U16 R4, desc[UR36][R4.64] ;  /* 0x0000002404047981 */ /* 0x000ea4000c1e1500 */
[----:B--2---:R-:W-:-:S05]  /*b390*/  HADD2.F32 R0, -RZ, R4.H0_H0 ;  /* 0x20000004ff007230 */ /* 0x004fca0000004100 */
[----:B------:R-:W-:-:S04]  /*b3a0*/  FMUL.FTZ R0, R0, 1 ;  /* 0x3f80000000007820 */ /* 0x000fc80000410000 */
[----:B------:R0:W1:Y:S01]  /*b3b0*/  F2F.F64.F32 R2, R0 ;  /* 0x0000000000027310 */ /* 0x0000620000201800 */
[----:B------:R-:W-:Y:S05]  /*b3c0*/  BRA `(.L_x_6207) ;  /* 0x0000000800ac7947 */ /* 0x000fea0003800000 */
.L_x_6212:
[----:B------:R0:W5:Y:S01]  /*b3d0*/  LDG.E.64 R2, desc[UR36][R4.64] ;  /* 0x0000002404027981 */ /* 0x000162000c1e1b00 */
[----:B------:R-:W-:Y:S05]  /*b3e0*/  BRA `(.L_x_6207) ;  /* 0x0000000800a47947 */ /* 0x000fea0003800000 */
.L_x_6202:
        /* <DEDUP_REMOVED lines=13> */
.L_x_6216:
[----:B------:R0:W5:Y:S01]  /*b4c0*/  LDG.E.64 R2, desc[UR36][R4.64] ;  /* 0x0000002404027981 */ /* 0x000162000c1e1b00 */
[----:B------:R-:W-:Y:S05]  /*b4d0*/  BRA `(.L_x_6207) ;  /* 0x0000000800687947 */ /* 0x000fea0003800000 */
.L_x_6215:
        /* <DEDUP_REMOVED lines=27> */
.L_x_6218:
        /* <DEDUP_REMOVED lines=14> */
.L_x_6217:
[----:B------:R-:W2:Y:S02]  /*b770*/  LDG.E.U16 R0, desc[UR36][R4.64] ;  /* 0x0000002404007981 */ /* 0x000ea4000c1e1500 */
[----:B--2---:R-:W-:-:S04]  /*b780*/  IMAD.U32 R0, R0, 0x10000, RZ ;  /* 0x0001000000007824 */ /* 0x004fc800078e00ff */
[----:B------:R-:W-:-:S04]  /*b790*/  FMUL.FTZ R0, R0, 1 ;  /* 0x3f80000000007820 */ /* 0x000fc80000410000 */
[----:B------:R0:W1:Y:S01]  /*b7a0*/  F2F.F64.F32 R2, R0 ;  /* 0x0000000000027310 */ /* 0x0000620000201800 */
[----:B------:R-:W-:Y:S05]  /*b7b0*/  BRA `(.L_x_6207) ;  /* 0x0000000400b07947 */ /* 0x000fea0003800000 */
.L_x_6214:
        /* <DEDUP_REMOVED lines=11> */
.L_x_6221:
        /* <DEDUP_REMOVED lines=21> */
.L_x_6223:
[----:B------:R-:W-:Y:S05]  /*b9c0*/  BSYNC.RECONVERGENT B0 ;  /* 0x0000000000007941 */ /* 0x000fea0003800200 */
.L_x_6222:
[----:B------:R-:W-:Y:S02]  /*b9d0*/  SHF.L.U32 R0, R0, 0x14, RZ ;  /* 0x0000001400007819 */ /* 0x000fe400000006ff */
[----:B------:R-:W-:-:S04]  /*b9e0*/  LEA R2, R2, 0x3b800000, 0x17 ;  /* 0x3b80000002027811 */ /* 0x000fc800078eb8ff */
[----:B------:R-:W-:-:S05]  /*b9f0*/  LOP3.LUT R0, R2, R0, R7, 0xfe, !PT ;  /* 0x0000000002007212 */ /* 0x000fca00078efe07 */
[----:B------:R-:W-:-:S04]  /*ba00*/  FMUL.FTZ R0, R0, 1 ;  /* 0x3f80000000007820 */ /* 0x000fc80000410000 */
[----:B------:R0:W1:Y:S01]  /*ba10*/  F2F.F64.F32 R2, R0 ;  /* 0x0000000000027310 */ /* 0x0000620000201800 */
[----:B------:R-:W-:Y:S05]  /*ba20*/  BRA `(.L_x_6207) ;  /* 0x0000000400147947 */ /* 0x000fea0003800000 */
.L_x_6220:
        /* <DEDUP_REMOVED lines=21> */
.L_x_6225:
[----:B------:R-:W-:Y:S05]  /*bb80*/  BSYNC.RECONVERGENT B0 ;  /* 0x0000000000007941 */ /* 0x000fea0003800200 */
.L_x_6224:
[----:B------:R-:W-:Y:S01]  /*bb90*/  IMAD.SHL.U32 R0, R0, 0x200000, RZ ;  /* 0x0020000000007824 */ /* 0x000fe200078e00ff */
[----:B------:R-:W-:-:S04]  /*bba0*/  LEA R2, R2, 0x37800000, 0x17 ;  /* 0x3780000002027811 */ /* 0x000fc800078eb8ff */
[----:B------:R-:W-:-:S05]  /*bbb0*/  LOP3.LUT R0, R2, R0, R7, 0xfe, !PT ;  /* 0x0000000002007212 */ /* 0x000fca00078efe07 */
[----:B------:R-:W-:-:S04]  /*bbc0*/  FMUL.FTZ R0, R0, 1 ;  /* 0x3f80000000007820 */ /* 0x000fc80000410000 */
[----:B------:R0:W1:Y:S01]  /*bbd0*/  F2F.F64.F32 R2, R0 ;  /* 0x0000000000027310 */ /* 0x0000620000201800 */
[----:B------:R-:W-:Y:S05]  /*bbe0*/  BRA `(.L_x_6207) ;  /* 0x0000000000a47947 */ /* 0x000fea0003800000 */
.L_x_6219:
        /* <DEDUP_REMOVED lines=18> */
.L_x_6206:
        /* <DEDUP_REMOVED lines=16> */
.L_x_6228:
[----:B------:R-:W-:Y:S01]  /*be10*/  CS2R R2, SRZ ;  /* 0x0000000000027805 */ /* 0x000fe2000001ff00 */
[----:B------:R-:W-:Y:S06]  /*be20*/  BRA `(.L_x_6207) ;  /* 0x0000000000147947 */ /* 0x000fec0003800000 */
.L_x_6227:
[----:B------:R-:W2:Y:S02]  /*be30*/  LDG.E.64 R2, desc[UR36][R4.64] ;  /* 0x0000002404027981 */ /* 0x000ea4000c1e1b00 */
[----:B--2---:R-:W0:Y:S01]  /*be40*/  I2F.F64.U64 R2, R2 ;  /* 0x0000000200027312 */ /* 0x004e220000301800 */
[----:B------:R-:W-:Y:S05]  /*be50*/  BRA `(.L_x_6207) ;  /* 0x0000000000087947 */ /* 0x000fea0003800000 */
.L_x_6226:
[----:B------:R-:W2:Y:S02]  /*be60*/  LDG.E R2, desc[UR36][R4.64] ;  /* 0x0000002404027981 */ /* 0x000ea4000c1e1900 */
[----:B--2---:R-:W0:Y:S02]  /*be70*/  I2F.F64.U32 R2, R2 ;  /* 0x0000000200027312 */ /* 0x004e240000201800 */
.L_x_6207:
[----:B------:R-:W-:Y:S05]  /*be80*/  BSYNC.RECONVERGENT B6 ;  /* 0x0000000000067941 */ /* 0x000fea0003800200 */
.L_x_6201:
[----:B------:R-:W0:Y:S02]  /*be90*/  LDCU.64 UR4, c[0x0][0x590] ;  /* 0x0000b200ff0477ac */ /* 0x000e240008000a00 */
[----:B012345:R-:W-:Y:S01]  /*bea0*/  DADD R4, R2, 3 ;  /* 0x4008000002047429 */ /* 0x03ffe20000000000 */
[----:B------:R-:W0:Y:S01]  /*beb0*/  LDCU.64 UR6, c[0x0][0x590] ;  /* 0x0000b200ff0677ac */ /* 0x000e220008000a00 */
[----:B------:R-:W1:Y:S06]  /*bec0*/  LDCU.64 UR8, c[0x0][0x5a8] ;  /* 0x0000b500ff0877ac */ /* 0x000e6c0008000a00 */
[----:B------:R-:W-:Y:S01]  /*bed0*/  DSETP.GEU.AND P0, PT, R4, UR4, PT ;  /* 0x0000000404007e2a */ /* 0x000fe2000bf0e000 */
[----:B------:R-:W-:-:S04]  /*bee0*/  UPRMT UR4, UR41, 0x9910, URZ ;  /* 0x0000991029047896 */ /* 0x000fc800080000ff */
[----:B------:R-:W-:Y:S01]  /*bef0*/  UISETP.GT.AND UP0, UPT, UR4, 0x9, UPT ;  /* 0x000000090400788c */ /* 0x000fe2000bf04270 */
[----:B0-----:R-:W-:Y:S01]  /*bf00*/  FSEL R4, R4, UR6, P0 ;  /* 0x0000000604047c08 */ /* 0x001fe20008000000 */
[----:B------:R-:W-:Y:S01]  /*bf10*/  UMOV UR6, 0x60000000 ;  /* 0x6000000000067882 */ /* 0x000fe20000000000 */
[----:B------:R-:W-:Y:S01]  /*bf20*/  FSEL R5, R5, UR7, P0 ;  /* 0x0000000705057c08 */ /* 0x000fe20008000000 */
[----:B------:R-:W-:-:S05]  /*bf30*/  UMOV UR7, 0x3fc55555 ;  /* 0x3fc5555500077882 */ /* 0x000fca0000000000 */
[----:B-1----:R-:W-:-:S14]  /*bf40*/  DSETP.GT.AND P0, PT, R4, UR8, PT ;  /* 0x0000000804007e2a */ /* 0x002fdc000bf04000 */
[----:B------:R-:W0:Y:S08]  /*bf50*/  @P0 LDC R4, c[0x0][0x5a8] ;  /* 0x00016a00ff040b82 */ /* 0x000e300000000800 */
[----:B------:R-:W0:Y:S02]  /*bf60*/  @P0 LDC R5, c[0x0][0x5ac] ;  /* 0x00016b00ff050b82 */ /* 0x000e240000000800 */
[----:B0-----:R-:W-:-:S08]  /*bf70*/  DMUL R4, R2, R4 ;  /* 0x0000000402047228 */ /* 0x001fd00000000000 */
        /* <DEDUP_REMOVED lines=13> */
.L_x_6232:
[----:B------:R-:W0:Y:S02]  /*c050*/  F2I.S64.F64.TRUNC R4, R4 ;  /* 0x0000000400047311 */ /* 0x000e24000030d900 */
[----:B0-----:R-:W-:-:S05]  /*c060*/  MOV R3, R4 ;  /* 0x0000000400037202 */ /* 0x001fca0000000f00 */
[----:B------:R-:W-:Y:S01]  /*c070*/  STG.E.U8 desc[UR36][R16.64], R3 ;  /* 0x0000000310007986 */ /* 0x000fe2000c101124 */
[----:B------:R-:W-:Y:S05]  /*c080*/  EXIT ;  /* 0x000000000000794d */ /* 0x000fea0003800000 */
.L_x_6231:
        /* <DEDUP_REMOVED lines=9> */
.L_x_6235:
[----:B------:R-:W0:Y:S02]  /*c120*/  F2I.F64.TRUNC R5, R4 ;  /* 0x0000000400057311 */ /* 0x000e24000030d100 */
[----:B0-----:R-:W-:Y:S01]  /*c130*/  STG.E desc[UR36][R16.64], R5 ;  /* 0x0000000510007986 */ /* 0x001fe2000c101924 */
[----:B------:R-:W-:Y:S05]  /*c140*/  EXIT ;  /* 0x000000000000794d */ /* 0x000fea0003800000 */
.L_x_6234:
[----:B------:R-:W0:Y:S02]  /*c150*/  F2I.F64.TRUNC R5, R4 ;  /* 0x0000000400057311 */ /* 0x000e24000030d100 */
[----:B0-----:R-:W-:Y:S01]  /*c160*/  STG.E.U16 desc[UR36][R16.64], R5 ;  /* 0x0000000510007986 */ /* 0x001fe2000c101524 */
[----:B------:R-:W-:Y:S05]  /*c170*/  EXIT ;  /* 0x000000000000794d */ /* 0x000fea0003800000 */
.L_x_6230:
        /* <DEDUP_REMOVED lines=13> */
.L_x_6237:
        /* <DEDUP_REMOVED lines=8> */
.L_x_6236:
        /* <DEDUP_REMOVED lines=14> */
.L_x_6239:
        /* <DEDUP_REMOVED lines=9> */
.L_x_6238:
[----:B------:R-:W-:Y:S01]  /*c440*/  STG.E.64 desc[UR36][R16.64], R4 ;  /* 0x0000000410007986 */ /* 0x000fe2000c101b24 */
[----:B------:R-:W-:Y:S05]  /*c450*/  EXIT ;  /* 0x000000000000794d */ /* 0x000fea0003800000 */
.L_x_6229:
        /* <DEDUP_REMOVED lines=13> */
.L_x_6243:
        /* <DEDUP_REMOVED lines=21> */
.L_x_6246:
[----:B------:R-:W-:-:S04]  /*c680*/  SHF.R.U32.HI R3, RZ, 0x18, R3 ;  /* 0x00000018ff037819 */ /* 0x000fc80000011603 */
[----:B------:R-:W-:-:S04]  /*c690*/  LOP3.LUT R0, R0, 0x80, R3, 0xf8, !PT ;  /* 0x0000008000007812 */ /* 0x000fc800078ef803 */
[----:B------:R-:W-:-:S07]  /*c6a0*/  PRMT R8, R0, 0x7610, R8 ;  /* 0x0000761000087816 */ /* 0x000fce0000000008 */
.L_x_6245:
[----:B------:R-:W-:Y:S05]  /*c6b0*/  BSYNC.RECONVERGENT B0 ;  /* 0x0000000000007941 */ /* 0x000fea0003800200 */
.L_x_6244:
[----:B------:R-:W-:Y:S01]  /*c6c0*/  STG.E.U8 desc[UR36][R16.64], R8 ;  /* 0x0000000810007986 */ /* 0x000fe2000c101124 */
[----:B------:R-:W-:Y:S05]  /*c6d0*/  EXIT ;  /* 0x000000000000794d */ /* 0x000fea0003800000 */
.L_x_6242:
        /* <DEDUP_REMOVED lines=21> */
.L_x_6249:
[----:B------:R-:W-:-:S04]  /*c830*/  SHF.R.U32.HI R3, RZ, 0x18, R3 ;  /* 0x00000018ff037819 */ /* 0x000fc80000011603 */
[----:B------:R-:W-:-:S04]  /*c840*/  LOP3.LUT R0, R0, 0x80, R3, 0xf8, !PT ;  /* 0x0000008000007812 */ /* 0x000fc800078ef803 */
[----:B------:R-:W-:-:S07]  /*c850*/  PRMT R8, R0, 0x7610, R8 ;  /* 0x0000761000087816 */ /* 0x000fce0000000008 */
.L_x_6248:
[----:B------:R-:W-:Y:S05]  /*c860*/  BSYNC.RECONVERGENT B0 ;  /* 0x0000000000007941 */ /* 0x000fea0003800200 */
.L_x_6247:
[----:B------:R-:W-:Y:S01]  /*c870*/  STG.E.U8 desc[UR36][R16.64], R8 ;  /* 0x0000000810007986 */ /* 0x000fe2000c101124 */
[----:B------:R-:W-:Y:S05]  /*c880*/  EXIT ;  /* 0x000000000000794d */ /* 0x000fea0003800000 */
.L_x_6241:
        /* <DEDUP_REMOVED lines=26> */
.L_x_6251:
[----:B------:R-:W0:Y:S02]  /*ca30*/  F2I.U64.F64.TRUNC R4, R4 ;  /* 0x0000000400047311 */ /* 0x000e24000030d800 */
[----:B0-----:R-:W-:Y:S01]  /*ca40*/  STG.E.64 desc[UR36][R16.64], R4 ;  /* 0x0000000410007986 */ /* 0x001fe2000c101b24 */
[----:B------:R-:W-:Y:S05]  /*ca50*/  EXIT ;  /* 0x000000000000794d */ /* 0x000fea0003800000 */
.L_x_6250:
[----:B------:R-:W0:Y:S02]  /*ca60*/  F2I.U32.F64.TRUNC R5, R4 ;  /* 0x0000000400057311 */ /* 0x000e24000030d000 */
[----:B0-----:R-:W-:Y:S01]  /*ca70*/  STG.E desc[UR36][R16.64], R5 ;  /* 0x0000000510007986 */ /* 0x001fe2000c101924 */
[----:B------:R-:W-:Y:S05]  /*ca80*/  EXIT ;  /* 0x000000000000794d */ /* 0x000fea0003800000 */
.L_x_6240:
        /* <DEDUP_REMOVED lines=10> */
.L_x_6253:
[----:B------:R-:W-:-:S05]  /*cb30*/  CS2R R6, SRZ ;  /* 0x0000000000067805 */ /* 0x000fca000001ff00 */
[----:B------:R-:W-:Y:S01]  /*cb40*/  STG.E.128 desc[UR36][R16.64], R4 ;  /* 0x0000000410007986 */ /* 0x000fe2000c101d24 */
[----:B------:R-:W-:Y:S05]  /*cb50*/  EXIT ;  /* 0x000000000000794d */ /* 0x000fea0003800000 */
.L_x_6252:
[----:B------:R-:W-:-:S09]  /*cb60*/  UISETP.NE.AND UP0, UPT, UR4, 0xf, UPT ;  /* 0x0000000f0400788c */ /* 0x000fd2000bf05270 */
[----:B------:R-:W-:Y:S05]  /*cb70*/  BRA.U !UP0, `(.L_x_6254) ;  /* 0x0000000508087547 */ /* 0x000fea000b800000 */
[----:B------:R-:W-:-:S09]  /*cb80*/  UISETP.NE.AND UP0, UPT, UR4, 0x17, UPT ;  /* 0x000000170400788c */ /* 0x000fd2000bf05270 */
[----:B------:R-:W-:Y:S05]  /*cb90*/  BRA.U !UP0, `(.L_x_6255) ;  /* 0x0000000108a07547 */ /* 0x000fea000b800000 */
[----:B------:R-:W-:-:S09]  /*cba0*/  UISETP.NE.AND UP0, UPT, UR4, 0x18, UPT ;  /* 0x000000180400788c */ /* 0x000fd2000bf05270 */
[----:B------:R-:W-:Y:S05]  /*cbb0*/  BRA.U !UP0, `(.L_x_6256) ;  /* 0x0000000108447547 */ /* 0x000fea000b800000 */
.L_x_6233:
        /* <DEDUP_REMOVED lines=16> */
.L_x_6257:
[----:B------:R-:W-:Y:S05]  /*ccc0*/  EXIT ;  /* 0x000000000000794d */ /* 0x000fea0003800000 */
.L_x_6256:
        /* <DEDUP_REMOVED lines=17> */
.L_x_6259:
[----:B------:R-:W-:Y:S05]  /*cde0*/  BSYNC.RECONVERGENT B0 ;  /* 0x0000000000007941 */ /* 0x000fea0003800200 */
.L_x_6258:
[----:B------:R-:W-:-:S05]  /*cdf0*/  LOP3.LUT R3, R0, 0x80, R3, 0xf8, !PT ;  /* 0x0000008000037812 */ /* 0x000fca00078ef803 */
[----:B------:R-:W-:Y:S01]  /*ce00*/  STG.E.U8 desc[UR36][R16.64], R3 ;  /* 0x0000000310007986 */ /* 0x000fe2000c101124 */
[----:B------:R-:W-:Y:S05]  /*ce10*/  EXIT ;  /* 0x000000000000794d */ /* 0x000fea0003800000 */
.L_x_6255:
        /* <DEDUP_REMOVED lines=16> */
.L_x_6261:
[----:B------:R-:W-:Y:S02]  /*cf20*/  ISETP.GT.U32.AND P0, PT, R2, 0x7f800000, PT ;  /* 0x7f8000000200780c */ /* 0x000fe40003f04070 */
[----:B------:R-:W-:-:S04]  /*cf30*/  MOV R0, 0x7f ;  /* 0x0000007f00007802 */ /* 0x000fc80000000f00 */
[----:B------:R-:W-:-:S07]  /*cf40*/  SEL R0, R0, 0x7c, P0 ;  /* 0x0000007c00007807 */ /* 0x000fce0000000000 */
.L_x_6262:
[----:B------:R-:W-:Y:S05]  /*cf50*/  BSYNC.RECONVERGENT B0 ;  /* 0x0000000000007941 */ /* 0x000fea0003800200 */
.L_x_6260:
[----:B------:R-:W-:-:S04]  /*cf60*/  SHF.R.U32.HI R3, RZ, 0x18, R3 ;  /* 0x00000018ff037819 */ /* 0x000fc80000011603 */
[----:B------:R-:W-:-:S05]  /*cf70*/  LOP3.LUT R3, R0, 0x80, R3, 0xf8, !PT ;  /* 0x0000008000037812 */ /* 0x000fca00078ef803 */
[----:B------:R-:W-:Y:S01]  /*cf80*/  STG.E.U8 desc[UR36][R16.64], R3 ;  /* 0x0000000310007986 */ /* 0x000fe2000c101124 */
[----:B------:R-:W-:Y:S05]  /*cf90*/  EXIT ;  /* 0x000000000000794d */ /* 0x000fea0003800000 */
.L_x_6254:
        /* <DEDUP_REMOVED lines=8> */
.L_x_6263:
        /* <DEDUP_REMOVED lines=14> */
.L_x_6685:


//--------------------- .text._ZN2at6native27unrolled_elementwise_kernelIZZZNS0_66_GLOBAL__N__a0cfb035_28_ActivationHardswishKernel_cu_9e10b42f_293216hardswish_kernelERNS_14TensorIteratorEENKUlvE_clEvENKUlvE_clEvEUldE_St5arrayIPcLm2EELi4E23TrivialOffsetCalculatorILi1EjESC_NS0_6memory12LoadWithCastILi1EEENSD_13StoreWithCastILi1EEEEEviT_T0_T2_T3_T4_T5_ --------------------------
	.section	.text._ZN2at6native27unrolled_elementwise_kernelIZZZNS0_66_GLOBAL__N__a0cfb035_28_ActivationHardswishKernel_cu_9e10b42f_293216hardswish_kernelERNS_14TensorIteratorEENKUlvE_clEvENKUlvE_clEvEUldE_St5arrayIPcLm2EELi4E23TrivialOffsetCalculatorILi1EjESC_NS0_6memory12LoadWithCastILi1EEENSD_13StoreWithCastILi1EEEEEviT_T0_T2_T3_T4_T5_,"ax",@progbits
	.align	128
        .global         _ZN2at6native27unrolled_elementwise_kernelIZZZNS0_66_GLOBAL__N__a0cfb035_28_ActivationHardswishKernel_cu_9e10b42f_293216hardswish_kernelERNS_14TensorIteratorEENKUlvE_clEvENKUlvE_clEvEUldE_St5arrayIPcLm2EELi4E23TrivialOffsetCalculatorILi1EjESC_NS0_6memory12LoadWithCastILi1EEENSD_13StoreWithCastILi1EEEEEviT_T0_T2_T3_T4_T5_
        .type           _ZN2at6native27unrolled_elementwise_kernelIZZZNS0_66_GLOBAL__N__a0cfb035_28_ActivationHardswishKernel_cu_9e10b42f_293216hardswish_kernelERNS_14TensorIteratorEENKUlvE_clEvENKUlvE_clEvEUldE_St5arrayIPcLm2EELi4E23TrivialOffsetCalculatorILi1EjESC_NS0_6memory12LoadWithCastILi1EEENSD_13StoreWithCastILi1EEEEEviT_T0_T2_T3_T4_T5_,@function
        .size           _ZN2at6native27unrolled_elementwise_kernelIZZZNS0_66_GLOBAL__N__a0cfb035_28_ActivationHardswishKernel_cu_9e10b42f_293216hardswish_kernelERNS_14TensorIteratorEENKUlvE_clEvENKUlvE_clEvEUldE_St5arrayIPcLm2EELi4E23TrivialOffsetCalculatorILi1EjESC_NS0_6memory12LoadWithCastILi1EEENSD_13StoreWithCastILi1EEEEEviT_T0_T2_T3_T4_T5_,(.L_x_6686 - _ZN2at6native27unrolled_elementwise_kernelIZZZNS0_66_GLOBAL__N__a0cfb035_28_ActivationHardswishKernel_cu_9e10b42f_293216hardswish_kernelERNS_14TensorIteratorEENKUlvE_clEvENKUlvE_clEvEUldE_St5arrayIPcLm2EELi4E23TrivialOffsetCalculatorILi1EjESC_NS0_6memory12LoadWithCastILi1EEENSD_13StoreWithCastILi1EEEEEviT_T0_T2_T3_T4_T5_)
        .other          _ZN2at6native27unrolled_elementwise_kernelIZZZNS0_66_GLOBAL__N__a0cfb035_28_ActivationHardswishKernel_cu_9e10b42f_293216hardswish_kernelERNS_14TensorIteratorEENKUlvE_clEvENKUlvE_clEvEUldE_St5arrayIPcLm2EELi4E23TrivialOffsetCalculatorILi1EjESC_NS0_6memory12LoadWithCastILi1EEENSD_13StoreWithCastILi1EEEEEviT_T0_T2_T3_T4_T5_,@"STO_CUDA_ENTRY STV_DEFAULT"
_ZN2at6native27unrolled_elementwise_kernelIZZZNS0_66_GLOBAL__N__a0cfb035_28_ActivationHardswishKernel_cu_9e10b42f_293216hardswish_kernelERNS_14TensorIteratorEENKUlvE_clEvENKUlvE_clEvEUldE_St5arrayIPcLm2EELi4E23TrivialOffsetCalculatorILi1EjESC_NS0_6memory12LoadWithCastILi1EEENSD_13StoreWithCastILi1EEEEEviT_T0_T2_T3_T4_T5_:
.text._ZN2at6native27unrolled_elementwise_kernelIZZZNS0_66_GLOBAL__N__a0cfb035_28_ActivationHardswishKernel_cu_9e10b42f_293216hardswish_kernelERNS_14TensorIteratorEENKUlvE_clEvENKUlvE_clEvEUldE_St5arrayIPcLm2EELi4E23TrivialOffsetCalculatorILi1EjESC_NS0_6memory12LoadWithCastILi1EEENSD_13StoreWithCastILi1EEEEEviT_T0_T2_T3_T4_T5_:
        /* <DEDUP_REMOVED lines=33> */
.L_x_6270:
[----:B------:R-:W2:Y:S02]  /*0210*/  LDG.E.U8 R2, desc[UR36][R2.64] ;  /* 0x0000002402027981 */ /* 0x000ea4000c1e1100 */
[----:B--2---:R0:W1:Y:S01]  /*0220*/  I2F.F64.U16 R30, R2 ;  /* 0x00000002001e7312 */ /* 0x0040620000101800 */
[----:B------:R-:W-:Y:S05]  /*0230*/  BRA `(.L_x_6272) ;  /* 0x0000000c00607947 */ /* 0x000fea0003800000 */
.L_x_6269:
        /* <DEDUP_REMOVED lines=9> */
.L_x_6274:
[----:B------:R-:W2:Y:S02]  /*02d0*/  LDG.E R2, desc[UR36][R2.64] ;  /* 0x0000002402027981 */ /* 0x000ea4000c1e1900 */
[----:B--2---:R1:W2:Y:S01]  /*02e0*/  I2F.F64 R30, R2 ;  /* 0x00000002001e7312 */ /* 0x0042a20000201c00 */
[----:B------:R-:W-:Y:S05]  /*02f0*/  BRA `(.L_x_6272) ;  /* 0x0000000c00307947 */ /* 0x000fea0003800000 */
.L_x_6273:
[----:B------:R-:W2:Y:S02]  /*0300*/  LDG.E.U16 R2, desc[UR36][R2.64] ;  /* 0x0000002402027981 */ /* 0x000ea4000c1e1500 */
[----:B--2---:R3:W4:Y:S01]  /*0310*/  I2F.F64.S16 R30, R2 ;  /* 0x00000002001e7312 */ /* 0x0047220000101c00 */
[----:B------:R-:W-:Y:S05]  /*0320*/  BRA `(.L_x_6272) ;  /* 0x0000000c00247947 */ /* 0x000fea0003800000 */
.L_x_6268:
        /* <DEDUP_REMOVED lines=10> */
.L_x_6276:
[----:B------:R-:W2:Y:S02]  /*03d0*/  LDG.E.U16 R0, desc[UR36][R2.64] ;  /* 0x0000002402007981 */ /* 0x000ea4000c1e1500 */
[----:B--2---:R-:W-:-:S05]  /*03e0*/  HADD2.F32 R0, -RZ, R0.H0_H0 ;  /* 0x20000000ff007230 */ /* 0x004fca0000004100 */
[----:B------:R-:W-:-:S04]  /*03f0*/  FMUL.FTZ R0, R0, 1 ;  /* 0x3f80000000007820 */ /* 0x000fc80000410000 */
[----:B------:R0:W1:Y:S01]  /*0400*/  F2F.F64.F32 R30, R0 ;  /* 0x00000000001e7310 */ /* 0x0000620000201800 */
[----:B------:R-:W-:Y:S05]  /*0410*/  BRA `(.L_x_6272) ;  /* 0x0000000800e87947 */ /* 0x000fea0003800000 */
.L_x_6275:
        /* <DEDUP_REMOVED lines=10> */
.L_x_6278:
[----:B------:R-:W2:Y:S02]  /*04c0*/  LDG.E.U16 R2, desc[UR36][R2.64] ;  /* 0x0000002402027981 */ /* 0x000ea4000c1e1500 */
[----:B--2---:R-:W-:-:S05]  /*04d0*/  HADD2.F32 R0, -RZ, R2.H0_H0 ;  /* 0x20000002ff007230 */ /* 0x004fca0000004100 */
[----:B------:R-:W-:-:S04]  /*04e0*/  FMUL.FTZ R0, R0, 1 ;  /* 0x3f80000000007820 */ /* 0x000fc80000410000 */
[----:B------:R0:W1:Y:S01]  /*04f0*/  F2F.F64.F32 R30, R0 ;  /* 0x00000000001e7310 */ /* 0x0000620000201800 */
[----:B------:R-:W-:Y:S05]  /*0500*/  BRA `(.L_x_6272) ;  /* 0x0000000800ac7947 */ /* 0x000fea0003800000 */
.L_x_6277:
[----:B------:R0:W5:Y:S01]  /*0510*/  LDG.E.64 R30, desc[UR36][R2.64] ;  /* 0x00000024021e7981 */ /* 0x000162000c1e1b00 */
[----:B------:R-:W-:Y:S05]  /*0520*/  BRA `(.L_x_6272) ;  /* 0x0000000800a47947 */ /* 0x000fea0003800000 */
.L_x_6267:
        /* <DEDUP_REMOVED lines=13> */
.L_x_6281:
[----:B------:R0:W5:Y:S01]  /*0600*/  LDG.E.64 R30, desc[UR36][R2.64] ;  /* 0x00000024021e7981 */ /* 0x000162000c1e1b00 */
[----:B------:R-:W-:Y:S05]  /*0610*/  BRA `(.L_x_6272) ;  /* 0x0000000800687947 */ /* 0x000fea0003800000 */
.L_x_6280:
        /* <DEDUP_REMOVED lines=27> */
.L_x_6283:
        /* <DEDUP_REMOVED lines=14> */
.L_x_6282:
[----:B------:R-:W2:Y:S02]  /*08b0*/  LDG.E.U16 R0, desc[UR36][R2.64] ;  /* 0x0000002402007981 */ /* 0x000ea4000c1e1500 */
[----:B--2---:R-:W-:-:S04]  /*08c0*/  IMAD.U32 R0, R0, 0x10000, RZ ;  /* 0x0001000000007824 */ /* 0x004fc800078e00ff */
[----:B------:R-:W-:-:S04]  /*08d0*/  FMUL.FTZ R0, R0, 1 ;  /* 0x3f80000000007820 */ /* 0x000fc80000410000 */
[----:B------:R0:W1:Y:S01]  /*08e0*/  F2F.F64.F32 R30, R0 ;  /* 0x00000000001e7310 */ /* 0x0000620000201800 */
[----:B------:R-:W-:Y:S05]  /*08f0*/  BRA `(.L_x_6272) ;  /* 0x0000000400b07947 */ /* 0x000fea0003800000 */
.L_x_6279:
        /* <DEDUP_REMOVED lines=11> */
.L_x_6286:
        /* <DEDUP_REMOVED lines=21> */
.L_x_6288:
[----:B------:R-:W-:Y:S05]  /*0b00*/  BSYNC.RECONVERGENT B0 ;  /* 0x0000000000007941 */ /* 0x000fea0003800200 */
.L_x_6287:
[----:B------:R-:W-:Y:S01]  /*0b10*/  IMAD.SHL.U32 R0, R0, 0x100000, RZ ;  /* 0x0010000000007824 */ /* 0x000fe200078e00ff */
[----:B------:R-:W-:-:S04]  /*0b20*/  LEA R2, R2, 0x3b800000, 0x17 ;  /* 0x3b80000002027811 */ /* 0x000fc800078eb8ff */
[----:B------:R-:W-:-:S05]  /*0b30*/  LOP3.LUT R0, R2, R0, R7, 0xfe, !PT ;  /* 0x0000000002007212 */ /* 0x000fca00078efe07 */
[----:B------:R-:W-:-:S04]  /*0b40*/  FMUL.FTZ R0, R0, 1 ;  /* 0x3f80000000007820 */ /* 0x000fc80000410000 */
[----:B------:R0:W1:Y:S01]  /*0b50*/  F2F.F64.F32 R30, R0 ;  /* 0x00000000001e7310 */ /* 0x0000620000201800 */
[----:B------:R-:W-:Y:S05]  /*0b60*/  BRA `(.L_x_6272) ;  /* 0x0000000400147947 */ /* 0x000fea0003800000 */
.L_x_6285:
        /* <DEDUP_REMOVED lines=21> */
.L_x_6290:
[----:B------:R-:W-:Y:S05]  /*0cc0*/  BSYNC.RECONVERGENT B0 ;  /* 0x0000000000007941 */ /* 0x000fea0003800200 */
.L_x_6289:
[----:B------:R-:W-:Y:S01]  /*0cd0*/  IMAD.SHL.U32 R0, R0, 0x200000, RZ ;  /* 0x0020000000007824 */ /* 0x000fe200078e00ff */
[----:B------:R-:W-:-:S04]  /*0ce0*/  LEA R2, R2, 0x37800000, 0x17 ;  /* 0x3780000002027811 */ /* 0x000fc800078eb8ff */
[----:B------:R-:W-:-:S05]  /*0cf0*/  LOP3.LUT R0, R2, R0, R7, 0xfe, !PT ;  /* 0x0000000002007212 */ /* 0x000fca00078efe07 */
[----:B------:R-:W-:-:S04]  /*0d00*/  FMUL.FTZ R0, R0, 1 ;  /* 0x3f80000000007820 */ /* 0x000fc80000410000 */
[----:B------:R0:W1:Y:S01]  /*0d10*/  F2F.F64.F32 R30, R0 ;  /* 0x00000000001e7310 */ /* 0x0000620000201800 */
[----:B------:R-:W-:Y:S05]  /*0d20*/  BRA `(.L_x_6272) ;  /* 0x0000000000a47947 */ /* 0x000fea0003800000 */
.L_x_6284:
[----:B------:R-:W-:-:S09]  /*0d30*/  UISETP.NE.AND UP0, UPT, UR4, 0x1c, UPT ;  /* 0x0000001c0400788c */ /* 0x000fd2000bf05270 */
[----:B------:R-:W-:Y:S05]  /*0d40*/  BRA.U !UP0, `(.L_x_6291) ;  /* 0x0000000108947547 */ /* 0x000fea000b800000 */
[----:B------:R-:W-:-:S09]  /*0d50*/  UISETP.NE.AND UP0, UPT, UR4, 0x1d, UPT ;  /* 0x0000001d0400788c */ /* 0x000fd2000bf05270 */
[----:B------:R-:W-:Y:S05]  /*0d60*/  BRA.U !UP0, `(.L_x_6292) ;  /* 0x0000000108807547 */ /* 0x000fea000b800000 */
[----:B------:R-:W-:-:S09]  /*0d70*/  UISETP.NE.AND UP0, UPT, UR4, 0x2c, UPT ;  /* 0x0000002c0400788c */ /* 0x000fd2000bf05270 */
[----:B------:R-:W-:Y:S05]  /*0d80*/  BRA.U !UP0, `(.L_x_6293) ;  /* 0x0000000108487547 */ /* 0x000fea000b800000 */
.L_x_6271:
        /* <DEDUP_REMOVED lines=16> */
.L_x_6294:
[----:B------:R-:W-:Y:S01]  /*0e90*/  CS2R R30, SRZ ;  /* 0x00000000001e7805 */ /* 0x000fe2000001ff00 */
[----:B------:R-:W-:Y:S06]  /*0ea0*/  BRA `(.L_x_6272) ;  /* 0x0000000000447947 */ /* 0x000fec0003800000 */
.L_x_6293:
        /* <DEDUP_REMOVED lines=12> */
.L_x_6292:
[----:B------:R-:W2:Y:S02]  /*0f70*/  LDG.E.64 R30, desc[UR36][R2.64] ;  /* 0x00000024021e7981 */ /* 0x000ea4000c1e1b00 */
[----:B--2---:R-:W0:Y:S01]  /*0f80*/  I2F.F64.U64 R30, R30 ;  /* 0x0000001e001e7312 */ /* 0x004e220000301800 */
[----:B------:R-:W-:Y:S05]  /*0f90*/  BRA `(.L_x_6272) ;  /* 0x0000000000087947 */ /* 0x000fea0003800000 */
.L_x_6291:
[----:B------:R-:W2:Y:S02]  /*0fa0*/  LDG.E R2, desc[UR36][R2.64] ;  /* 0x0000002402027981 */ /* 0x000ea4000c1e1900 */
[----:B--2---:R0:W1:Y:S02]  /*0fb0*/  I2F.F64.U32 R30, R2 ;  /* 0x00000002001e7312 */ /* 0x0040640000201800 */
.L_x_6272:
[----:B------:R-:W-:Y:S05]  /*0fc0*/  BSYNC.RECONVERGENT B6 ;  /* 0x0000000000067941 */ /* 0x000fea0003800200 */
.L_x_6266:
[----:B01-3--:R-:W-:-:S07]  /*0fd0*/  VIADD R2, R22, 0x80 ;  /* 0x0000008016027836 */ /* 0x00bfce0000000000 */
.L_x_6265:
[----:B------:R-:W-:Y:S05]  /*0fe0*/  BSYNC.RECONVERGENT B7 ;  /* 0x0000000000077941 */ /* 0x000fea0003800200 */
.L_x_6264:
[----:B------:R-:W-:Y:S01]  /*0ff0*/  ISETP.GE.AND P0, PT, R2, R19, PT ;  /* 0x000000130200720c */ /* 0x000fe20003f06270 */
[----:B------:R-:W-:Y:S01]  /*1000*/  BSSY.RECONVERGENT B7, `(.L_x_6295) ;  /* 0x00000f6000077945 */ /* 0x000fe20003800200 */
[----:B------:R-:W-:-:S11]  /*1010*/  CS2R R28, SRZ ;  /* 0x00000000001c7805 */ /* 0x000fd6000001ff00 */
[----:B------:R-:W-:Y:S05]  /*1020*/  @P0 BRA `(.L_x_6296) ;  /* 0x0000000c00cc0947 */ /* 0x000fea0003800000 */
        /* <DEDUP_REMOVED lines=21> */
.L_x_6301:
[----:B------:R-:W3:Y:S02]  /*1180*/  LDG.E.U8 R4, desc[UR36][R4.64] ;  /* 0x0000002404047981 */ /* 0x000ee4000c1e1100 */
[----:B---3--:R0:W1:Y:S01]  /*1190*/  I2F.F64.U16 R28, R4 ;  /* 0x00000004001c7312 */ /* 0x0080620000101800 */
[----:B------:R-:W-:Y:S05]  /*11a0*/  BRA `(.L_x_6303) ;  /* 0x0000000c00647947 */ /* 0x000fea0003800000 */
.L_x_6300:
        /* <DEDUP_REMOVED lines=9> */
.L_x_6305:
[----:B------:R-:W3:Y:S02]  /*1240*/  LDG.E R4, desc[UR36][R4.64] ;  /* 0x0000002404047981 */ /* 0x000ee4000c1e1900 */
[----:B---3--:R0:W1:Y:S01]  /*1250*/  I2F.F64 R28, R4 ;  /* 0x00000004001c7312 */ /* 0x0080620000201c00 */
[----:B------:R-:W-:Y:S05]  /*1260*/  BRA `(.L_x_6303) ;  /* 0x0000000c00347947 */ /* 0x000fea0003800000 */
.L_x_6304:
[----:B------:R-:W3:Y:S02]  /*1270*/  LDG.E.U16 R4, desc[UR36][R4.64] ;  /* 0x0000002404047981 */ /* 0x000ee4000c1e1500 */
[----:B---3--:R0:W1:Y:S01]  /*1280*/  I2F.F64.S16 R28, R4 ;  /* 0x00000004001c7312 */ /* 0x0080620000101c00 */
[----:B------:R-:W-:Y:S05]  /*1290*/  BRA `(.L_x_6303) ;  /* 0x0000000c00287947 */ /* 0x000fea0003800000 */
.L_x_6299:
        /* <DEDUP_REMOVED lines=10> */
.L_x_6307:
[----:B------:R-:W3:Y:S02]  /*1340*/  LDG.E.U16 R0, desc[UR36][R4.64] ;  /* 0x0000002404007981 */ /* 0x000ee4000c1e1500 */
[----:B---3--:R-:W-:-:S05]  /*1350*/  HADD2.F32 R0, -RZ, R0.H0_H0 ;  /* 0x20000000ff007230 */ /* 0x008fca0000004100 */
[----:B------:R-:W-:-:S04]  /*1360*/  FMUL.FTZ R0, R0, 1 ;  /* 0x3f80000000007820 */ /* 0x000fc80000410000 */
[----:B------:R0:W1:Y:S01]  /*1370*/  F2F.F64.F32 R28, R0 ;  /* 0x00000000001c7310 */ /* 0x0000620000201800 */
[----:B------:R-:W-:Y:S05]  /*1380*/  BRA `(.L_x_6303) ;  /* 0x0000000800ec7947 */ /* 0x000fea0003800000 */
.L_x_6306:
        /* <DEDUP_REMOVED lines=10> */
.L_x_6309:
[----:B------:R-:W3:Y:S02]  /*1430*/  LDG.E.U16 R4, desc[UR36][R4.64] ;  /* 0x0000002404047981 */ /* 0x000ee4000c1e1500 */
[----:B---3--:R-:W-:-:S05]  /*1440*/  HADD2.F32 R0, -RZ, R4.H0_H0 ;  /* 0x20000004ff007230 */ /* 0x008fca0000004100 */
[----:B------:R-:W-:-:S04]  /*1450*/  FMUL.FTZ R0, R0, 1 ;  /* 0x3f80000000007820 */ /* 0x000fc80000410000 */
[----:B------:R0:W1:Y:S01]  /*1460*/  F2F.F64.F32 R28, R0 ;  /* 0x00000000001c7310 */ /* 0x0000620000201800 */
[----:B------:R-:W-:Y:S05]  /*1470*/  BRA `(.L_x_6303) ;  /* 0x0000000800b07947 */ /* 0x000fea0003800000 */
.L_x_6308:
[----:B------:R0:W5:Y:S01]  /*1480*/  LDG.E.64 R28, desc[UR36][R4.64] ;  /* 0x00000024041c7981 */ /* 0x000162000c1e1b00 */
[----:B------:R-:W-:Y:S05]  /*1490*/  BRA `(.L_x_6303) ;  /* 0x0000000800a87947 */ /* 0x000fea0003800000 */
.L_x_6298:
        /* <DEDUP_REMOVED lines=13> */
.L_x_6312:
[----:B------:R0:W5:Y:S01]  /*1570*/  LDG.E.64 R28, desc[UR36][R4.64] ;  /* 0x00000024041c7981 */ /* 0x000162000c1e1b00 */
[----:B------:R-:W-:Y:S05]  /*1580*/  BRA `(.L_x_6303) ;  /* 0x00000008006c7947 */ /* 0x000fea0003800000 */
.L_x_6311:
        /* <DEDUP_REMOVED lines=27> */
.L_x_6314:
        /* <DEDUP_REMOVED lines=13> */
[----:B------:R0:W1:Y:S01]  /*1810*/  F2F.F64.F32 R28, R0 ;  /* 0x00000000001c7310 */ /* 0x0000620000201800 */
[----:B------:R-:W-:Y:S05]  /*1820*/  BRA `(.L_x_6303) ;  /* 0x0000000400c47947 */ /* 0x000fea0003800000 */
.L_x_6313:
[----:B------:R-:W3:Y:S02]  /*1830*/  LDG.E.U16 R0, desc[UR36][R4.64] ;  /* 0x0000002404007981 */ /* 0x000ee4000c1e1500 */
[----:B---3--:R-:W-:-:S04]  /*1840*/  IMAD.U32 R0, R0, 0x10000, RZ ;  /* 0x0001000000007824 */ /* 0x008fc800078e00ff */
[----:B------:R-:W-:-:S04]  /*1850*/  FMUL.FTZ R0, R0, 1 ;  /* 0x3f80000000007820 */ /* 0x000fc80000410000 */
[----:B------:R0:W1:Y:S01]  /*1860*/  F2F.F64.F32 R28, R0 ;  /* 0x00000000001c7310 */ /* 0x0000620000201800 */
[----:B------:R-:W-:Y:S05]  /*1870*/  BRA `(.L_x_6303) ;  /* 0x0000000400b07947 */ /* 0x000fea0003800000 */
.L_x_6310:
        /* <DEDUP_REMOVED lines=11> */
.L_x_6317:
        /* <DEDUP_REMOVED lines=21> */
.L_x_6319:
[----:B------:R-:W-:Y:S05]  /*1a80*/  BSYNC.RECONVERGENT B0 ;  /* 0x0000000000007941 */ /* 0x000fea0003800200 */
.L_x_6318:
[----:B------:R-:W-:Y:S01]  /*1a90*/  IMAD.SHL.U32 R0, R0, 0x100000, RZ ;  /* 0x0010000000007824 */ /* 0x000fe200078e00ff */
[----:B------:R-:W-:-:S04]  /*1aa0*/  LEA R3, R3, 0x3b800000, 0x17 ;  /* 0x3b80000003037811 */ /* 0x000fc800078eb8ff */
[----:B------:R-:W-:-:S05]  /*1ab0*/  LOP3.LUT R0, R3, R0, R7, 0xfe, !PT ;  /* 0x0000000003007212 */ /* 0x000fca00078efe07 */
[----:B------:R-:W-:-:S04]  /*1ac0*/  FMUL.FTZ R0, R0, 1 ;  /* 0x3f80000000007820 */ /* 0x000fc80000410000 */
[----:B------:R0:W1:Y:S01]  /*1ad0*/  F2F.F64.F32 R28, R0 ;  /* 0x00000000001c7310 */ /* 0x0000620000201800 */
[----:B------:R-:W-:Y:S05]  /*1ae0*/  BRA `(.L_x_6303) ;  /* 0x0000000400147947 */ /* 0x000fea0003800000 */
.L_x_6316:
        /* <DEDUP_REMOVED lines=21> */
.L_x_6321:
[----:B------:R-:W-:Y:S05]  /*1c40*/  BSYNC.RECONVERGENT B0 ;  /* 0x0000000000007941 */ /* 0x000fea0003800200 */
.L_x_6320:
[----:B------:R-:W-:Y:S01]  /*1c50*/  IMAD.SHL.U32 R0, R0, 0x200000, RZ ;  /* 0x0020000000007824 */ /* 0x000fe200078e00ff */
[----:B------:R-:W-:-:S04]  /*1c60*/  LEA R3, R3, 0x37800000, 0x17 ;  /* 0x3780000003037811 */ /* 0x000fc800078eb8ff */
[----:B------:R-:W-:-:S05]  /*1c70*/  LOP3.LUT R0, R3, R0, R7, 0xfe, !PT ;  /* 0x0000000003007212 */ /* 0x000fca00078efe07 */
[----:B------:R-:W-:-:S04]  /*1c80*/  FMUL.FTZ R0, R0, 1 ;  /* 0x3f80000000007820 */ /* 0x000fc80000410000 */
[----:B------:R0:W1:Y:S01]  /*1c90*/  F2F.F64.F32 R28, R0 ;  /* 0x00000000001c7310 */ /* 0x0000620000201800 */
[----:B------:R-:W-:Y:S05]  /*1ca0*/  BRA `(.L_x_6303) ;  /* 0x0000000000a47947 */ /* 0x000fea0003800000 */
.L_x_6315:
        /* <DEDUP_REMOVED lines=18> */
.L_x_6302:
[----:B------:R-:W-:Y:S01]  /*1dd0*/  MOV R14, 0x0 ;  /* 0x00000000000e7802 */ /* 0x000fe20000000f00 */
[----:B------:R-:W0:Y:S01]  /*1de0*/  LDCU.64 UR4, c[0x4][0x128] ;  /* 0x01002500ff0477ac */ /* 0x000e220008000a00 */
[----:B------:R-:W-:Y:S02]  /*1df0*/  IMAD.MOV.U32 R8, RZ, RZ, 0x4e ;  /* 0x0000004eff087424 */ /* 0x000fe400078e00ff */
[----:B------:R-:W-:Y:S01]  /*1e00*/  IMAD.MOV.U32 R12, RZ, RZ, 0x1 ;  /* 0x00000001ff0c7424 */ /* 0x000fe200078e00ff */
[----:B------:R-:W1:Y:S01]  /*1e10*/  LDCU.64 UR6, c[0x4][0x130] ;  /* 0x01002600ff0677ac */ /* 0x000e620008000a00 */
[----:B------:R-:W3:Y:S01]  /*1e20*/  LDC.64 R14, c[0x4][R14] ;  /* 0x010000000e0e7b82 */ /* 0x000ee20000000a00 */
        /* <DEDUP_REMOVED lines=10> */
.L_x_6324:
[----:B------:R-:W-:Y:S01]  /*1ed0*/  CS2R R28, SRZ ;  /* 0x00000000001c7805 */ /* 0x000fe2000001ff00 */
[----:B------:R-:W-:Y:S06]  /*1ee0*/  BRA `(.L_x_6303) ;  /* 0x0000000000147947 */ /* 0x000fec0003800000 */
.L_x_6323:
[----:B------:R-:W3:Y:S02]  /*1ef0*/  LDG.E.64 R28, desc[UR36][R4.64] ;  /* 0x00000024041c7981 */ /* 0x000ee4000c1e1b00 */
[----:B---3--:R-:W0:Y:S01]  /*1f00*/  I2F.F64.U64 R28, R28 ;  /* 0x0000001c001c7312 */ /* 0x008e220000301800 */
[----:B------:R-:W-:Y:S05]  /*1f10*/  BRA `(.L_x_6303) ;  /* 0x0000000000087947 */ /* 0x000fea0003800000 */
.L_x_6322:
[----:B------:R-:W3:Y:S02]  /*1f20*/  LDG.E R4, desc[UR36][R4.64] ;  /* 0x0000002404047981 */ /* 0x000ee4000c1e1900 */
[----:B---3--:R0:W1:Y:S02]  /*1f30*/  I2F.F64.U32 R28, R4 ;  /* 0x00000004001c7312 */ /* 0x0080640000201800 */
.L_x_6303:
[----:B------:R-:W-:Y:S05]  /*1f40*/  BSYNC.RECONVERGENT B6 ;  /* 0x0000000000067941 */ /* 0x000fea0003800200 */
.L_x_6297:
[----:B------:R-:W-:-:S07]  /*1f50*/  VIADD R2, R2, 0x80 ;  /* 0x0000008002027836 */ /* 0x000fce0000000000 */
.L_x_6296:
[----:B------:R-:W-:Y:S05]  /*1f60*/  BSYNC.RECONVERGENT B7 ;  /* 0x0000000000077941 */ /* 0x000fea0003800200 */
.L_x_6295:
[----:B------:R-:W-:Y:S01]  /*1f70*/  ISETP.GE.AND P0, PT, R2, R19, PT ;  /* 0x000000130200720c */ /* 0x000fe20003f06270 */
[----:B------:R-:W-:Y:S01]  /*1f80*/  BSSY.RECONVERGENT B7, `(.L_x_6325) ;  /* 0x00000f6000077945 */ /* 0x000fe20003800200 */
[----:B------:R-:W-:-:S11]  /*1f90*/  CS2R R24, SRZ ;  /* 0x0000000000187805 */ /* 0x000fd6000001ff00 */
        /* <DEDUP_REMOVED lines=22> */
.L_x_6331:
[----:B------:R-:W2:Y:S02]  /*2100*/  LDG.E.U8 R4, desc[UR36][R4.64] ;  /* 0x0000002404047981 */ /* 0x000ea4000c1e1100 */
[----:B--2---:R0:W1:Y:S01]  /*2110*/  I2F.F64.U16 R24, R4 ;  /* 0x0000000400187312 */ /* 0x0040620000101800 */
[----:B------:R-:W-:Y:S05]  /*2120*/  BRA `(.L_x_6333) ;  /* 0x0000000c00647947 */ /* 0x000fea0003800000 */
.L_x_6330:
        /* <DEDUP_REMOVED lines=9> */
.L_x_6335:
[----:B------:R-:W2:Y:S02]  /*21c0*/  LDG.E R4, desc[UR36][R4.64] ;  /* 0x0000002404047981 */ /* 0x000ea4000c1e1900 */
[----:B--2---:R1:W2:Y:S01]  /*21d0*/  I2F.F64 R24, R4 ;  /* 0x0000000400187312 */ /* 0x0042a20000201c00 */
[----:B------:R-:W-:Y:S05]  /*21e0*/  BRA `(.L_x_6333) ;  /* 0x0000000c00347947 */ /* 0x000fea0003800000 */
.L_x_6334:
[----:B------:R-:W2:Y:S02]  /*21f0*/  LDG.E.U16 R4, desc[UR36][R4.64] ;  /* 0x0000002404047981 */ /* 0x000ea4000c1e1500 */
[----:B--2---:R0:W1:Y:S01]  /*2200*/  I2F.F64.S16 R24, R4 ;  /* 0x0000000400187312 */ /* 0x0040620000101c00 */
[----:B------:R-:W-:Y:S05]  /*2210*/  BRA `(.L_x_6333) ;  /* 0x0000000c00287947 */ /* 0x000fea0003800000 */
.L_x_6329:
        /* <DEDUP_REMOVED lines=10> */
.L_x_6337:
[----:B------:R-:W2:Y:S02]  /*22c0*/  LDG.E.U16 R0, desc[UR36][R4.64] ;  /* 0x0000002404007981 */ /* 0x000ea4000c1e1500 */
[----:B--2---:R-:W-:-:S05]  /*22d0*/  HADD2.F32 R0, -RZ, R0.H0_H0 ;  /* 0x20000000ff007230 */ /* 0x004fca0000004100 */
[----:B------:R-:W-:-:S04]  /*22e0*/  FMUL.FTZ R0, R0, 1 ;  /* 0x3f80000000007820 */ /* 0x000fc80000410000 */
[----:B------:R0:W1:Y:S01]  /*22f0*/  F2F.F64.F32 R24, R0 ;  /* 0x0000000000187310 */ /* 0x0000620000201800 */
[----:B------:R-:W-:Y:S05]  /*2300*/  BRA `(.L_x_6333) ;  /* 0x0000000800ec7947 */ /* 0x000fea0003800000 */
.L_x_6336:
        /* <DEDUP_REMOVED lines=10> */
.L_x_6339:
[----:B------:R-:W2:Y:S02]  /*23b0*/  LDG.E.U16 R4, desc[UR36][R4.64] ;  /* 0x0000002404047981 */ /* 0x000ea4000c1e1500 */
[----:B--2---:R-:W-:-:S05]  /*23c0*/  HADD2.F32 R0, -RZ, R4.H0_H0 ;  /* 0x20000004ff007230 */ /* 0x004fca0000004100 */
[----:B------:R-:W-:-:S04]  /*23d0*/  FMUL.FTZ R0, R0, 1 ;  /* 0x3f80000000007820 */ /* 0x000fc80000410000 */
[----:B------:R0:W1:Y:S01]  /*23e0*/  F2F.F64.F32 R24, R0 ;  /* 0x0000000000187310 */ /* 0x0000620000201800 */
[----:B------:R-:W-:Y:S05]  /*23f0*/  BRA `(.L_x_6333) ;  /* 0x0000000800b07947 */ /* 0x000fea0003800000 */
.L_x_6338:
[----:B------:R0:W5:Y:S01]  /*2400*/  LDG.E.64 R24, desc[UR36][R4.64] ;  /* 0x0000002404187981 */ /* 0x000162000c1e1b00 */
[----:B------:R-:W-:Y:S05]  /*2410*/  BRA `(.L_x_6333) ;  /* 0x0000000800a87947 */ /* 0x000fea0003800000 */
.L_x_6328:
        /* <DEDUP_REMOVED lines=13> */
.L_x_6342:
[----:B------:R0:W5:Y:S01]  /*24f0*/  LDG.E.64 R24, desc[UR36][R4.64] ;  /* 0x0000002404187981 */ /* 0x000162000c1e1b00 */
[----:B------:R-:W-:Y:S05]  /*2500*/  BRA `(.L_x_6333) ;  /* 0x00000008006c7947 */ /* 0x000fea0003800000 */
.L_x_6341:
        /* <DEDUP_REMOVED lines=27> */
.L_x_6344:
        /* <DEDUP_REMOVED lines=15> */
.L_x_6343:
[----:B------:R-:W2:Y:S02]  /*27b0*/  LDG.E.U16 R0, desc[UR36][R4.64] ;  /* 0x0000002404007981 */ /* 0x000ea4000c1e1500 */
[----:B--2---:R-:W-:-:S04]  /*27c0*/  IMAD.U32 R0, R0, 0x10000, RZ ;  /* 0x0001000000007824 */ /* 0x004fc800078e00ff */
[----:B------:R-:W-:-:S04]  /*27d0*/  FMUL.FTZ R0, R0, 1 ;  /* 0x3f80000000007820 */ /* 0x000fc80000410000 */
[----:B------:R0:W1:Y:S01]  /*27e0*/  F2F.F64.F32 R24, R0 ;  /* 0x0000000000187310 */ /* 0x0000620000201800 */
[----:B------:R-:W-:Y:S05]  /*27f0*/  BRA `(.L_x_6333) ;  /* 0x0000000400b07947 */ /* 0x000fea0003800000 */
.L_x_6340:
        /* <DEDUP_REMOVED lines=11> */
.L_x_6347:
        /* <DEDUP_REMOVED lines=21> */
.L_x_6349:
[----:B------:R-:W-:Y:S05]  /*2a00*/  BSYNC.RECONVERGENT B0 ;  /* 0x0000000000007941 */ /* 0x000fea0003800200 */
.L_x_6348:
[----:B------:R-:W-:Y:S01]  /*2a10*/  IMAD.SHL.U32 R0, R0, 0x100000, RZ ;  /* 0x0010000000007824 */ /* 0x000fe200078e00ff */
[----:B------:R-:W-:-:S04]  /*2a20*/  LEA R3, R3, 0x3b800000, 0x17 ;  /* 0x3b80000003037811 */ /* 0x000fc800078eb8ff */
[----:B------:R-:W-:-:S05]  /*2a30*/  LOP3.LUT R0, R3, R0, R7, 0xfe, !PT ;  /* 0x0000000003007212 */ /* 0x000fca00078efe07 */
[----:B------:R-:W-:-:S04]  /*2a40*/  FMUL.FTZ R0, R0, 1 ;  /* 0x3f80000000007820 */ /* 0x000fc80000410000 */
[----:B------:R0:W1:Y:S01]  /*2a50*/  F2F.F64.F32 R24, R0 ;  /* 0x0000000000187310 */ /* 0x0000620000201800 */
[----:B------:R-:W-:Y:S05]  /*2a60*/  BRA `(.L_x_6333) ;  /* 0x0000000400147947 */ /* 0x000fea0003800000 */
.L_x_6346:
        /* <DEDUP_REMOVED lines=21> */
.L_x_6351:
[----:B------:R-:W-:Y:S05]  /*2bc0*/  BSYNC.RECONVERGENT B0 ;  /* 0x0000000000007941 */ /* 0x000fea0003800200 */
.L_x_6350:
[----:B------:R-:W-:Y:S01]  /*2bd0*/  IMAD.SHL.U32 R0, R0, 0x200000, RZ ;  /* 0x0020000000007824 */ /* 0x000fe200078e00ff */
[----:B------:R-:W-:-:S04]  /*2be0*/  LEA R3, R3, 0x37800000, 0x17 ;  /* 0x3780000003037811 */ /* 0x000fc800078eb8ff */
[----:B------:R-:W-:-:S05]  /*2bf0*/  LOP3.LUT R0, R3, R0, R7, 0xfe, !PT ;  /* 0x0000000003007212 */ /* 0x000fca00078efe07 */
[----:B------:R-:W-:-:S04]  /*2c00*/  FMUL.FTZ R0, R0, 1 ;  /* 0x3f80000000007820 */ /* 0x000fc80000410000 */
[----:B------:R0:W1:Y:S01]  /*2c10*/  F2F.F64.F32 R24, R0 ;  /* 0x0000000000187310 */ /* 0x0000620000201800 */
[----:B------:R-:W-:Y:S05]  /*2c20*/  BRA `(.L_x_6333) ;  /* 0x0000000000a47947 */ /* 0x000fea0003800000 */
.L_x_6345:
        /* <DEDUP_REMOVED lines=18> */
.L_x_6332:
        /* <DEDUP_REMOVED lines=16> */
.L_x_6354:
[----:B------:R-:W-:Y:S01]  /*2e50*/  CS2R R24, SRZ ;  /* 0x0000000000187805 */ /* 0x000fe2000001ff00 */
[----:B------:R-:W-:Y:S06]  /*2e60*/  BRA `(.L_x_6333) ;  /* 0x0000000000147947 */ /* 0x000fec0003800000 */
.L_x_6353:
[----:B------:R-:W2:Y:S02]  /*2e70*/  LDG.E.64 R24, desc[UR36][R4.64] ;  /* 0x0000002404187981 */ /* 0x000ea4000c1e1b00 */
[----:B--2---:R-:W0:Y:S01]  /*2e80*/  I2F.F64.U64 R24, R24 ;  /* 0x0000001800187312 */ /* 0x004e220000301800 */
[----:B------:R-:W-:Y:S05]  /*2e90*/  BRA `(.L_x_6333) ;  /* 0x0000000000087947 */ /* 0x000fea0003800000 */
.L_x_6352:
[----:B------:R-:W2:Y:S02]  /*2ea0*/  LDG.E R4, desc[UR36][R4.64] ;  /* 0x0000002404047981 */ /* 0x000ea4000c1e1900 */
[----:B--2---:R0:W1:Y:S02]  /*2eb0*/  I2F.F64.U32 R24, R4 ;  /* 0x0000000400187312 */ /* 0x0040640000201800 */
.L_x_6333:
[----:B------:R-:W-:Y:S05]  /*2ec0*/  BSYNC.RECONVERGENT B6 ;  /* 0x0000000000067941 */ /* 0x000fea0003800200 */
.L_x_6327:
[----:B------:R-:W-:-:S07]  /*2ed0*/  VIADD R2, R2, 0x80 ;  /* 0x0000008002027836 */ /* 0x000fce0000000000 */
.L_x_6326:
[----:B------:R-:W-:Y:S05]  /*2ee0*/  BSYNC.RECONVERGENT B7 ;  /* 0x0000000000077941 */ /* 0x000fea0003800200 */
.L_x_6325:
[----:B------:R-:W-:Y:S01]  /*2ef0*/  ISETP.GE.AND P0, PT, R2, R19, PT ;  /* 0x000000130200720c */ /* 0x000fe20003f06270 */
[----:B------:R-:W-:Y:S01]  /*2f00*/  BSSY.RECONVERGENT B6, `(.L_x_6355) ;  /* 0x00000ef000067945 */ /* 0x000fe20003800200 */
[----:B------:R-:W-:-:S11]  /*2f10*/  CS2R R16, SRZ ;  /* 0x0000000000107805 */ /* 0x000fd6000001ff00 */
        /* <DEDUP_REMOVED lines=21> */
.L_x_6360:
[----:B------:R-:W2:Y:S02]  /*3070*/  LDG.E.U8 R2, desc[UR36][R2.64] ;  /* 0x0000002402027981 */ /* 0x000ea4000c1e1100 */
[----:B--2---:R0:W1:Y:S01]  /*3080*/  I2F.F64.U16 R16, R2 ;  /* 0x0000000200107312 */ /* 0x0040620000101800 */
[----:B------:R-:W-:Y:S05]  /*3090*/  BRA `(.L_x_6356) ;  /* 0x0000000c00547947 */ /* 0x000fea0003800000 */
.L_x_6359:
        /* <DEDUP_REMOVED lines=9> */
.L_x_6363:
[----:B------:R-:W2:Y:S02]  /*3130*/  LDG.E R2, desc[UR36][R2.64] ;  /* 0x0000002402027981 */ /* 0x000ea4000c1e1900 */
[----:B--2---:R0:W1:Y:S01]  /*3140*/  I2F.F64 R16, R2 ;  /* 0x0000000200107312 */ /* 0x0040620000201c00 */
[----:B------:R-:W-:Y:S05]  /*3150*/  BRA `(.L_x_6356) ;  /* 0x0000000c00247947 */ /* 0x000fea0003800000 */
.L_x_6362:
[----:B------:R-:W2:Y:S02]  /*3160*/  LDG.E.U16 R2, desc[UR36][R2.64] ;  /* 0x0000002402027981 */ /* 0x000ea4000c1e1500 */
[----:B--2---:R0:W1:Y:S01]  /*3170*/  I2F.F64.S16 R16, R2 ;  /* 0x0000000200107312 */ /* 0x0040620000101c00 */
[----:B------:R-:W-:Y:S05]  /*3180*/  BRA `(.L_x_6356) ;  /* 0x0000000c00187947 */ /* 0x000fea0003800000 */
.L_x_6358:
        /* <DEDUP_REMOVED lines=10> */
.L_x_6365:
[----:B------:R-:W2:Y:S02]  /*3230*/  LDG.E.U16 R0, desc[UR36][R2.64] ;  /* 0x0000002402007981 */ /* 0x000ea4000c1e1500 */
[----:B--2---:R-:W-:-:S05]  /*3240*/  HADD2.F32 R0, -RZ, R0.H0_H0 ;  /* 0x20000000ff007230 */ /* 0x004fca0000004100 */
[----:B------:R-:W-:-:S04]  /*3250*/  FMUL.FTZ R0, R0, 1 ;  /* 0x3f80000000007820 */ /* 0x000fc80000410000 */
[----:B------:R0:W1:Y:S01]  /*3260*/  F2F.F64.F32 R16, R0 ;  /* 0x0000000000107310 */ /* 0x0000620000201800 */
[----:B------:R-:W-:Y:S05]  /*3270*/  BRA `(.L_x_6356) ;  /* 0x0000000800dc7947 */ /* 0x000fea0003800000 */
.L_x_6364:
        /* <DEDUP_REMOVED lines=10> */
.L_x_6367:
[----:B------:R-:W2:Y:S02]  /*3320*/  LDG.E.U16 R2, desc[UR36][R2.64] ;  /* 0x0000002402027981 */ /* 0x000ea4000c1e1500 */
[----:B--2---:R-:W-:-:S05]  /*3330*/  HADD2.F32 R0, -RZ, R2.H0_H0 ;  /* 0x20000002ff007230 */ /* 0x004fca0000004100 */
[----:B------:R-:W-:-:S04]  /*3340*/  FMUL.FTZ R0, R0, 1 ;  /* 0x3f80000000007820 */ /* 0x000fc80000410000 */
[----:B------:R0:W1:Y:S01]  /*3350*/  F2F.F64.F32 R16, R0 ;  /* 0x0000000000107310 */ /* 0x0000620000201800 */
[----:B------:R-:W-:Y:S05]  /*3360*/  BRA `(.L_x_6356) ;  /* 0x0000000800a07947 */ /* 0x000fea0003800000 */
.L_x_6366:
[----:B------:R0:W5:Y:S01]  /*3370*/  LDG.E.64 R16, desc[UR36][R2.64] ;  /* 0x0000002402107981 */ /* 0x000162000c1e1b00 */
[----:B------:R-:W-:Y:S05]  /*3380*/  BRA `(.L_x_6356) ;  /* 0x0000000800987947 */ /* 0x000fea0003800000 */
.L_x_6357:
        /* <DEDUP_REMOVED lines=13> */
.L_x_6370:
[----:B------:R0:W5:Y:S01]  /*3460*/  LDG.E.64 R16, desc[UR36][R2.64] ;  /* 0x0000002402107981 */ /* 0x000162000c1e1b00 */
[----:B------:R-:W-:Y:S05]  /*3470*/  BRA `(.L_x_6356) ;  /* 0x00000008005c7947 */ /* 0x000fea0003800000 */
.L_x_6369:
        /* <DEDUP_REMOVED lines=27> */
.L_x_6372:
        /* <DEDUP_REMOVED lines=14> */
.L_x_6371:
[----:B------:R-:W2:Y:S02]  /*3710*/  LDG.E.U16 R0, desc[UR36][R2.64] ;  /* 0x0000002402007981 */ /* 0x000ea4000c1e1500 */
[----:B--2---:R-:W-:-:S04]  /*3720*/  IMAD.U32 R0, R0, 0x10000, RZ ;  /* 0x0001000000007824 */ /* 0x004fc800078e00ff */
[----:B------:R-:W-:-:S04]  /*3730*/  FMUL.FTZ R0, R0, 1 ;  /* 0x3f80000000007820 */ /* 0x000fc80000410000 */
[----:B------:R0:W1:Y:S01]  /*3740*/  F2F.F64.F32 R16, R0 ;  /* 0x0000000000107310 */ /* 0x0000620000201800 */
[----:B------:R-:W-:Y:S05]  /*3750*/  BRA `(.L_x_6356) ;  /* 0x0000000400a47947 */ /* 0x000fea0003800000 */
.L_x_6368:
        /* <DEDUP_REMOVED lines=11> */
.L_x_6375:
[----:B------:R-:W2:Y:S02]  /*3810*/  LDG.E.U8 R3, desc[UR36][R2.64] ;  /* 0x0000002402037981 */ /* 0x000ea4000c1e1100 */
        /* <DEDUP_REMOVED lines=19> */
.L_x_6377:
[----:B------:R-:W-:Y:S05]  /*3950*/  BSYNC.RECONVERGENT B0 ;  /* 0x0000000000007941 */ /* 0x000fea0003800200 */
.L_x_6376:
[----:B------:R-:W-:Y:S01]  /*3960*/  IMAD.SHL.U32 R0, R0, 0x100000, RZ ;  /* 0x0010000000007824 */ /* 0x000fe200078e00ff */
[----:B------:R-:W-:-:S04]  /*3970*/  LEA R2, R2, 0x3b800000, 0x17 ;  /* 0x3b80000002027811 */ /* 0x000fc800078eb8ff */
[----:B------:R-:W-:-:S05]  /*3980*/  LOP3.LUT R0, R2, R0, R7, 0xfe, !PT ;  /* 0x0000000002007212 */ /* 0x000fca00078efe07 */
[----:B------:R-:W-:-:S04]  /*3990*/  FMUL.FTZ R0, R0, 1 ;  /* 0x3f80000000007820 */ /* 0x000fc80000410000 */
[----:B------:R0:W1:Y:S01]  /*39a0*/  F2F.F64.F32 R16, R0 ;  /* 0x0000000000107310 */ /* 0x0000620000201800 */
[----:B------:R-:W-:Y:S05]  /*39b0*/  BRA `(.L_x_6356) ;  /* 0x00000004000c7947 */ /* 0x000fea0003800000 */
.L_x_6374:
        /* <DEDUP_REMOVED lines=20> */
.L_x_6379:
[----:B------:R-:W-:Y:S05]  /*3b00*/  BSYNC.RECONVERGENT B0 ;  /* 0x0000000000007941 */ /* 0x000fea0003800200 */
.L_x_6378:
[----:B------:R-:W-:Y:S01]  /*3b10*/  IMAD.SHL.U32 R0, R0, 0x200000, RZ ;  /* 0x0020000000007824 */ /* 0x000fe200078e00ff */
[----:B------:R-:W-:-:S04]  /*3b20*/  LEA R2, R2, 0x37800000, 0x17 ;  /* 0x3780000002027811 */ /* 0x000fc800078eb8ff */
[----:B------:R-:W-:-:S05]  /*3b30*/  LOP3.LUT R0, R2, R0, R7, 0xfe, !PT ;  /* 0x0000000002007212 */ /* 0x000fca00078efe07 */
[----:B------:R-:W-:-:S04]  /*3b40*/  FMUL.FTZ R0, R0, 1 ;  /* 0x3f80000000007820 */ /* 0x000fc80000410000 */
[----:B------:R0:W1:Y:S01]  /*3b50*/  F2F.F64.F32 R16, R0 ;  /* 0x0000000000107310 */ /* 0x0000620000201800 */
[----:B------:R-:W-:Y:S05]  /*3b60*/  BRA `(.L_x_6356) ;  /* 0x0000000000a07947 */ /* 0x000fea0003800000 */
.L_x_6373:
        /* <DEDUP_REMOVED lines=18> */
.L_x_6361:
        /* <DEDUP_REMOVED lines=16> */
.L_x_6382:
[----:B------:R-:W-:Y:S05]  /*3d90*/  BRA `(.L_x_6356) ;  /* 0x0000000000147947 */ /* 0x000fea0003800000 */
.L_x_6381:
[----:B------:R-:W2:Y:S02]  /*3da0*/  LDG.E.64 R16, desc[UR36][R2.64] ;  /* 0x0000002402107981 */ /* 0x000ea4000c1e1b00 */
[----:B--2---:R-:W0:Y:S01]  /*3db0*/  I2F.F64.U64 R16, R16 ;  /* 0x0000001000107312 */ /* 0x004e220000301800 */
[----:B------:R-:W-:Y:S05]  /*3dc0*/  BRA `(.L_x_6356) ;  /* 0x0000000000087947 */ /* 0x000fea0003800000 */
.L_x_6380:
[----:B------:R-:W2:Y:S02]  /*3dd0*/  LDG.E R2, desc[UR36][R2.64] ;  /* 0x0000002402027981 */ /* 0x000ea4000c1e1900 */
[----:B--2---:R0:W1:Y:S02]  /*3de0*/  I2F.F64.U32 R16, R2 ;  /* 0x0000000200107312 */ /* 0x0040640000201800 */
.L_x_6356:
[----:B------:R-:W-:Y:S05]  /*3df0*/  BSYNC.RECONVERGENT B6 ;  /* 0x0000000000067941 */ /* 0x000fea0003800200 */
.L_x_6355:
[----:B0-----:R-:W0:Y:S01]  /*3e00*/  LDC.U8 R2, c[0x0][0x3cc] ;  /* 0x0000f300ff027b82 */ /* 0x001e220000000000 */
[CC--:B------:R-:W-:Y:S01]  /*3e10*/  ISETP.GE.AND P2, PT, R22.reuse, R19.reuse, PT ;  /* 0x000000131600720c */ /* 0x0c0fe20003f46270 */
[C---:B------:R-:W-:Y:S01]  /*3e20*/  VIADD R0, R22.reuse, 0x100 ;  /* 0x0000010016007836 */ /* 0x040fe20000000000 */
[----:B------:R-:W-:Y:S01]  /*3e30*/  BSSY.RECONVERGENT B0, `(.L_x_6383) ;  /* 0x0000015000007945 */ /* 0x000fe20003800200 */
[C---:B-1----:R-:W-:Y:S02]  /*3e40*/  VIADD R4, R22.reuse, 0x180 ;  /* 0x0000018016047836 */ /* 0x042fe40000000000 */
[----:B------:R-:W-:Y:S01]  /*3e50*/  VIADD R26, R22, 0x80 ;  /* 0x00000080161a7836 */ /* 0x000fe20000000000 */
[-C--:B------:R-:W-:Y:S02]  /*3e60*/  ISETP.GE.AND P0, PT, R0, R19.reuse, PT ;  /* 0x000000130000720c */ /* 0x080fe40003f06270 */
[-C--:B------:R-:W-:Y:S02]  /*3e70*/  ISETP.GE.AND P1, PT, R4, R19.reuse, PT ;  /* 0x000000130400720c */ /* 0x080fe40003f26270 */
[----:B------:R-:W-:-:S03]  /*3e80*/  ISETP.GE.AND P3, PT, R26, R19, PT ;  /* 0x000000131a00720c */ /* 0x000fc60003f66270 */
[----:B------:R-:W-:Y:S10]  /*3e90*/  @P2 BRA `(.L_x_6384) ;  /* 0x0000000000382947 */ /* 0x000ff40003800000 */
[----:B------:R-:W1:Y:S01]  /*3ea0*/  LDCU.64 UR4, c[0x0][0x388] ;  /* 0x00007100ff0477ac */ /* 0x000e620008000a00 */
[----:B--2-45:R-:W-:Y:S01]  /*3eb0*/  DADD R4, R30, 3 ;  /* 0x400800001e047429 */ /* 0x034fe20000000000 */
[----:B------:R-:W2:Y:S01]  /*3ec0*/  LDCU.64 UR6, c[0x0][0x388] ;  /* 0x00007100ff0677ac */ /* 0x000ea20008000a00 */
[----:B------:R-:W4:Y:S06]  /*3ed0*/  LDCU.64 UR8, c[0x0][0x3a0] ;  /* 0x00007400ff0877ac */ /* 0x000f2c0008000a00 */
[----:B-1----:R-:W-:Y:S01]  /*3ee0*/  DSETP.GEU.AND P4, PT, R4, UR4, PT ;  /* 0x0000000404007e2a */ /* 0x002fe2000bf8e000 */
[----:B------:R-:W-:Y:S01]  /*3ef0*/  UMOV UR4, 0x60000000 ;  /* 0x6000000000047882 */ /* 0x000fe20000000000 */
[----:B------:R-:W-:-:S04]  /*3f00*/  UMOV UR5, 0x3fc55555 ;  /* 0x3fc5555500057882 */ /* 0x000fc80000000000 */
[----:B--2---:R-:W-:Y:S02]  /*3f10*/  FSEL R4, R4, UR6, P4 ;  /* 0x0000000604047c08 */ /* 0x004fe4000a000000 */
[----:B------:R-:W-:-:S06]  /*3f20*/  FSEL R5, R5, UR7, P4 ;  /* 0x0000000705057c08 */ /* 0x000fcc000a000000 */
[----:B----4-:R-:W-:-:S14]  /*3f30*/  DSETP.GT.AND P4, PT, R4, UR8, PT ;  /* 0x0000000804007e2a */ /* 0x010fdc000bf84000 */
[----:B------:R-:W1:Y:S08]  /*3f40*/  @P4 LDC R4, c[0x0][0x3a0] ;  /* 0x0000e800ff044b82 */ /* 0x000e700000000800 */
[----:B------:R-:W1:Y:S02]  /*3f50*/  @P4 LDC R5, c[0x0][0x3a4] ;  /* 0x0000e900ff054b82 */ /* 0x000e640000000800 */
[----:B-1----:R-:W-:-:S08]  /*3f60*/  DMUL R4, R30, R4 ;  /* 0x000000041e047228 */ /* 0x002fd00000000000 */
[----:B------:R-:W-:-:S11]  /*3f70*/  DMUL R4, R4, UR4 ;  /* 0x0000000404047c28 */ /* 0x000fd60008000000 */
.L_x_6384:
[----:B------:R-:W-:Y:S05]  /*3f80*/  BSYNC.RECONVERGENT B0 ;  /* 0x0000000000007941 */ /* 0x000fea0003800200 */
.L_x_6383:
[----:B------:R-:W-:Y:S04]  /*3f90*/  BSSY.RECONVERGENT B0, `(.L_x_6385) ;  /* 0x0000010000007945 */ /* 0x000fe80003800200 */
[----:B------:R-:W-:Y:S05]  /*3fa0*/  @P3 BRA `(.L_x_6386) ;  /* 0x0000000000383947 */ /* 0x000fea0003800000 */
[----:B------:R-:W1:Y:S01]  /*3fb0*/  LDCU.64 UR4, c[0x0][0x388] ;  /* 0x00007100ff0477ac */ /* 0x000e620008000a00 */
[----:B---3-5:R-:W-:Y:S01]  /*3fc0*/  DADD R6, R28, 3 ;  /* 0x400800001c067429 */ /* 0x028fe20000000000 */
[----:B------:R-:W3:Y:S01]  /*3fd0*/  LDCU.64 UR6, c[0x0][0x388] ;  /* 0x00007100ff0677ac */ /* 0x000ee20008000a00 */
[----:B------:R-:W2:Y:S06]  /*3fe0*/  LDCU.64 UR8, c[0x0][0x3a0] ;  /* 0x00007400ff0877ac */ /* 0x000eac0008000a00 */
[----:B-1----:R-:W-:Y:S01]  /*3ff0*/  DSETP.GEU.AND P3, PT, R6, UR4, PT ;  /* 0x0000000406007e2a */ /* 0x002fe2000bf6e000 */
[----:B------:R-:W-:Y:S01]  /*4000*/  UMOV UR4, 0x60000000 ;  /* 0x6000000000047882 */ /* 0x000fe20000000000 */
[----:B------:R-:W-:-:S04]  /*4010*/  UMOV UR5, 0x3fc55555 ;  /* 0x3fc5555500057882 */ /* 0x000fc80000000000 */
[----:B---3--:R-:W-:Y:S02]  /*4020*/  FSEL R6, R6, UR6, P3 ;  /* 0x0000000606067c08 */ /* 0x008fe40009800000 */
[----:B------:R-:W-:-:S06]  /*4030*/  FSEL R7, R7, UR7, P3 ;  /* 0x0000000707077c08 */ /* 0x000fcc0009800000 */
[----:B--2---:R-:W-:-:S14]  /*4040*/  DSETP.GT.AND P3, PT, R6, UR8, PT ;  /* 0x0000000806007e2a */ /* 0x004fdc000bf64000 */
[----:B------:R-:W1:Y:S08]  /*4050*/  @P3 LDC R6, c[0x0][0x3a0] ;  /* 0x0000e800ff063b82 */ /* 0x000e700000000800 */
[----:B------:R-:W1:Y:S02]  /*4060*/  @P3 LDC R7, c[0x0][0x3a4] ;  /* 0x0000e900ff073b82 */ /* 0x000e640000000800 */
[----:B-1----:R-:W-:-:S08]  /*4070*/  DMUL R28, R28, R6 ;  /* 0x000000061c1c7228 */ /* 0x002fd00000000000 */
[----:B------:R-:W-:-:S11]  /*4080*/  DMUL R28, R28, UR4 ;  /* 0x000000041c1c7c28 */ /* 0x000fd60008000000 */
.L_x_6386:
[----:B------:R-:W-:Y:S05]  /*4090*/  BSYNC.RECONVERGENT B0 ;  /* 0x0000000000007941 */ /* 0x000fea0003800200 */
.L_x_6385:
[----:B------:R-:W-:Y:S04]  /*40a0*/  BSSY.RECONVERGENT B0, `(.L_x_6387) ;  /* 0x0000010000007945 */ /* 0x000fe80003800200 */
[----:B------:R-:W-:Y:S05]  /*40b0*/  @P0 BRA `(.L_x_6388) ;  /* 0x0000000000380947 */ /* 0x000fea0003800000 */
[----:B------:R-:W1:Y:S01]  /*40c0*/  LDCU.64 UR4, c[0x0][0x388] ;  /* 0x00007100ff0477ac */ /* 0x000e620008000a00 */
[----:B--2--5:R-:W-:Y:S01]  /*40d0*/  DADD R6, R24, 3 ;  /* 0x4008000018067429 */ /* 0x024fe20000000000 */
[----:B------:R-:W2:Y:S01]  /*40e0*/  LDCU.64 UR6, c[0x0][0x388] ;  /* 0x00007100ff0677ac */ /* 0x000ea20008000a00 */
[----:B------:R-:W0:Y:S06]  /*40f0*/  LDCU.64 UR8, c[0x0][0x3a0] ;  /* 0x00007400ff0877ac */ /* 0x000e2c0008000a00 */
[----:B-1----:R-:W-:Y:S01]  /*4100*/  DSETP.GEU.AND P0, PT, R6, UR4, PT ;  /* 0x0000000406007e2a */ /* 0x002fe2000bf0e000 */
[----:B------:R-:W-:Y:S01]  /*4110*/  UMOV UR4, 0x60000000 ;  /* 0x6000000000047882 */ /* 0x000fe20000000000 */
[----:B------:R-:W-:-:S04]  /*4120*/  UMOV UR5, 0x3fc55555 ;  /* 0x3fc5555500057882 */ /* 0x000fc80000000000 */
[----:B--2---:R-:W-:Y:S02]  /*4130*/  FSEL R6, R6, UR6, P0 ;  /* 0x0000000606067c08 */ /* 0x004fe40008000000 */
[----:B------:R-:W-:-:S06]  /*4140*/  FSEL R7, R7, UR7, P0 ;  /* 0x0000000707077c08 */ /* 0x000fcc0008000000 */
[----:B0-----:R-:W-:-:S14]  /*4150*/  DSETP.GT.AND P0, PT, R6, UR8, PT ;  /* 0x0000000806007e2a */ /* 0x001fdc000bf04000 */
[----:B------:R-:W0:Y:S08]  /*4160*/  @P0 LDC R6, c[0x0][0x3a0] ;  /* 0x0000e800ff060b82 */ /* 0x000e300000000800 */
[----:B------:R-:W0:Y:S02]  /*4170*/  @P0 LDC R7, c[0x0][0x3a4] ;  /* 0x0000e900ff070b82 */ /* 0x000e240000000800 */
[----:B0-----:R-:W-:-:S08]  /*4180*/  DMUL R24, R24, R6 ;  /* 0x0000000618187228 */ /* 0x001fd00000000000 */
[----:B------:R-:W-:-:S11]  /*4190*/  DMUL R24, R24, UR4 ;  /* 0x0000000418187c28 */ /* 0x000fd60008000000 */
.L_x_6388:
[----:B------:R-:W-:Y:S05]  /*41a0*/  BSYNC.RECONVERGENT B0 ;  /* 0x0000000000007941 */ /* 0x000fea0003800200 */
.L_x_6387:
[----:B------:R-:W-:Y:S04]  /*41b0*/  BSSY.RECONVERGENT B0, `(.L_x_6389) ;  /* 0x0000010000007945 */ /* 0x000fe80003800200 */
[----:B------:R-:W-:Y:S05]  /*41c0*/  @P1 BRA `(.L_x_6390) ;  /* 0x0000000000381947 */ /* 0x000fea0003800000 */
[----:B------:R-:W1:Y:S01]  /*41d0*/  LDCU.64 UR4, c[0x0][0x388] ;  /* 0x00007100ff0477ac */ /* 0x000e620008000a00 */
[----:B-----5:R-:W-:Y:S01]  /*41e0*/  DADD R6, R16, 3 ;  /* 0x4008000010067429 */ /* 0x020fe20000000000 */
[----:B------:R-:W0:Y:S01]  /*41f0*/  LDCU.64 UR6, c[0x0][0x388] ;  /* 0x00007100ff0677ac */ /* 0x000e220008000a00 */
[----:B------:R-:W2:Y:S06]  /*4200*/  LDCU.64 UR8, c[0x0][0x3a0] ;  /* 0x00007400ff0877ac */ /* 0x000eac0008000a00 */
[----:B-1----:R-:W-:Y:S01]  /*4210*/  DSETP.GEU.AND P0, PT, R6, UR4, PT ;  /* 0x0000000406007e2a */ /* 0x002fe2000bf0e000 */
[----:B------:R-:W-:Y:S01]  /*4220*/  UMOV UR4, 0x60000000 ;  /* 0x6000000000047882 */ /* 0x000fe20000000000 */
[----:B------:R-:W-:-:S04]  /*4230*/  UMOV UR5, 0x3fc55555 ;  /* 0x3fc5555500057882 */ /* 0x000fc80000000000 */
[----:B0-----:R-:W-:Y:S02]  /*4240*/  FSEL R6, R6, UR6, P0 ;  /* 0x0000000606067c08 */ /* 0x001fe40008000000 */
[----:B------:R-:W-:-:S06]  /*4250*/  FSEL R7, R7, UR7, P0 ;  /* 0x0000000707077c08 */ /* 0x000fcc0008000000 */
[----:B--2---:R-:W-:-:S14]  /*4260*/  DSETP.GT.AND P0, PT, R6, UR8, PT ;  /* 0x0000000806007e2a */ /* 0x004fdc000bf04000 */
[----:B------:R-:W0:Y:S08]  /*4270*/  @P0 LDC R6, c[0x0][0x3a0] ;  /* 0x0000e800ff060b82 */ /* 0x000e300000000800 */
[----:B------:R-:W0:Y:S02]  /*4280*/  @P0 LDC R7, c[0x0][0x3a4] ;  /* 0x0000e900ff070b82 */ /* 0x000e240000000800 */
[----:B0-----:R-:W-:-:S08]  /*4290*/  DMUL R16, R16, R6 ;  /* 0x0000000610107228 */ /* 0x001fd00000000000 */
[----:B------:R-:W-:-:S11]  /*42a0*/  DMUL R16, R16, UR4 ;  /* 0x0000000410107c28 */ /* 0x000fd60008000000 */
.L_x_6390:
[----:B------:R-:W-:Y:S05]  /*42b0*/  BSYNC.RECONVERGENT B0 ;  /* 0x0000000000007941 */ /* 0x000fea0003800200 */
.L_x_6389:
[----:B------:R-:W-:Y:S04]  /*42c0*/  BSSY.RECONVERGENT B6, `(.L_x_6391) ;  /* 0x0000128000067945 */ /* 0x000fe80003800200 */
[----:B------:R-:W-:Y:S05]  /*42d0*/  @P2 BRA `(.L_x_6392) ;  /* 0x0000001000982947 */ /* 0x000fea0003800000 */
[----:B------:R-:W1:Y:S01]  /*42e0*/  LDCU UR4, c[0x0][0x3d0] ;  /* 0x00007a00ff0477ac */ /* 0x000e620008000800 */
[----:B------:R-:W2:Y:S01]  /*42f0*/  LDC.64 R8, c[0x0][0x3b0] ;  /* 0x0000ec00ff087b82 */ /* 0x000ea20000000a00 */
[----:B------:R-:W-:Y:S01]  /*4300*/  IMAD R0, R18, 0x200, R22 ;  /* 0x0000020012007824 */ /* 0x000fe200078e0216 */
[----:B0-----:R-:W-:-:S03]  /*4310*/  PRMT R6, R2, 0x9910, RZ ;  /* 0x0000991002067816 */ /* 0x001fc600000000ff */
[----:B-1----:R-:W-:Y:S02]  /*4320*/  IMAD R3, R0, UR4, RZ ;  /* 0x0000000400037c24 */ /* 0x002fe4000f8e02ff */
        /* <DEDUP_REMOVED lines=17> */
.L_x_6396:
[----:B------:R-:W0:Y:S01]  /*4440*/  F2I.S64.F64.TRUNC R4, R4 ;  /* 0x0000000400047311 */ /* 0x000e22000030d900 */
[----:B------:R-:W-:Y:S02]  /*4450*/  IMAD.MOV.U32 R22, RZ, RZ, R26 ;  /* 0x000000ffff167224 */ /* 0x000fe400078e001a */
[----:B0-----:R-:W-:-:S05]  /*4460*/  IMAD.MOV.U32 R3, RZ, RZ, R4 ;  /* 0x000000ffff037224 */ /* 0x001fca00078e0004 */
[----:B------:R0:W-:Y:S01]  /*4470*/  STG.E.U8 desc[UR36][R8.64], R3 ;  /* 0x0000000308007986 */ /* 0x0001e2000c101124 */
[----:B------:R-:W-:Y:S05]  /*4480*/  BRA `(.L_x_6392) ;  /* 0x00000010002c7947 */ /* 0x000fea0003800000 */
.L_x_6395:
        /* <DEDUP_REMOVED lines=10> */
.L_x_6399:
[----:B------:R-:W0:Y:S01]  /*4530*/  F2I.F64.TRUNC R5, R4 ;  /* 0x0000000400057311 */ /* 0x000e22000030d100 */
[----:B------:R-:W-:Y:S01]  /*4540*/  IMAD.MOV.U32 R22, RZ, RZ, R26 ;  /* 0x000000ffff167224 */ /* 0x000fe200078e001a */
[----:B0-----:R0:W-:Y:S01]  /*4550*/  STG.E desc[UR36][R8.64], R5 ;  /* 0x0000000508007986 */ /* 0x0011e2000c101924 */
[----:B------:R-:W-:Y:S05]  /*4560*/  BRA `(.L_x_6392) ;  /* 0x0000000c00f47947 */ /* 0x000fea0003800000 */
.L_x_6398:
[----:B------:R-:W0:Y:S01]  /*4570*/  F2I.F64.TRUNC R5, R4 ;  /* 0x0000000400057311 */ /* 0x000e22000030d100 */
[----:B------:R-:W-:Y:S01]  /*4580*/  IMAD.MOV.U32 R22, RZ, RZ, R26 ;  /* 0x000000ffff167224 */ /* 0x000fe200078e001a */
[----:B0-----:R1:W-:Y:S01]  /*4590*/  STG.E.U16 desc[UR36][R8.64], R5 ;  /* 0x0000000508007986 */ /* 0x0013e2000c101524 */
[----:B------:R-:W-:Y:S05]  /*45a0*/  BRA `(.L_x_6392) ;  /* 0x0000000c00e47947 */ /* 0x000fea0003800000 */
.L_x_6394:
        /* <DEDUP_REMOVED lines=14> */
.L_x_6401:
        /* <DEDUP_REMOVED lines=9> */
.L_x_6400:
        /* <DEDUP_REMOVED lines=15> */
.L_x_6403:
        /* <DEDUP_REMOVED lines=10> */
.L_x_6402:
[----:B------:R0:W-:Y:S01]  /*48b0*/  STG.E.64 desc[UR36][R8.64], R4 ;  /* 0x0000000408007986 */ /* 0x0001e2000c101b24 */
[----:B------:R-:W-:Y:S01]  /*48c0*/  IMAD.MOV.U32 R22, RZ, RZ, R26 ;  /* 0x000000ffff167224 */ /* 0x000fe200078e001a */
[----:B------:R-:W-:Y:S06]  /*48d0*/  BRA `(.L_x_6392) ;  /* 0x0000000c00187947 */ /* 0x000fec0003800000 */
.L_x_6393:
        /* <DEDUP_REMOVED lines=13> */
.L_x_6406:
[----:B------:R-:W-:Y:S01]  /*49b0*/  CS2R R6, SRZ ;  /* 0x0000000000067805 */ /* 0x000fe2000001ff00 */
[----:B------:R-:W-:-:S04]  /*49c0*/  IMAD.MOV.U32 R22, RZ, RZ, R26 ;  /* 0x000000ffff167224 */ /* 0x000fc800078e001a */
[----:B------:R0:W-:Y:S01]  /*49d0*/  STG.E.128 desc[UR36][R8.64], R4 ;  /* 0x0000000408007986 */ /* 0x0001e2000c101d24 */
[----:B------:R-:W-:Y:S05]  /*49e0*/  BRA `(.L_x_6392) ;  /* 0x0000000800d47947 */ /* 0x000fea0003800000 */
.L_x_6405:
        /* <DEDUP_REMOVED lines=23> */
.L_x_6410:
[----:B------:R-:W-:Y:S05]  /*4b60*/  BSYNC.RECONVERGENT B0 ;  /* 0x0000000000007941 */ /* 0x000fea0003800200 */
.L_x_6409:
[----:B------:R-:W-:Y:S01]  /*4b70*/  LOP3.LUT R7, R0, 0x80, R7, 0xf8, !PT ;  /* 0x0000008000077812 */ /* 0x000fe200078ef807 */
[----:B------:R-:W-:-:S04]  /*4b80*/  IMAD.MOV.U32 R22, RZ, RZ, R26 ;  /* 0x000000ffff167224 */ /* 0x000fc800078e001a */
[----:B------:R0:W-:Y:S01]  /*4b90*/  STG.E.U8 desc[UR36][R8.64], R7 ;  /* 0x0000000708007986 */ /* 0x0001e2000c101124 */
[----:B------:R-:W-:Y:S05]  /*4ba0*/  BRA `(.L_x_6392) ;  /* 0x0000000800647947 */ /* 0x000fea0003800000 */
.L_x_6408:
        /* <DEDUP_REMOVED lines=19> */
.L_x_6412:
[----:B------:R-:W-:Y:S05]  /*4ce0*/  BSYNC.RECONVERGENT B0 ;  /* 0x0000000000007941 */ /* 0x000fea0003800200 */
.L_x_6411:
[----:B------:R-:W-:Y:S01]  /*4cf0*/  LOP3.LUT R7, R0, 0x80, R7, 0xf8, !PT ;  /* 0x0000008000077812 */ /* 0x000fe200078ef807 */
[----:B------:R-:W-:-:S04]  /*4d00*/  IMAD.MOV.U32 R22, RZ, RZ, R26 ;  /* 0x000000ffff167224 */ /* 0x000fc800078e001a */
[----:B------:R0:W-:Y:S01]  /*4d10*/  STG.E.U8 desc[UR36][R8.64], R7 ;  /* 0x0000000708007986 */ /* 0x0001e2000c101124 */
[----:B------:R-:W-:Y:S05]  /*4d20*/  BRA `(.L_x_6392) ;  /* 0x0000000800047947 */ /* 0x000fea0003800000 */
.L_x_6407:
        /* <DEDUP_REMOVED lines=9> */
.L_x_6404:
        /* <DEDUP_REMOVED lines=12> */
.L_x_6415:
        /* <DEDUP_REMOVED lines=17> */
.L_x_6418:
[----:B------:R-:W-:-:S04]  /*4f90*/  SHF.R.U32.HI R0, RZ, 0x14, R7 ;  /* 0x00000014ff007819 */ /* 0x000fc80000011607 */
[----:B------:R-:W-:-:S04]  /*4fa0*/  LOP3.LUT R0, R0, 0x1, RZ, 0xc0, !PT ;  /* 0x0000000100007812 */ /* 0x000fc800078ec0ff */
[----:B------:R-:W-:-:S04]  /*4fb0*/  IADD3 R0, PT, PT, R7, 0x487ffff, R0 ;  /* 0x0487ffff07007810 */ /* 0x000fc80007ffe000 */
[----:B------:R-:W-:-:S04]  /*4fc0*/  SHF.R.U32.HI R0, RZ, 0x14, R0 ;  /* 0x00000014ff007819 */ /* 0x000fc80000011600 */
[----:B------:R-:W-:-:S07]  /*4fd0*/  LOP3.LUT R3, R0, 0xff, RZ, 0xc0, !PT ;  /* 0x000000ff00037812 */ /* 0x000fce00078ec0ff */
.L_x_6419:
[----:B------:R-:W-:-:S04]  /*4fe0*/  SHF.R.U32.HI R0, RZ, 0x18, R7 ;  /* 0x00000018ff007819 */ /* 0x000fc80000011607 */
[----:B------:R-:W-:-:S07]  /*4ff0*/  LOP3.LUT R0, R3, 0x80, R0, 0xf8, !PT ;  /* 0x0000008003007812 */ /* 0x000fce00078ef800 */
.L_x_6417:
[----:B------:R-:W-:Y:S05]  /*5000*/  BSYNC.RECONVERGENT B0 ;  /* 0x0000000000007941 */ /* 0x000fea0003800200 */
.L_x_6416:
[----:B------:R0:W-:Y:S01]  /*5010*/  STG.E.U8 desc[UR36][R8.64], R0 ;  /* 0x0000000008007986 */ /* 0x0001e2000c101124 */
[----:B------:R-:W-:Y:S01]  /*5020*/  IMAD.MOV.U32 R22, RZ, RZ, R26 ;  /* 0x000000ffff167224 */ /* 0x000fe200078e001a */
[----:B------:R-:W-:Y:S06]  /*5030*/  BRA `(.L_x_6392) ;  /* 0x0000000400407947 */ /* 0x000fec0003800000 */
.L_x_6414:
        /* <DEDUP_REMOVED lines=17> */
.L_x_6422:
[----:B------:R-:W-:-:S04]  /*5150*/  SHF.R.U32.HI R0, RZ, 0x15, R7 ;  /* 0x00000015ff007819 */ /* 0x000fc80000011607 */
[----:B------:R-:W-:-:S04]  /*5160*/  LOP3.LUT R0, R0, 0x1, RZ, 0xc0, !PT ;  /* 0x0000000100007812 */ /* 0x000fc800078ec0ff */
[----:B------:R-:W-:-:S04]  /*5170*/  IADD3 R0, PT, PT, R7, 0x88fffff, R0 ;  /* 0x088fffff07007810 */ /* 0x000fc80007ffe000 */
[----:B------:R-:W-:-:S04]  /*5180*/  SHF.R.U32.HI R0, RZ, 0x15, R0 ;  /* 0x00000015ff007819 */ /* 0x000fc80000011600 */
[----:B------:R-:W-:-:S07]  /*5190*/  LOP3.LUT R3, R0, 0xff, RZ, 0xc0, !PT ;  /* 0x000000ff00037812 */ /* 0x000fce00078ec0ff */
.L_x_6423:
[----:B------:R-:W-:-:S04]  /*51a0*/  SHF.R.U32.HI R0, RZ, 0x18, R7 ;  /* 0x00000018ff007819 */ /* 0x000fc80000011607 */
[----:B------:R-:W-:-:S07]  /*51b0*/  LOP3.LUT R0, R3, 0x80, R0, 0xf8, !PT ;  /* 0x0000008003007812 */ /* 0x000fce00078ef800 */
.L_x_6421:
[----:B------:R-:W-:Y:S05]  /*51c0*/  BSYNC.RECONVERGENT B0 ;  /* 0x0000000000007941 */ /* 0x000fea0003800200 */
.L_x_6420:
[----:B------:R0:W-:Y:S01]  /*51d0*/  STG.E.U8 desc[UR36][R8.64], R0 ;  /* 0x0000000008007986 */ /* 0x0001e2000c101124 */
[----:B------:R-:W-:Y:S01]  /*51e0*/  IMAD.MOV.U32 R22, RZ, RZ, R26 ;  /* 0x000000ffff167224 */ /* 0x000fe200078e001a */
[----:B------:R-:W-:Y:S06]  /*51f0*/  BRA `(.L_x_6392) ;  /* 0x0000000000d07947 */ /* 0x000fec0003800000 */
.L_x_6413:
[----:B------:R-:W-:-:S13]  /*5200*/  ISETP.NE.AND P0, PT, R0, 0x1c, PT ;  /* 0x0000001c0000780c */ /* 0x000fda0003f05270 */
[----:B------:R-:W-:Y:S05]  /*5210*/  @!P0 BRA `(.L_x_6424) ;  /* 0x0000000000bc8947 */ /* 0x000fea0003800000 */
[----:B------:R-:W-:-:S13]  /*5220*/  ISETP.NE.AND P0, PT, R0, 0x1d, PT ;  /* 0x0000001d0000780c */ /* 0x000fda0003f05270 */
[----:B------:R-:W-:Y:S05]  /*5230*/  @!P0 BRA `(.L_x_6425) ;  /* 0x0000000000a48947 */ /* 0x000fea0003800000 */
[----:B------:R-:W-:-:S13]  /*5240*/  ISETP.NE.AND P0, PT, R0, 0x2c, PT ;  /* 0x0000002c0000780c */ /* 0x000fda0003f05270 */
[----:B------:R-:W-:Y:S05]  /*5250*/  @!P0 BRA `(.L_x_6426) ;  /* 0x0000000000488947 */ /* 0x000fea0003800000 */
.L_x_6397:
        /* <DEDUP_REMOVED lines=16> */
.L_x_6427:
[----:B------:R-:W-:Y:S01]  /*5360*/  IMAD.MOV.U32 R22, RZ, RZ, R26 ;  /* 0x000000ffff167224 */ /* 0x000fe200078e001a */
[----:B------:R-:W-:Y:S06]  /*5370*/  BRA `(.L_x_6392) ;  /* 0x0000000000707947 */ /* 0x000fec0003800000 */
.L_x_6426:
        /* <DEDUP_REMOVED lines=21> */
.L_x_6425:
[----:B------:R-:W0:Y:S01]  /*54d0*/  F2I.U64.F64.TRUNC R4, R4 ;  /* 0x0000000400047311 */ /* 0x000e22000030d800 */
[----:B------:R-:W-:Y:S01]  /*54e0*/  IMAD.MOV.U32 R22, RZ, RZ, R26 ;  /* 0x000000ffff167224 */ /* 0x000fe200078e001a */
[----:B0-----:R0:W-:Y:S01]  /*54f0*/  STG.E.64 desc[UR36][R8.64], R4 ;  /* 0x0000000408007986 */ /* 0x0011e2000c101b24 */
[----:B------:R-:W-:Y:S05]  /*5500*/  BRA `(.L_x_6392) ;  /* 0x00000000000c7947 */ /* 0x000fea0003800000 */
.L_x_6424:
[----:B------:R-:W0:Y:S01]  /*5510*/  F2I.U32.F64.TRUNC R5, R4 ;  /* 0x0000000400057311 */ /* 0x000e22000030d000 */
[----:B------:R-:W-:Y:S01]  /*5520*/  IMAD.MOV.U32 R22, RZ, RZ, R26 ;  /* 0x000000ffff167224 */ /* 0x000fe200078e001a */
[----:B0-----:R0:W-:Y:S06]  /*5530*/  STG.E desc[UR36][R8.64], R5 ;  /* 0x0000000508007986 */ /* 0x0011ec000c101924 */
.L_x_6392:
[----:B------:R-:W-:Y:S05]  /*5540*/  BSYNC.RECONVERGENT B6 ;  /* 0x0000000000067941 */ /* 0x000fea0003800200 */
.L_x_6391:
[----:B------:R-:W-:Y:S01]  /*5550*/  ISETP.GE.AND P0, PT, R22, R19, PT ;  /* 0x000000131600720c */ /* 0x000fe20003f06270 */
[----:B------:R-:W-:-:S12]  /*5560*/  BSSY.RECONVERGENT B6, `(.L_x_6428) ;  /* 0x0000228000067945 */ /* 0x000fd80003800200 */
[----:B------:R-:W-:Y:S05]  /*5570*/  @P0 BRA `(.L_x_6429) ;  /* 0x0000002000980947 */ /* 0x000fea0003800000 */
[----:B------:R-:W2:Y:S01]  /*5580*/  LDCU UR4, c[0x0][0x3d0] ;  /* 0x00007a00ff0477ac */ /* 0x000ea20008000800 */
[----:B01----:R-:W0:Y:S01]  /*5590*/  LDC.64 R4, c[0x0][0x3b0] ;  /* 0x0000ec00ff047b82 */ /* 0x003e220000000a00 */
[----:B------:R-:W-:Y:S01]  /*55a0*/  IMAD R0, R18, 0x200, R22 ;  /* 0x0000020012007824 */ /* 0x000fe200078e0216 */
[----:B------:R-:W-:-:S03]  /*55b0*/  PRMT R6, R2, 0x9910, RZ ;  /* 0x0000991002067816 */ /* 0x000fc600000000ff */
[----:B--2---:R-:W-:Y:S02]  /*55c0*/  IMAD R3, R0, UR4, RZ ;  /* 0x0000000400037c24 */ /* 0x004fe4000f8e02ff */
        /* <DEDUP_REMOVED lines=13> */
[----:B---3-5:R-:W0:Y:S02]  /*56a0*/  F2I.F64.TRUNC R29, R28 ;  /* 0x0000001c001d7311 */ /* 0x028e24000030d100 */
[----:B0-----:R1:W-:Y:S01]  /*56b0*/  STG.E.U8 desc[UR36][R4.64], R29 ;  /* 0x0000001d04007986 */ /* 0x0013e2000c101124 */
[----:B------:R-:W-:Y:S05]  /*56c0*/  BRA `(.L_x_6435) ;  /* 0x0000000c00f07947 */ /* 0x000fea0003800000 */
.L_x_6433:
[----:B---3-5:R-:W0:Y:S02]  /*56d0*/  F2I.S64.F64.TRUNC R28, R28 ;  /* 0x0000001c001c7311 */ /* 0x028e24000030d900 */
[----:B0-----:R-:W-:-:S05]  /*56e0*/  IMAD.MOV.U32 R3, RZ, RZ, R28 ;  /* 0x000000ffff037224 */ /* 0x001fca00078e001c */
[----:B------:R0:W-:Y:S01]  /*56f0*/  STG.E.U8 desc[UR36][R4.64], R3 ;  /* 0x0000000304007986 */ /* 0x0001e2000c101124 */
[----:B------:R-:W-:Y:S05]  /*5700*/  BRA `(.L_x_6435) ;  /* 0x0000000c00e07947 */ /* 0x000fea0003800000 */
.L_x_6432:
[----:B------:R-:W-:-:S13]  /*5710*/  ISETP.NE.AND P0, PT, R0, 0x2, PT ;  /* 0x000000020000780c */ /* 0x000fda0003f05270 */
[----:B------:R-:W-:Y:S05]  /*5720*/  @!P0 BRA `(.L_x_6436) ;  /* 0x0000000000288947 */ /* 0x000fea0003800000 */
[----:B------:R-:W-:-:S13]  /*5730*/  ISETP.NE.AND P0, PT, R0, 0x3, PT ;  /* 0x000000030000780c */ /* 0x000fda0003f05270 */
[----:B------:R-:W-:Y:S05]  /*5740*/  @!P0 BRA `(.L_x_6437) ;  /* 0x0000000000148947 */ /* 0x000fea0003800000 */
[----:B------:R-:W-:-:S13]  /*5750*/  ISETP.NE.AND P0, PT, R0, 0x4, PT ;  /* 0x000000040000780c */ /* 0x000fda0003f05270 */
[----:B------:R-:W-:Y:S05]  /*5760*/  @P0 BRA `(.L_x_6434) ;  /* 0x0000000800b40947 */ /* 0x000fea0003800000 */
[----:B---3-5:R-:W0:Y:S02]  /*5770*/  F2I.S64.F64.TRUNC R28, R28 ;  /* 0x0000001c001c7311 */ /* 0x028e24000030d900 */
[----:B0-----:R0:W-:Y:S01]  /*5780*/  STG.E.64 desc[UR36][R4.64], R28 ;  /* 0x0000001c04007986 */ /* 0x0011e2000c101b24 */
[----:B------:R-:W-:Y:S05]  /*5790*/  BRA `(.L_x_6435) ;  /* 0x0000000c00bc7947 */ /* 0x000fea0003800000 */
.L_x_6437:
[----:B---3-5:R-:W0:Y:S02]  /*57a0*/  F2I.F64.TRUNC R29, R28 ;  /* 0x0000001c001d7311 */ /* 0x028e24000030d100 */
[----:B0-----:R3:W-:Y:S01]  /*57b0*/  STG.E desc[UR36][R4.64], R29 ;  /* 0x0000001d04007986 */ /* 0x0017e2000c101924 */
[----:B------:R-:W-:Y:S05]  /*57c0*/  BRA `(.L_x_6435) ;  /* 0x0000000c00b07947 */ /* 0x000fea0003800000 */
.L_x_6436:
[----:B---3-5:R-:W0:Y:S02]  /*57d0*/  F2I.F64.TRUNC R29, R28 ;  /* 0x0000001c001d7311 */ /* 0x028e24000030d100 */
[----:B0-----:R2:W-:Y:S01]  /*57e0*/  STG.E.U16 desc[UR36][R4.64], R29 ;  /* 0x0000001d04007986 */ /* 0x0015e2000c101524 */
[----:B------:R-:W-:Y:S05]  /*57f0*/  BRA `(.L_x_6435) ;  /* 0x0000000c00a47947 */ /* 0x000fea0003800000 */
.L_x_6431:
        /* <DEDUP_REMOVED lines=8> */
[----:B---3-5:R-:W0:Y:S01]  /*5880*/  F2F.F32.F64 R3, R28 ;  /* 0x0000001c00037310 */ /* 0x028e220000301000 */
[----:B------:R-:W-:-:S14]  /*5890*/  DSETP.GEU.AND P0, PT, |R28|, UR4, PT ;  /* 0x000000041c007e2a */ /* 0x000fdc000bf0e200 */
[----:B0-----:R-:W-:-:S05]  /*58a0*/  @!P0 FMUL R3, R3, 1.175494350822287508e-38 ;  /* 0x0080000003038820 */ /* 0x001fca0000400000 */
[----:B------:R0:W-:Y:S01]  /*58b0*/  STG.E desc[UR36][R4.64], R3 ;  /* 0x0000000304007986 */ /* 0x0001e2000c101924 */
[----:B------:R-:W-:Y:S05]  /*58c0*/  BRA `(.L_x_6435) ;  /* 0x0000000c00707947 */ /* 0x000fea0003800000 */
.L_x_6439:
[----:B------:R-:W-:Y:S01]  /*58d0*/  UMOV UR4, 0xf0000000 ;  /* 0xf000000000047882 */ /* 0x000fe20000000000 */
[----:B------:R-:W-:Y:S01]  /*58e0*/  UMOV UR5, 0x380fffff ;  /* 0x380fffff00057882 */ /* 0x000fe20000000000 */
[----:B---3-5:R-:W0:Y:S01]  /*58f0*/  F2F.F32.F64 R0, R28 ;  /* 0x0000001c00007310 */ /* 0x028e220000301000 */
[----:B------:R-:W-:-:S14]  /*5900*/  DSETP.GEU.AND P0, PT, |R28|, UR4, PT ;  /* 0x000000041c007e2a */ /* 0x000fdc000bf0e200 */
[----:B0-----:R-:W-:-:S05]  /*5910*/  @!P0 FMUL R0, R0, 1.175494350822287508e-38 ;  /* 0x0080000000008820 */ /* 0x001fca0000400000 */
[----:B------:R-:W-:-:S05]  /*5920*/  F2FP.F16.F32.PACK_AB R0, RZ, R0 ;  /* 0x00000000ff00723e */ /* 0x000fca00000000ff */
[----:B------:R0:W-:Y:S01]  /*5930*/  STG.E.U16 desc[UR36][R4.64], R0 ;  /* 0x0000000004007986 */ /* 0x0001e2000c101524 */
[----:B------:R-:W-:Y:S05]  /*5940*/  BRA `(.L_x_6435) ;  /* 0x0000000c00507947 */ /* 0x000fea0003800000 */
.L_x_6438:
        /* <DEDUP_REMOVED lines=8> */
[----:B---3-5:R-:W0:Y:S01]  /*59d0*/  F2F.F32.F64 R6, R28 ;  /* 0x0000001c00067310 */ /* 0x028e220000301000 */
[----:B------:R-:W-:Y:S01]  /*59e0*/  DSETP.GEU.AND P0, PT, |R28|, UR4, PT ;  /* 0x000000041c007e2a */ /* 0x000fe2000bf0e200 */
[----:B------:R-:W-:-:S13]  /*59f0*/  IMAD.MOV.U32 R7, RZ, RZ, RZ ;  /* 0x000000ffff077224 */ /* 0x000fda00078e00ff */
[----:B0-----:R-:W-:-:S05]  /*5a00*/  @!P0 FMUL R6, R6, 1.175494350822287508e-38 ;  /* 0x0080000006068820 */ /* 0x001fca0000400000 */
[----:B------:R0:W-:Y:S01]  /*5a10*/  STG.E.64 desc[UR36][R4.64], R6 ;  /* 0x0000000604007986 */ /* 0x0001e2000c101b24 */
[----:B------:R-:W-:Y:S05]  /*5a20*/  BRA `(.L_x_6435) ;  /* 0x0000000c00187947 */ /* 0x000fea0003800000 */
.L_x_6441:
[----:B------:R-:W-:Y:S01]  /*5a30*/  UMOV UR4, 0xf0000000 ;  /* 0xf000000000047882 */ /* 0x000fe20000000000 */
[----:B------:R-:W-:Y:S01]  /*5a40*/  UMOV UR5, 0x380fffff ;  /* 0x380fffff00057882 */ /* 0x000fe20000000000 */
[----:B---3-5:R-:W0:Y:S01]  /*5a50*/  F2F.F32.F64 R0, R28 ;  /* 0x0000001c00007310 */ /* 0x028e220000301000 */
[----:B------:R-:W-:-:S14]  /*5a60*/  DSETP.GEU.AND P0, PT, |R28|, UR4, PT ;  /* 0x000000041c007e2a */ /* 0x000fdc000bf0e200 */
[----:B0-----:R-:W-:-:S05]  /*5a70*/  @!P0 FMUL R0, R0, 1.175494350822287508e-38 ;  /* 0x0080000000008820 */ /* 0x001fca0000400000 */
[----:B------:R-:W-:-:S04]  /*5a80*/  F2FP.F16.F32.PACK_AB R3, RZ, R0 ;  /* 0x00000000ff03723e */ /* 0x000fc800000000ff */
[----:B------:R-:W-:-:S05]  /*5a90*/  PRMT R3, R3, 0x5410, RZ ;  /* 0x0000541003037816 */ /* 0x000fca00000000ff */
[----:B------:R0:W-:Y:S01]  /*5aa0*/  STG.E desc[UR36][R4.64], R3 ;  /* 0x0000000304007986 */ /* 0x0001e2000c101924 */
[----:B------:R-:W-:Y:S05]  /*5ab0*/  BRA `(.L_x_6435) ;  /* 0x0000000800f47947 */ /* 0x000fea0003800000 */
.L_x_6440:
[----:B---3-5:R0:W-:Y:S01]  /*5ac0*/  STG.E.64 desc[UR36][R4.64], R28 ;  /* 0x0000001c04007986 */ /* 0x0281e2000c101b24 */
[----:B------:R-:W-:Y:S05]  /*5ad0*/  BRA `(.L_x_6435) ;  /* 0x0000000800ec7947 */ /* 0x000fea0003800000 */
.L_x_6430:
        /* <DEDUP_REMOVED lines=10> */
[----:B---3-5:R-:W0:Y:S02]  /*5b80*/  F2I.U32.F64.TRUNC R29, R28 ;  /* 0x0000001c001d7311 */ /* 0x028e24000030d000 */
[----:B0-----:R0:W-:Y:S01]  /*5b90*/  STG.E.U16 desc[UR36][R4.64], R29 ;  /* 0x0000001d04007986 */ /* 0x0011e2000c101524 */
[----:B------:R-:W-:Y:S05]  /*5ba0*/  BRA `(.L_x_6435) ;  /* 0x0000000800b87947 */ /* 0x000fea0003800000 */
.L_x_6445:
[----:B------:R-:W-:Y:S01]  /*5bb0*/  UMOV UR4, 0xf0000000 ;  /* 0xf000000000047882 */ /* 0x000fe20000000000 */
[----:B------:R-:W-:Y:S01]  /*5bc0*/  UMOV UR5, 0x380fffff ;  /* 0x380fffff00057882 */ /* 0x000fe20000000000 */
[----:B---3-5:R-:W0:Y:S01]  /*5bd0*/  F2F.F32.F64 R7, R28 ;  /* 0x0000001c00077310 */ /* 0x028e220000301000 */
        /* <DEDUP_REMOVED lines=19> */
.L_x_6448:
[----:B------:R-:W-:-:S04]  /*5d10*/  SHF.R.U32.HI R3, RZ, 0x18, R7 ;  /* 0x00000018ff037819 */ /* 0x000fc80000011607 */
[----:B------:R-:W-:-:S07]  /*5d20*/  LOP3.LUT R0, R0, 0x80, R3, 0xf8, !PT ;  /* 0x0000008000007812 */ /* 0x000fce00078ef803 */
.L_x_6447:
[----:B------:R-:W-:Y:S05]  /*5d30*/  BSYNC.RECONVERGENT B0 ;  /* 0x0000000000007941 */ /* 0x000fea0003800200 */
.L_x_6446:
[----:B------:R0:W-:Y:S01]  /*5d40*/  STG.E.U8 desc[UR36][R4.64], R0 ;  /* 0x0000000004007986 */ /* 0x0001e2000c101124 */
[----:B------:R-:W-:Y:S05]  /*5d50*/  BRA `(.L_x_6435) ;  /* 0x00000008004c7947 */ /* 0x000fea0003800000 */
.L_x_6444:
        /* <DEDUP_REMOVED lines=22> */
.L_x_6451:
[----:B------:R-:W-:-:S04]  /*5ec0*/  SHF.R.U32.HI R3, RZ, 0x18, R7 ;  /* 0x00000018ff037819 */ /* 0x000fc80000011607 */
[----:B------:R-:W-:-:S07]  /*5ed0*/  LOP3.LUT R0, R0, 0x80, R3, 0xf8, !PT ;  /* 0x0000008000007812 */ /* 0x000fce00078ef803 */
.L_x_6450:
[----:B------:R-:W-:Y:S05]  /*5ee0*/  BSYNC.RECONVERGENT B0 ;  /* 0x0000000000007941 */ /* 0x000fea0003800200 */
.L_x_6449:
[----:B------:R0:W-:Y:S01]  /*5ef0*/  STG.E.U8 desc[UR36][R4.64], R0 ;  /* 0x0000000004007986 */ /* 0x0001e2000c101124 */
[----:B------:R-:W-:Y:S05]  /*5f00*/  BRA `(.L_x_6435) ;  /* 0x0000000400e07947 */ /* 0x000fea0003800000 */
.L_x_6443:
        /* <DEDUP_REMOVED lines=26> */
.L_x_6453:
[----:B---3-5:R-:W0:Y:S02]  /*60b0*/  F2I.U64.F64.TRUNC R28, R28 ;  /* 0x0000001c001c7311 */ /* 0x028e24000030d800 */
[----:B0-----:R0:W-:Y:S01]  /*60c0*/  STG.E.64 desc[UR36][R4.64], R28 ;  /* 0x0000001c04007986 */ /* 0x0011e2000c101b24 */
[----:B------:R-:W-:Y:S05]  /*60d0*/  BRA `(.L_x_6435) ;  /* 0x00000004006c7947 */ /* 0x000fea0003800000 */
.L_x_6452:
[----:B---3-5:R-:W0:Y:S02]  /*60e0*/  F2I.U32.F64.TRUNC R29, R28 ;  /* 0x0000001c001d7311 */ /* 0x028e24000030d000 */
[----:B0-----:R0:W-:Y:S01]  /*60f0*/  STG.E desc[UR36][R4.64], R29 ;  /* 0x0000001d04007986 */ /* 0x0011e2000c101924 */
[----:B------:R-:W-:Y:S05]  /*6100*/  BRA `(.L_x_6435) ;  /* 0x0000000400607947 */ /* 0x000fea0003800000 */
.L_x_6442:
[----:B------:R-:W-:-:S13]  /*6110*/  ISETP.GT.AND P0, PT, R0, 0xe, PT ;  /* 0x0000000e0000780c */ /* 0x000fda0003f04270 */
[----:B------:R-:W-:Y:S05]  /*6120*/  @P0 BRA `(.L_x_6454) ;  /* 0x00000000002c0947 */ /* 0x000fea0003800000 */
[----:B------:R-:W-:-:S13]  /*6130*/  ISETP.NE.AND P0, PT, R0, 0xa, PT ;  /* 0x0000000a0000780c */ /* 0x000fda0003f05270 */
[----:B------:R-:W-:Y:S05]  /*6140*/  @!P0 BRA `(.L_x_6455) ;  /* 0x0000000000188947 */ /* 0x000fea0003800000 */
[----:B------:R-:W-:-:S13]  /*6150*/  ISETP.NE.AND P0, PT, R0, 0xb, PT ;  /* 0x0000000b0000780c */ /* 0x000fda0003f05270 */
[----:B------:R-:W-:Y:S05]  /*6160*/  @P0 BRA `(.L_x_6434) ;  /* 0x0000000000340947 */ /* 0x000fea0003800000 */
[----:B---3-5:R-:W-:-:S06]  /*6170*/  DSETP.NEU.AND P0, PT, R28, RZ, PT ;  /* 0x000000ff1c00722a */ /* 0x028fcc0003f0d000 */
[----:B------:R-:W-:-:S05]  /*6180*/  SEL R3, RZ, 0x1, !P0 ;  /* 0x00000001ff037807 */ /* 0x000fca0004000000 */
[----:B------:R0:W-:Y:S01]  /*6190*/  STG.E.U8 desc[UR36][R4.64], R3 ;  /* 0x0000000304007986 */ /* 0x0001e2000c101124 */
[----:B------:R-:W-:Y:S05]  /*61a0*/  BRA `(.L_x_6435) ;  /* 0x0000000400387947 */ /* 0x000fea0003800000 */
.L_x_6455:
[----:B----45:R-:W-:-:S05]  /*61b0*/  CS2R R30, SRZ ;  /* 0x00000000001e7805 */ /* 0x030fca000001ff00 */
[----:B---3--:R0:W-:Y:S01]  /*61c0*/  STG.E.128 desc[UR36][R4.64], R28 ;  /* 0x0000001c04007986 */ /* 0x0081e2000c101d24 */
[----:B------:R-:W-:Y:S05]  /*61d0*/  BRA `(.L_x_6435) ;  /* 0x00000004002c7947 */ /* 0x000fea0003800000 */
.L_x_6454:
[----:B------:R-:W-:-:S13]  /*61e0*/  ISETP.NE.AND P0, PT, R0, 0xf, PT ;  /* 0x0000000f0000780c */ /* 0x000fda0003f05270 */
[----:B------:R-:W-:Y:S05]  /*61f0*/  @!P0 BRA `(.L_x_6456) ;  /* 0x0000000400088947 */ /* 0x000fea0003800000 */
[----:B------:R-:W-:-:S13]  /*6200*/  ISETP.NE.AND P0, PT, R0, 0x17, PT ;  /* 0x000000170000780c */ /* 0x000fda0003f05270 */
[----:B------:R-:W-:Y:S05]  /*6210*/  @!P0 BRA `(.L_x_6457) ;  /* 0x0000000000a08947 */ /* 0x000fea0003800000 */
[----:B------:R-:W-:-:S13]  /*6220*/  ISETP.NE.AND P0, PT, R0, 0x18, PT ;  /* 0x000000180000780c */ /* 0x000fda0003f05270 */
[----:B------:R-:W-:Y:S05]  /*6230*/  @!P0 BRA `(.L_x_6458) ;  /* 0x0000000000448947 */ /* 0x000fea0003800000 */
.L_x_6434:
        /* <DEDUP_REMOVED lines=16> */
.L_x_6459:
[----:B------:R-:W-:Y:S05]  /*6340*/  BRA `(.L_x_6435) ;  /* 0x0000000000d07947 */ /* 0x000fea0003800000 */
.L_x_6458:
[----:B------:R-:W-:Y:S01]  /*6350*/  UMOV UR4, 0xf0000000 ;  /* 0xf000000000047882 */ /* 0x000fe20000000000 */
[----:B------:R-:W-:Y:S01]  /*6360*/  UMOV UR5, 0x380fffff ;  /* 0x380fffff00057882 */ /* 0x000fe20000000000 */
[----:B---3-5:R-:W0:Y:S01]  /*6370*/  F2F.F32.F64 R7, R28 ;  /* 0x0000001c00077310 */ /* 0x028e220000301000 */
        /* <DEDUP_REMOVED lines=14> */
.L_x_6461:
[----:B------:R-:W-:Y:S05]  /*6460*/  BSYNC.RECONVERGENT B0 ;  /* 0x0000000000007941 */ /* 0x000fea0003800200 */
.L_x_6460:
[----:B------:R-:W-:-:S05]  /*6470*/  LOP3.LUT R3, R0, 0x80, R3, 0xf8, !PT ;  /* 0x0000008000037812 */ /* 0x000fca00078ef803 */
[----:B------:R0:W-:Y:S01]  /*6480*/  STG.E.U8 desc[UR36][R4.64], R3 ;  /* 0x0000000304007986 */ /* 0x0001e2000c101124 */
[----:B------:R-:W-:Y:S05]  /*6490*/  BRA `(.L_x_6435) ;  /* 0x00000000007c7947 */ /* 0x000fea0003800000 */
.L_x_6457:
[----:B------:R-:W-:Y:S01]  /*64a0*/  UMOV UR4, 0xf0000000 ;  /* 0xf000000000047882 */ /* 0x000fe20000000000 */
[----:B------:R-:W-:Y:S01]  /*64b0*/  UMOV UR5, 0x380fffff ;  /* 0x380fffff00057882 */ /* 0x000fe20000000000 */
[----:B---3-5:R-:W0:Y:S01]  /*64c0*/  F2F.F32.F64 R7, R28 ;  /* 0x0000001c00077310 */ /* 0x028e220000301000 */
        /* <DEDUP_REMOVED lines=13> */
.L_x_6463:
[----:B------:R-:W-:Y:S01]  /*65a0*/  IMAD.MOV.U32 R0, RZ, RZ, 0x7f ;  /* 0x0000007fff007424 */ /* 0x000fe200078e00ff */
[----:B------:R-:W-:-:S04]  /*65b0*/  ISETP.GT.U32.AND P0, PT, R3, 0x7f800000, PT ;  /* 0x7f8000000300780c */ /* 0x000fc80003f04070 */
[----:B------:R-:W-:-:S09]  /*65c0*/  SEL R0, R0, 0x7c, P0 ;  /* 0x0000007c00007807 */ /* 0x000fd20000000000 */
.L_x_6464:
[----:B------:R-:W-:Y:S05]  /*65d0*/  BSYNC.RECONVERGENT B0 ;  /* 0x0000000000007941 */ /* 0x000fea0003800200 */
.L_x_6462:
[----:B------:R-:W-:-:S04]  /*65e0*/  SHF.R.U32.HI R3, RZ, 0x18, R7 ;  /* 0x00000018ff037819 */ /* 0x000fc80000011607 */
[----:B------:R-:W-:-:S05]  /*65f0*/  LOP3.LUT R3, R0, 0x80, R3, 0xf8, !PT ;  /* 0x0000008000037812 */ /* 0x000fca00078ef803 */
[----:B------:R0:W-:Y:S01]  /*6600*/  STG.E.U8 desc[UR36][R4.64], R3 ;  /* 0x0000000304007986 */ /* 0x0001e2000c101124 */
[----:B------:R-:W-:Y:S05]  /*6610*/  BRA `(.L_x_6435) ;  /* 0x00000000001c7947 */ /* 0x000fea0003800000 */
.L_x_6456:
[----:B------:R-:W-:Y:S01]  /*6620*/  UMOV UR4, 0xf0000000 ;  /* 0xf000000000047882 */ /* 0x000fe20000000000 */
[----:B------:R-:W-:Y:S01]  /*6630*/  UMOV UR5, 0x380fffff ;  /* 0x380fffff00057882 */ /* 0x000fe20000000000 */
[----:B---3-5:R-:W0:Y:S01]  /*6640*/  F2F.F32.F64 R0, R28 ;  /* 0x0000001c00007310 */ /* 0x028e220000301000 */
[----:B------:R-:W-:-:S14]  /*6650*/  DSETP.GEU.AND P0, PT, |R28|, UR4, PT ;  /* 0x000000041c007e2a */ /* 0x000fdc000bf0e200 */
[----:B0-----:R-:W-:-:S05]  /*6660*/  @!P0 FMUL R0, R0, 1.175494350822287508e-38 ;  /* 0x0080000000008820 */ /* 0x001fca0000400000 */
[----:B------:R-:W-:-:S05]  /*6670*/  F2FP.BF16.F32.PACK_AB R0, RZ, R0 ;  /* 0x00000000ff00723e */ /* 0x000fca00000010ff */
[----:B------:R0:W-:Y:S02]  /*6680*/  STG.E.U16 desc[UR36][R4.64], R0 ;  /* 0x0000000004007986 */ /* 0x0001e4000c101524 */
.L_x_6435:
        /* <DEDUP_REMOVED lines=24> */
.L_x_6468:
[----:B------:R-:W0:Y:S02]  /*6810*/  F2I.S64.F64.TRUNC R24, R24 ;  /* 0x0000001800187311 */ /* 0x000e24000030d900 */
[----:B0-----:R-:W-:-:S05]  /*6820*/  IMAD.MOV.U32 R3, RZ, RZ, R24 ;  /* 0x000000ffff037224 */ /* 0x001fca00078e0018 */
[----:B------:R0:W-:Y:S01]  /*6830*/  STG.E.U8 desc[UR36][R4.64], R3 ;  /* 0x0000000304007986 */ /* 0x0001e2000c101124 */
[----:B------:R-:W-:Y:S05]  /*6840*/  BRA `(.L_x_6470) ;  /* 0x0000000c00e07947 */ /* 0x000fea0003800000 */
.L_x_6467:
        /* <DEDUP_REMOVED lines=9> */
.L_x_6472:
[----:B------:R-:W0:Y:S02]  /*68e0*/  F2I.F64.TRUNC R25, R24 ;  /* 0x0000001800197311 */ /* 0x000e24000030d100 */
[----:B0-----:R0:W-:Y:S01]  /*68f0*/  STG.E desc[UR36][R4.64], R25 ;  /* 0x0000001904007986 */ /* 0x0011e2000c101924 */
[----:B------:R-:W-:Y:S05]  /*6900*/  BRA `(.L_x_6470) ;  /* 0x0000000c00b07947 */ /* 0x000fea0003800000 */
.L_x_6471:
[----:B------:R-:W0:Y:S02]  /*6910*/  F2I.F64.TRUNC R25, R24 ;  /* 0x0000001800197311 */ /* 0x000e24000030d100 */
[----:B0-----:R0:W-:Y:S01]  /*6920*/  STG.E.U16 desc[UR36][R4.64], R25 ;  /* 0x0000001904007986 */ /* 0x0011e2000c101524 */
[----:B------:R-:W-:Y:S05]  /*6930*/  BRA `(.L_x_6470) ;  /* 0x0000000c00a47947 */ /* 0x000fea0003800000 */
.L_x_6466:
        /* <DEDUP_REMOVED lines=13> */
.L_x_6474:
        /* <DEDUP_REMOVED lines=8> */
.L_x_6473:
        /* <DEDUP_REMOVED lines=14> */
.L_x_6476:
        /* <DEDUP_REMOVED lines=9> */
.L_x_6475:
[----:B------:R0:W-:Y:S01]  /*6c00*/  STG.E.64 desc[UR36][R4.64], R24 ;  /* 0x0000001804007986 */ /* 0x0001e2000c101b24 */
[----:B------:R-:W-:Y:S05]  /*6c10*/  BRA `(.L_x_6470) ;  /* 0x0000000800ec7947 */ /* 0x000fea0003800000 */
.L_x_6465:
        /* <DEDUP_REMOVED lines=13> */
.L_x_6480:
        /* <DEDUP_REMOVED lines=22> */
.L_x_6483:
[----:B------:R-:W-:-:S04]  /*6e50*/  SHF.R.U32.HI R3, RZ, 0x18, R7 ;  /* 0x00000018ff037819 */ /* 0x000fc80000011607 */
[----:B------:R-:W-:-:S07]  /*6e60*/  LOP3.LUT R0, R0, 0x80, R3, 0xf8, !PT ;  /* 0x0000008000007812 */ /* 0x000fce00078ef803 */
.L_x_6482:
[----:B------:R-:W-:Y:S05]  /*6e70*/  BSYNC.RECONVERGENT B0 ;  /* 0x0000000000007941 */ /* 0x000fea0003800200 */
.L_x_6481:
[----:B------:R0:W-:Y:S01]  /*6e80*/  STG.E.U8 desc[UR36][R4.64], R0 ;  /* 0x0000000004007986 */ /* 0x0001e2000c101124 */
[----:B------:R-:W-:Y:S05]  /*6e90*/  BRA `(.L_x_6470) ;  /* 0x00000008004c7947 */ /* 0x000fea0003800000 */
.L_x_6479:
        /* <DEDUP_REMOVED lines=22> */
.L_x_6486:
[----:B------:R-:W-:-:S04]  /*7000*/  SHF.R.U32.HI R3, RZ, 0x18, R7 ;  /* 0x00000018ff037819 */ /* 0x000fc80000011607 */
[----:B------:R-:W-:-:S07]  /*7010*/  LOP3.LUT R0, R0, 0x80, R3, 0xf8, !PT ;  /* 0x0000008000007812 */ /* 0x000fce00078ef803 */
.L_x_6485:
[----:B------:R-:W-:Y:S05]  /*7020*/  BSYNC.RECONVERGENT B0 ;  /* 0x0000000000007941 */ /* 0x000fea0003800200 */
.L_x_6484:
[----:B------:R0:W-:Y:S01]  /*7030*/  STG.E.U8 desc[UR36][R4.64], R0 ;  /* 0x0000000004007986 */ /* 0x0001e2000c101124 */
[----:B------:R-:W-:Y:S05]  /*7040*/  BRA `(.L_x_6470) ;  /* 0x0000000400e07947 */ /* 0x000fea0003800000 */
.L_x_6478:
        /* <DEDUP_REMOVED lines=26> */
.L_x_6488:
[----:B------:R-:W0:Y:S02]  /*71f0*/  F2I.U64.F64.TRUNC R24, R24 ;  /* 0x0000001800187311 */ /* 0x000e24000030d800 */
[----:B0-----:R0:W-:Y:S01]  /*7200*/  STG.E.64 desc[UR36][R4.64], R24 ;  /* 0x0000001804007986 */ /* 0x0011e2000c101b24 */
[----:B------:R-:W-:Y:S05]  /*7210*/  BRA `(.L_x_6470) ;  /* 0x00000004006c7947 */ /* 0x000fea0003800000 */
.L_x_6487:
[----:B------:R-:W0:Y:S02]  /*7220*/  F2I.U32.F64.TRUNC R25, R24 ;  /* 0x0000001800197311 */ /* 0x000e24000030d000 */
[----:B0-----:R0:W-:Y:S01]  /*7230*/  STG.E desc[UR36][R4.64], R25 ;  /* 0x0000001904007986 */ /* 0x0011e2000c101924 */
[----:B------:R-:W-:Y:S05]  /*7240*/  BRA `(.L_x_6470) ;  /* 0x0000000400607947 */ /* 0x000fea0003800000 */
.L_x_6477:
        /* <DEDUP_REMOVED lines=10> */
.L_x_6490:
[----:B------:R-:W-:-:S05]  /*72f0*/  CS2R R26, SRZ ;  /* 0x00000000001a7805 */ /* 0x000fca000001ff00 */
[----:B------:R0:W-:Y:S01]  /*7300*/  STG.E.128 desc[UR36][R4.64], R24 ;  /* 0x0000001804007986 */ /* 0x0001e2000c101d24 */
[----:B------:R-:W-:Y:S05]  /*7310*/  BRA `(.L_x_6470) ;  /* 0x00000004002c7947 */ /* 0x000fea0003800000 */
.L_x_6489:
[----:B------:R-:W-:-:S13]  /*7320*/  ISETP.NE.AND P0, PT, R0, 0xf, PT ;  /* 0x0000000f0000780c */ /* 0x000fda0003f05270 */
[----:B------:R-:W-:Y:S05]  /*7330*/  @!P0 BRA `(.L_x_6491) ;  /* 0x0000000400088947 */ /* 0x000fea0003800000 */
[----:B------:R-:W-:-:S13]  /*7340*/  ISETP.NE.AND P0, PT, R0, 0x17, PT ;  /* 0x000000170000780c */ /* 0x000fda0003f05270 */
[----:B------:R-:W-:Y:S05]  /*7350*/  @!P0 BRA `(.L_x_6492) ;  /* 0x0000000000a08947 */ /* 0x000fea0003800000 */
[----:B------:R-:W-:-:S13]  /*7360*/  ISETP.NE.AND P0, PT, R0, 0x18, PT ;  /* 0x000000180000780c */ /* 0x000fda0003f05270 */
[----:B------:R-:W-:Y:S05]  /*7370*/  @!P0 BRA `(.L_x_6493) ;  /* 0x0000000000448947 */ /* 0x000fea0003800000 */
.L_x_6469:
        /* <DEDUP_REMOVED lines=16> */
.L_x_6494:
[----:B------:R-:W-:Y:S05]  /*7480*/  BRA `(.L_x_6470) ;  /* 0x0000000000d07947 */ /* 0x000fea0003800000 */
.L_x_6493:
        /* <DEDUP_REMOVED lines=17> */
.L_x_6496:
[----:B------:R-:W-:Y:S05]  /*75a0*/  BSYNC.RECONVERGENT B0 ;  /* 0x0000000000007941 */ /* 0x000fea0003800200 */
.L_x_6495:
[----:B------:R-:W-:-:S05]  /*75b0*/  LOP3.LUT R3, R0, 0x80, R3, 0xf8, !PT ;  /* 0x0000008000037812 */ /* 0x000fca00078ef803 */
[----:B------:R3:W-:Y:S01]  /*75c0*/  STG.E.U8 desc[UR36][R4.64], R3 ;  /* 0x0000000304007986 */ /* 0x0007e2000c101124 */
[----:B------:R-:W-:Y:S05]  /*75d0*/  BRA `(.L_x_6470) ;  /* 0x00000000007c7947 */ /* 0x000fea0003800000 */
.L_x_6492:
        /* <DEDUP_REMOVED lines=16> */
.L_x_6498:
[----:B------:R-:W-:Y:S01]  /*76e0*/  IMAD.MOV.U32 R0, RZ, RZ, 0x7f ;  /* 0x0000007fff007424 */ /* 0x000fe200078e00ff */
[----:B------:R-:W-:-:S04]  /*76f0*/  ISETP.GT.U32.AND P0, PT, R3, 0x7f800000, PT ;  /* 0x7f8000000300780c */ /* 0x000fc80003f04070 */
[----:B------:R-:W-:-:S09]  /*7700*/  SEL R0, R0, 0x7c, P0 ;  /* 0x0000007c00007807 */ /* 0x000fd20000000000 */
.L_x_6499:
[----:B------:R-:W-:Y:S05]  /*7710*/  BSYNC.RECONVERGENT B0 ;  /* 0x0000000000007941 */ /* 0x000fea0003800200 */
.L_x_6497:
[----:B------:R-:W-:-:S04]  /*7720*/  SHF.R.U32.HI R3, RZ, 0x18, R7 ;  /* 0x00000018ff037819 */ /* 0x000fc80000011607 */
[----:B------:R-:W-:-:S05]  /*7730*/  LOP3.LUT R3, R0, 0x80, R3, 0xf8, !PT ;  /* 0x0000008000037812 */ /* 0x000fca00078ef803 */
[----:B------:R2:W-:Y:S01]  /*7740*/  STG.E.U8 desc[UR36][R4.64], R3 ;  /* 0x0000000304007986 */ /* 0x0005e2000c101124 */
[----:B------:R-:W-:Y:S05]  /*7750*/  BRA `(.L_x_6470) ;  /* 0x00000000001c7947 */ /* 0x000fea0003800000 */
.L_x_6491:
[----:B------:R-:W-:Y:S01]  /*7760*/  UMOV UR4, 0xf0000000 ;  /* 0xf000000000047882 */ /* 0x000fe20000000000 */
[----:B------:R-:W-:Y:S01]  /*7770*/  UMOV UR5, 0x380fffff ;  /* 0x380fffff00057882 */ /* 0x000fe20000000000 */
[----:B------:R-:W0:Y:S01]  /*7780*/  F2F.F32.F64 R0, R24 ;  /* 0x0000001800007310 */ /* 0x000e220000301000 */
[----:B------:R-:W-:-:S14]  /*7790*/  DSETP.GEU.AND P0, PT, |R24|, UR4, PT ;  /* 0x0000000418007e2a */ /* 0x000fdc000bf0e200 */
[----:B0-----:R-:W-:-:S05]  /*77a0*/  @!P0 FMUL R0, R0, 1.175494350822287508e-38 ;  /* 0x0080000000008820 */ /* 0x001fca0000400000 */
[----:B------:R-:W-:-:S05]  /*77b0*/  F2FP.BF16.F32.PACK_AB R0, RZ, R0 ;  /* 0x00000000ff00723e */ /* 0x000fca00000010ff */
[----:B------:R0:W-:Y:S02]  /*77c0*/  STG.E.U16 desc[UR36][R4.64], R0 ;  /* 0x0000000004007986 */ /* 0x0001e4000c101524 */
.L_x_6470:
[----:B------:R-:W-:-:S07]  /*77d0*/  VIADD R22, R22, 0x80 ;  /* 0x0000008016167836 */ /* 0x000fce0000000000 */
.L_x_6429:
[----:B------:R-:W-:Y:S05]  /*77e0*/  BSYNC.RECONVERGENT B6 ;  /* 0x0000000000067941 */ /* 0x000fea0003800200 */
.L_x_6428:
[----:B------:R-:W-:-:S13]  /*77f0*/  ISETP.GE.AND P0, PT, R22, R19, PT ;  /* 0x000000131600720c */ /* 0x000fda0003f06270 */
[----:B------:R-:W-:Y:S05]  /*7800*/  @P0 EXIT ;  /* 0x000000000000094d */ /* 0x000fea0003800000 */
[----:B0123--:R-:W0:Y:S01]  /*7810*/  LDC.64 R4, c[0x0][0x3b0] ;  /* 0x0000ec00ff047b82 */ /* 0x00fe220000000a00 */
[----:B------:R-:W1:Y:S01]  /*7820*/  LDCU UR4, c[0x0][0x3d0] ;  /* 0x00007a00ff0477ac */ /* 0x000e620008000800 */
[----:B------:R-:W-:Y:S01]  /*7830*/  PRMT R0, R2, 0x9910, RZ ;  /* 0x0000991002007816 */ /* 0x000fe200000000ff */
        /* <DEDUP_REMOVED lines=14> */
[----:B-----5:R-:W0:Y:S02]  /*7920*/  F2I.F64.TRUNC R17, R16 ;  /* 0x0000001000117311 */ /* 0x020e24000030d100 */
[----:B0-----:R-:W-:Y:S01]  /*7930*/  STG.E.U8 desc[UR36][R4.64], R17 ;  /* 0x0000001104007986 */ /* 0x001fe2000c101124 */
[----:B------:R-:W-:Y:S05]  /*7940*/  EXIT ;  /* 0x000000000000794d */ /* 0x000fea0003800000 */
.L_x_6503:
[----:B-----5:R-:W0:Y:S02]  /*7950*/  F2I.S64.F64.TRUNC R16, R16 ;  /* 0x0000001000107311 */ /* 0x020e24000030d900 */
[----:B0-----:R-:W-:-:S05]  /*7960*/  IMAD.MOV.U32 R3, RZ, RZ, R16 ;  /* 0x000000ffff037224 */ /* 0x001fca00078e0010 */
[----:B------:R-:W-:Y:S01]  /*7970*/  STG.E.U8 desc[UR36][R4.64], R3 ;  /* 0x0000000304007986 */ /* 0x000fe2000c101124 */
[----:B------:R-:W-:Y:S05]  /*7980*/  EXIT ;  /* 0x000000000000794d */ /* 0x000fea0003800000 */
.L_x_6502:
[----:B------:R-:W-:-:S13]  /*7990*/  ISETP.NE.AND P0, PT, R0, 0x2, PT ;  /* 0x000000020000780c */ /* 0x000fda0003f05270 */
[----:B------:R-:W-:Y:S05]  /*79a0*/  @!P0 BRA `(.L_x_6505) ;  /* 0x0000000000288947 */ /* 0x000fea0003800000 */
[----:B------:R-:W-:-:S13]  /*79b0*/  ISETP.NE.AND P0, PT, R0, 0x3, PT ;  /* 0x000000030000780c */ /* 0x000fda0003f05270 */
[----:B------:R-:W-:Y:S05]  /*79c0*/  @!P0 BRA `(.L_x_6506) ;  /* 0x0000000000148947 */ /* 0x000fea0003800000 */
[----:B------:R-:W-:-:S13]  /*79d0*/  ISETP.NE.AND P0, PT, R0, 0x4, PT ;  /* 0x000000040000780c */ /* 0x000fda0003f05270 */
[----:B------:R-:W-:Y:S05]  /*79e0*/  @P0 BRA `(.L_x_6504) ;  /* 0x0000000800b40947 */ /* 0x000fea0003800000 */
[----:B-----5:R-:W0:Y:S02]  /*79f0*/  F2I.S64.F64.TRUNC R16, R16 ;  /* 0x0000001000107311 */ /* 0x020e24000030d900 */
[----:B0-----:R-:W-:Y:S01]  /*7a00*/  STG.E.64 desc[UR36][R4.64], R16 ;  /* 0x0000001004007986 */ /* 0x001fe2000c101b24 */
[----:B------:R-:W-:Y:S05]  /*7a10*/  EXIT ;  /* 0x000000000000794d */ /* 0x000fea0003800000 */
.L_x_6506:
[----:B-----5:R-:W0:Y:S02]  /*7a20*/  F2I.F64.TRUNC R17, R16 ;  /* 0x0000001000117311 */ /* 0x020e24000030d100 */
[----:B0-----:R-:W-:Y:S01]  /*7a30*/  STG.E desc[UR36][R4.64], R17 ;  /* 0x0000001104007986 */ /* 0x001fe2000c101924 */
[----:B------:R-:W-:Y:S05]  /*7a40*/  EXIT ;  /* 0x000000000000794d */ /* 0x000fea0003800000 */
.L_x_6505:
[----:B-----5:R-:W0:Y:S02]  /*7a50*/  F2I.F64.TRUNC R17, R16 ;  /* 0x0000001000117311 */ /* 0x020e24000030d100 */
[----:B0-----:R-:W-:Y:S01]  /*7a60*/  STG.E.U16 desc[UR36][R4.64], R17 ;  /* 0x0000001104007986 */ /* 0x001fe2000c101524 */
[----:B------:R-:W-:Y:S05]  /*7a70*/  EXIT ;  /* 0x000000000000794d */ /* 0x000fea0003800000 */
.L_x_6501:
        /* <DEDUP_REMOVED lines=8> */
[----:B-----5:R-:W0:Y:S01]  /*7b00*/  F2F.F32.F64 R3, R16 ;  /* 0x0000001000037310 */ /* 0x020e220000301000 */
[----:B------:R-:W-:-:S14]  /*7b10*/  DSETP.GEU.AND P0, PT, |R16|, UR4, PT ;  /* 0x0000000410007e2a */ /* 0x000fdc000bf0e200 */
[----:B0-----:R-:W-:-:S05]  /*7b20*/  @!P0 FMUL R3, R3, 1.175494350822287508e-38 ;  /* 0x0080000003038820 */ /* 0x001fca0000400000 */
[----:B------:R-:W-:Y:S01]  /*7b30*/  STG.E desc[UR36][R4.64], R3 ;  /* 0x0000000304007986 */ /* 0x000fe2000c101924 */
[----:B------:R-:W-:Y:S05]  /*7b40*/  EXIT ;  /* 0x000000000000794d */ /* 0x000fea0003800000 */
.L_x_6508:
[----:B------:R-:W-:Y:S01]  /*7b50*/  UMOV UR4, 0xf0000000 ;  /* 0xf000000000047882 */ /* 0x000fe20000000000 */
[----:B------:R-:W-:Y:S01]  /*7b60*/  UMOV UR5, 0x380fffff ;  /* 0x380fffff00057882 */ /* 0x000fe20000000000 */
[----:B-----5:R-:W0:Y:S01]  /*7b70*/  F2F.F32.F64 R0, R16 ;  /* 0x0000001000007310 */ /* 0x020e220000301000 */
[----:B------:R-:W-:-:S14]  /*7b80*/  DSETP.GEU.AND P0, PT, |R16|, UR4, PT ;  /* 0x0000000410007e2a */ /* 0x000fdc000bf0e200 */
[----:B0-----:R-:W-:-:S05]  /*7b90*/  @!P0 FMUL R0, R0, 1.175494350822287508e-38 ;  /* 0x0080000000008820 */ /* 0x001fca0000400000 */
[----:B------:R-:W-:-:S05]  /*7ba0*/  F2FP.F16.F32.PACK_AB R0, RZ, R0 ;  /* 0x00000000ff00723e */ /* 0x000fca00000000ff */
[----:B------:R-:W-:Y:S01]  /*7bb0*/  STG.E.U16 desc[UR36][R4.64], R0 ;  /* 0x0000000004007986 */ /* 0x000fe2000c101524 */
[----:B------:R-:W-:Y:S05]  /*7bc0*/  EXIT ;  /* 0x000000000000794d */ /* 0x000fea0003800000 */
.L_x_6507:
        /* <DEDUP_REMOVED lines=8> */
[----:B-----5:R-:W0:Y:S01]  /*7c50*/  F2F.F32.F64 R2, R16 ;  /* 0x0000001000027310 */ /* 0x020e220000301000 */
[----:B------:R-:W-:Y:S01]  /*7c60*/  DSETP.GEU.AND P0, PT, |R16|, UR4, PT ;  /* 0x0000000410007e2a */ /* 0x000fe2000bf0e200 */
[----:B------:R-:W-:-:S13]  /*7c70*/  IMAD.MOV.U32 R3, RZ, RZ, RZ ;  /* 0x000000ffff037224 */ /* 0x000fda00078e00ff */
[----:B0-----:R-:W-:-:S05]  /*7c80*/  @!P0 FMUL R2, R2, 1.175494350822287508e-38 ;  /* 0x0080000002028820 */ /* 0x001fca0000400000 */
[----:B------:R-:W-:Y:S01]  /*7c90*/  STG.E.64 desc[UR36][R4.64], R2 ;  /* 0x0000000204007986 */ /* 0x000fe2000c101b24 */
[----:B------:R-:W-:Y:S05]  /*7ca0*/  EXIT ;  /* 0x000000000000794d */ /* 0x000fea0003800000 */
.L_x_6510:
[----:B------:R-:W-:Y:S01]  /*7cb0*/  UMOV UR4, 0xf0000000 ;  /* 0xf000000000047882 */ /* 0x000fe20000000000 */
[----:B------:R-:W-:Y:S01]  /*7cc0*/  UMOV UR5, 0x380fffff ;  /* 0x380fffff00057882 */ /* 0x000fe20000000000 */
[----:B-----5:R-:W0:Y:S01]  /*7cd0*/  F2F.F32.F64 R0, R16 ;  /* 0x0000001000007310 */ /* 0x020e220000301000 */
[----:B------:R-:W-:-:S14]  /*7ce0*/  DSETP.GEU.AND P0, PT, |R16|, UR4, PT ;  /* 0x0000000410007e2a */ /* 0x000fdc000bf0e200 */
[----:B0-----:R-:W-:-:S05]  /*7cf0*/  @!P0 FMUL R0, R0, 1.175494350822287508e-38 ;  /* 0x0080000000008820 */ /* 0x001fca0000400000 */
[----:B------:R-:W-:-:S04]  /*7d00*/  F2FP.F16.F32.PACK_AB R3, RZ, R0 ;  /* 0x00000000ff03723e */ /* 0x000fc800000000ff */
[----:B------:R-:W-:-:S05]  /*7d10*/  PRMT R3, R3, 0x5410, RZ ;  /* 0x0000541003037816 */ /* 0x000fca00000000ff */
[----:B------:R-:W-:Y:S01]  /*7d20*/  STG.E desc[UR36][R4.64], R3 ;  /* 0x0000000304007986 */ /* 0x000fe2000c101924 */
[----:B------:R-:W-:Y:S05]  /*7d30*/  EXIT ;  /* 0x000000000000794d */ /* 0x000fea0003800000 */
.L_x_6509:
[----:B-----5:R-:W-:Y:S01]  /*7d40*/  STG.E.64 desc[UR36][R4.64], R16 ;  /* 0x0000001004007986 */ /* 0x020fe2000c101b24 */
[----:B------:R-:W-:Y:S05]  /*7d50*/  EXIT ;  /* 0x000000000000794d */ /* 0x000fea0003800000 */
.L_x_6500:
        /* <DEDUP_REMOVED lines=10> */
[----:B-----5:R-:W0:Y:S02]  /*7e00*/  F2I.U32.F64.TRUNC R17, R16 ;  /* 0x0000001000117311 */ /* 0x020e24000030d000 */
[----:B0-----:R-:W-:Y:S01]  /*7e10*/  STG.E.U16 desc[UR36][R4.64], R17 ;  /* 0x0000001104007986 */ /* 0x001fe2000c101524 */
[----:B------:R-:W-:Y:S05]  /*7e20*/  EXIT ;  /* 0x000000000000794d */ /* 0x000fea0003800000 */
.L_x_6514:
[----:B------:R-:W-:Y:S01]  /*7e30*/  UMOV UR4, 0xf0000000 ;  /* 0xf000000000047882 */ /* 0x000fe20000000000 */
[----:B------:R-:W-:Y:S01]  /*7e40*/  UMOV UR5, 0x380fffff ;  /* 0x380fffff00057882 */ /* 0x000fe20000000000 */
[----:B-----5:R-:W0:Y:S01]  /*7e50*/  F2F.F32.F64 R7, R16 ;  /* 0x0000001000077310 */ /* 0x020e220000301000 */
        /* <DEDUP_REMOVED lines=18> */
.L_x_6517:
[----:B------:R-:W-:-:S04]  /*7f80*/  SHF.R.U32.HI R3, RZ, 0x18, R7 ;  /* 0x00000018ff037819 */ /* 0x000fc80000011607 */
[----:B------:R-:W-:-:S04]  /*7f90*/  LOP3.LUT R0, R0, 0x80, R3, 0xf8, !PT ;  /* 0x0000008000007812 */ /* 0x000fc800078ef803 */
[----:B------:R-:W-:-:S07]  /*7fa0*/  PRMT R2, R0, 0x7610, R2 ;  /* 0x0000761000027816 */ /* 0x000fce0000000002 */
.L_x_6516:
[----:B------:R-:W-:Y:S05]  /*7fb0*/  BSYNC.RECONVERGENT B0 ;  /* 0x0000000000007941 */ /* 0x000fea0003800200 */
.L_x_6515:
[----:B------:R-:W-:Y:S01]  /*7fc0*/  STG.E.U8 desc[UR36][R4.64], R2 ;  /* 0x0000000204007986 */ /* 0x000fe2000c101124 */
[----:B------:R-:W-:Y:S05]  /*7fd0*/  EXIT ;  /* 0x000000000000794d */ /* 0x000fea0003800000 */
.L_x_6513:
        /* <DEDUP_REMOVED lines=21> */
.L_x_6520:
[----:B------:R-:W-:-:S04]  /*8130*/  SHF.R.U32.HI R3, RZ, 0x18, R7 ;  /* 0x00000018ff037819 */ /* 0x000fc80000011607 */
[----:B------:R-:W-:-:S04]  /*8140*/  LOP3.LUT R0, R0, 0x80, R3, 0xf8, !PT ;  /* 0x0000008000007812 */ /* 0x000fc800078ef803 */
[----:B------:R-:W-:-:S07]  /*8150*/  PRMT R2, R0, 0x7610, R2 ;  /* 0x0000761000027816 */ /* 0x000fce0000000002 */
.L_x_6519:
[----:B------:R-:W-:Y:S05]  /*8160*/  BSYNC.RECONVERGENT B0 ;  /* 0x0000000000007941 */ /* 0x000fea0003800200 */
.L_x_6518:
[----:B------:R-:W-:Y:S01]  /*8170*/  STG.E.U8 desc[UR36][R4.64], R2 ;  /* 0x0000000204007986 */ /* 0x000fe2000c101124 */
[----:B------:R-:W-:Y:S05]  /*8180*/  EXIT ;  /* 0x000000000000794d */ /* 0x000fea0003800000 */
.L_x_6512:
        /* <DEDUP_REMOVED lines=26> */
.L_x_6522:
[----:B-----5:R-:W0:Y:S02]  /*8330*/  F2I.U64.F64.TRUNC R16, R16 ;  /* 0x0000001000107311 */ /* 0x020e24000030d800 */
[----:B0-----:R-:W-:Y:S01]  /*8340*/  STG.E.64 desc[UR36][R4.64], R16 ;  /* 0x0000001004007986 */ /* 0x001fe2000c101b24 */
[----:B------:R-:W-:Y:S05]  /*8350*/  EXIT ;  /* 0x000000000000794d */ /* 0x000fea0003800000 */
.L_x_6521:
[----:B-----5:R-:W0:Y:S02]  /*8360*/  F2I.U32.F64.TRUNC R17, R16 ;  /* 0x0000001000117311 */ /* 0x020e24000030d000 */
[----:B0-----:R-:W-:Y:S01]  /*8370*/  STG.E desc[UR36][R4.64], R17 ;  /* 0x0000001104007986 */ /* 0x001fe2000c101924 */
[----:B------:R-:W-:Y:S05]  /*8380*/  EXIT ;  /* 0x000000000000794d */ /* 0x000fea0003800000 */
.L_x_6511:
[----:B------:R-:W-:-:S13]  /*8390*/  ISETP.GT.AND P0, PT, R0, 0xe, PT ;  /* 0x0000000e0000780c */ /* 0x000fda0003f04270 */
[----:B------:R-:W-:Y:S05]  /*83a0*/  @P0 BRA `(.L_x_6523) ;  /* 0x00000000002c0947 */ /* 0x000fea0003800000 */
[----:B------:R-:W-:-:S13]  /*83b0*/  ISETP.NE.AND P0, PT, R0, 0xa, PT ;  /* 0x0000000a0000780c */ /* 0x000fda0003f05270 */
[----:B------:R-:W-:Y:S05]  /*83c0*/  @!P0 BRA `(.L_x_6524) ;  /* 0x0000000000188947 */ /* 0x000fea0003800000 */
[----:B------:R-:W-:-:S13]  /*83d0*/  ISETP.NE.AND P0, PT, R0, 0xb, PT ;  /* 0x0000000b0000780c */ /* 0x000fda0003f05270 */
[----:B------:R-:W-:Y:S05]  /*83e0*/  @P0 BRA `(.L_x_6504) ;  /* 0x0000000000340947 */ /* 0x000fea0003800000 */
[----:B-----5:R-:W-:-:S06]  /*83f0*/  DSETP.NEU.AND P0, PT, R16, RZ, PT ;  /* 0x000000ff1000722a */ /* 0x020fcc0003f0d000 */
[----:B------:R-:W-:-:S05]  /*8400*/  SEL R3, RZ, 0x1, !P0 ;  /* 0x00000001ff037807 */ /* 0x000fca0004000000 */
[----:B------:R-:W-:Y:S01]  /*8410*/  STG.E.U8 desc[UR36][R4.64], R3 ;  /* 0x0000000304007986 */ /* 0x000fe2000c101124 */
[----:B------:R-:W-:Y:S05]  /*8420*/  EXIT ;  /* 0x000000000000794d */ /* 0x000fea0003800000 */
.L_x_6524:
[----:B------:R-:W-:-:S05]  /*8430*/  CS2R R18, SRZ ;  /* 0x0000000000127805 */ /* 0x000fca000001ff00 */
[----:B-----5:R-:W-:Y:S01]  /*8440*/  STG.E.128 desc[UR36][R4.64], R16 ;  /* 0x0000001004007986 */ /* 0x020fe2000c101d24 */
[----:B------:R-:W-:Y:S05]  /*8450*/  EXIT ;  /* 0x000000000000794d */ /* 0x000fea0003800000 */
.L_x_6523:
[----:B------:R-:W-:-:S13]  /*8460*/  ISETP.NE.AND P0, PT, R0, 0xf, PT ;  /* 0x0000000f0000780c */ /* 0x000fda0003f05270 */
[----:B------:R-:W-:Y:S05]  /*8470*/  @!P0 BRA `(.L_x_6525) ;  /* 0x0000000400088947 */ /* 0x000fea0003800000 */
[----:B------:R-:W-:-:S13]  /*8480*/  ISETP.NE.AND P0, PT, R0, 0x17, PT ;  /* 0x000000170000780c */ /* 0x000fda0003f05270 */
[----:B------:R-:W-:Y:S05]  /*8490*/  @!P0 BRA `(.L_x_6526) ;  /* 0x0000000000a08947 */ /* 0x000fea0003800000 */
[----:B------:R-:W-:-:S13]  /*84a0*/  ISETP.NE.AND P0, PT, R0, 0x18, PT ;  /* 0x000000180000780c */ /* 0x000fda0003f05270 */
[----:B------:R-:W-:Y:S05]  /*84b0*/  @!P0 BRA `(.L_x_6527) ;  /* 0x0000000000448947 */ /* 0x000fea0003800000 */
.L_x_6504:
        /* <DEDUP_REMOVED lines=16> */
.L_x_6528:
[----:B------:R-:W-:Y:S05]  /*85c0*/  EXIT ;  /* 0x000000000000794d */ /* 0x000fea0003800000 */
.L_x_6527:
[----:B------:R-:W-:Y:S01]  /*85d0*/  UMOV UR4, 0xf0000000 ;  /* 0xf000000000047882 */ /* 0x000fe20000000000 */
[----:B------:R-:W-:Y:S01]  /*85e0*/  UMOV UR5, 0x380fffff ;  /* 0x380fffff00057882 */ /* 0x000fe20000000000 */
[----:B-----5:R-:W0:Y:S01]  /*85f0*/  F2F.F32.F64 R7, R16 ;  /* 0x0000001000077310 */ /* 0x020e220000301000 */
        /* <DEDUP_REMOVED lines=14> */
.L_x_6530:
[----:B------:R-:W-:Y:S05]  /*86e0*/  BSYNC.RECONVERGENT B0 ;  /* 0x0000000000007941 */ /* 0x000fea0003800200 */
.L_x_6529:
[----:B------:R-:W-:-:S05]  /*86f0*/  LOP3.LUT R3, R0, 0x80, R3, 0xf8, !PT ;  /* 0x0000008000037812 */ /* 0x000fca00078ef803 */
[----:B------:R-:W-:Y:S01]  /*8700*/  STG.E.U8 desc[UR36][R4.64], R3 ;  /* 0x0000000304007986 */ /* 0x000fe2000c101124 */
[----:B------:R-:W-:Y:S05]  /*8710*/  EXIT ;  /* 0x000000000000794d */ /* 0x000fea0003800000 */
.L_x_6526:
[----:B------:R-:W-:Y:S01]  /*8720*/  UMOV UR4, 0xf0000000 ;  /* 0xf000000000047882 */ /* 0x000fe20000000000 */
[----:B------:R-:W-:Y:S01]  /*8730*/  UMOV UR5, 0x380fffff ;  /* 0x380fffff00057882 */ /* 0x000fe20000000000 */
[----:B-----5:R-:W0:Y:S01]  /*8740*/  F2F.F32.F64 R3, R16 ;  /* 0x0000001000037310 */ /* 0x020e220000301000 */
        /* <DEDUP_REMOVED lines=13> */
.L_x_6532:
[----:B------:R-:W-:Y:S01]  /*8820*/  IMAD.MOV.U32 R0, RZ, RZ, 0x7f ;  /* 0x0000007fff007424 */ /* 0x000fe200078e00ff */
[----:B------:R-:W-:-:S04]  /*8830*/  ISETP.GT.U32.AND P0, PT, R2, 0x7f800000, PT ;  /* 0x7f8000000200780c */ /* 0x000fc80003f04070 */
[----:B------:R-:W-:-:S09]  /*8840*/  SEL R0, R0, 0x7c, P0 ;  /* 0x0000007c00007807 */ /* 0x000fd20000000000 */
.L_x_6533:
[----:B------:R-:W-:Y:S05]  /*8850*/  BSYNC.RECONVERGENT B0 ;  /* 0x0000000000007941 */ /* 0x000fea0003800200 */
.L_x_6531:
[----:B------:R-:W-:-:S04]  /*8860*/  SHF.R.U32.HI R3, RZ, 0x18, R3 ;  /* 0x00000018ff037819 */ /* 0x000fc80000011603 */
[----:B------:R-:W-:-:S05]  /*8870*/  LOP3.LUT R3, R0, 0x80, R3, 0xf8, !PT ;  /* 0x0000008000037812 */ /* 0x000fca00078ef803 */
[----:B------:R-:W-:Y:S01]  /*8880*/  STG.E.U8 desc[UR36][R4.64], R3 ;  /* 0x0000000304007986 */ /* 0x000fe2000c101124 */
[----:B------:R-:W-:Y:S05]  /*8890*/  EXIT ;  /* 0x000000000000794d */ /* 0x000fea0003800000 */
.L_x_6525:
[----:B------:R-:W-:Y:S01]  /*88a0*/  UMOV UR4, 0xf0000000 ;  /* 0xf000000000047882 */ /* 0x000fe20000000000 */
[----:B------:R-:W-:Y:S01]  /*88b0*/  UMOV UR5, 0x380fffff ;  /* 0x380fffff00057882 */ /* 0x000fe20000000000 */
[----:B-----5:R-:W0:Y:S01]  /*88c0*/  F2F.F32.F64 R0, R16 ;  /* 0x0000001000007310 */ /* 0x020e220000301000 */
[----:B------:R-:W-:-:S14]  /*88d0*/  DSETP.GEU.AND P0, PT, |R16|, UR4, PT ;  /* 0x0000000410007e2a */ /* 0x000fdc000bf0e200 */
[----:B0-----:R-:W-:-:S05]  /*88e0*/  @!P0 FMUL R0, R0, 1.175494350822287508e-38 ;  /* 0x0080000000008820 */ /* 0x001fca0000400000 */
[----:B------:R-:W-:-:S05]  /*88f0*/  F2FP.BF16.F32.PACK_AB R0, RZ, R0 ;  /* 0x00000000ff00723e */ /* 0x000fca00000010ff */
[----:B------:R-:W-:Y:S01]  /*8900*/  STG.E.U16 desc[UR36][R4.64], R0 ;  /* 0x0000000004007986 */ /* 0x000fe2000c101524 */
[----:B------:R-:W-:Y:S05]  /*8910*/  EXIT ;  /* 0x000000000000794d */ /* 0x000fea0003800000 */
.L_x_6534:
        /* <DEDUP_REMOVED lines=14> */
.L_x_6686:


//--------------------- .text._ZN2at6native18elementwise_kernelILi128ELi2EZNS0_22gpu_kernel_impl_nocastIZZZNS0_66_GLOBAL__N__a0cfb035_28_ActivationHardswishKernel_cu_9e10b42f_293216hardswish_kernelERNS_14TensorIteratorEENKUlvE_clEvENKUlvE_clEvEUldE_EEvRNS_18TensorIteratorBaseERKT_EUliE_EEviT1_ --------------------------
	.section	.text._ZN2at6native18elementwise_kernelILi128ELi2EZNS0_22gpu_kernel_impl_nocastIZZZNS0_66_GLOBAL__N__a0cfb035_28_ActivationHardswishKernel_cu_9e10b42f_293216hardswish_kernelERNS_14TensorIteratorEENKUlvE_clEvENKUlvE_clEvEUldE_EEvRNS_18TensorIteratorBaseERKT_EUliE_EEviT1_,"ax",@progbits
	.align	128
        .global         _ZN2at6native18elementwise_kernelILi128ELi2EZNS0_22gpu_kernel_impl_nocastIZZZNS0_66_GLOBAL__N__a0cfb035_28_ActivationHardswishKernel_cu_9e10b42f_293216hardswish_kernelERNS_14TensorIteratorEENKUlvE_clEvENKUlvE_clEvEUldE_EEvRNS_18TensorIteratorBaseERKT_EUliE_EEviT1_
        .type           _ZN2at6native18elementwise_kernelILi128ELi2EZNS0_22gpu_kernel_impl_nocastIZZZNS0_66_GLOBAL__N__a0cfb035_28_ActivationHardswishKernel_cu_9e10b42f_293216hardswish_kernelERNS_14TensorIteratorEENKUlvE_clEvENKUlvE_clEvEUldE_EEvRNS_18TensorIteratorBaseERKT_EUliE_EEviT1_,@function
        .size           _ZN2at6native18elementwise_kernelILi128ELi2EZNS0_22gpu_kernel_impl_nocastIZZZNS0_66_GLOBAL__N__a0cfb035_28_ActivationHardswishKernel_cu_9e10b42f_293216hardswish_kernelERNS_14TensorIteratorEENKUlvE_clEvENKUlvE_clEvEUldE_EEvRNS_18TensorIteratorBaseERKT_EUliE_EEviT1_,(.L_x_6687 - _ZN2at6native18elementwise_kernelILi128ELi2EZNS0_22gpu_kernel_impl_nocastIZZZNS0_66_GLOBAL__N__a0cfb035_28_ActivationHardswishKernel_cu_9e10b42f_293216hardswish_kernelERNS_14TensorIteratorEENKUlvE_clEvENKUlvE_clEvEUldE_EEvRNS_18TensorIteratorBaseERKT_EUliE_EEviT1_)
        .other          _ZN2at6native18elementwise_kernelILi128ELi2EZNS0_22gpu_kernel_impl_nocastIZZZNS0_66_GLOBAL__N__a0cfb035_28_ActivationHardswishKernel_cu_9e10b42f_293216hardswish_kernelERNS_14TensorIteratorEENKUlvE_clEvENKUlvE_clEvEUldE_EEvRNS_18TensorIteratorBaseERKT_EUliE_EEviT1_,@"STO_CUDA_ENTRY STV_DEFAULT"
_ZN2at6native18elementwise_kernelILi128ELi2EZNS0_22gpu_kernel_impl_nocastIZZZNS0_66_GLOBAL__N__a0cfb035_28_ActivationHardswishKernel_cu_9e10b42f_293216hardswish_kernelERNS_14TensorIteratorEENKUlvE_clEvENKUlvE_clEvEUldE_EEvRNS_18TensorIteratorBaseERKT_EUliE_EEviT1_:
.text._ZN2at6native18elementwise_kernelILi128ELi2EZNS0_22gpu_kernel_impl_nocastIZZZNS0_66_GLOBAL__N__a0cfb035_28_ActivationHardswishKernel_cu_9e10b42f_293216hardswish_kernelERNS_14TensorIteratorEENKUlvE_clEvENKUlvE_clEvEUldE_EEvRNS_18TensorIteratorBaseERKT_EUliE_EEviT1_:
        /* <DEDUP_REMOVED lines=14> */
[----:B------:R-:W1:Y:S01]  /*00e0*/  LDCU.64 UR8, c[0x0][0x590] ;  /* 0x0000b200ff0877ac */ /* 0x000e620008000a00 */
[----:B------:R-:W2:Y:S01]  /*00f0*/  LDCU.64 UR10, c[0x0][0x590] ;  /* 0x0000b200ff0a77ac */ /* 0x000ea20008000a00 */
[----:B------:R-:W3:Y:S01]  /*0100*/  LDCU.64 UR12, c[0x0][0x5a8] ;  /* 0x0000b500ff0c77ac */ /* 0x000ee20008000a00 */
[----:B0-----:R-:W4:Y:S01]  /*0110*/  LDG.E.64 R4, desc[UR6][R4.64] ;  /* 0x0000000604047981 */ /* 0x001f22000c1e1b00 */
[----:B------:R-:W-:Y:S01]  /*0120*/  IADD3 R3, PT, PT, R3, 0x80, RZ ;  /* 0x0000008003037810 */ /* 0x000fe20007ffe0ff */
[----:B----4-:R-:W-:-:S08]  /*0130*/  DADD R6, R4, 3 ;  /* 0x4008000004067429 */ /* 0x010fd00000000000 */
[----:B-1----:R-:W-:Y:S01]  /*0140*/  DSETP.GEU.AND P0, PT, R6, UR8, PT ;  /* 0x0000000806007e2a */ /* 0x002fe2000bf0e000 */
[----:B------:R-:W-:Y:S01]  /*0150*/  UMOV UR8, 0x60000000 ;  /* 0x6000000000087882 */ /* 0x000fe20000000000 */
[----:B------:R-:W-:-:S04]  /*0160*/  UMOV UR9, 0x3fc55555 ;  /* 0x3fc5555500097882 */ /* 0x000fc80000000000 */
[----:B--2---:R-:W-:Y:S02]  /*0170*/  FSEL R8, R6, UR10, P0 ;  /* 0x0000000a06087c08 */ /* 0x004fe40008000000 */
[----:B------:R-:W-:Y:S02]  /*0180*/  FSEL R9, R7, UR11, P0 ;  /* 0x0000000b07097c08 */ /* 0x000fe40008000000 */
[----:B------:R-:W-:Y:S02]  /*0190*/  MOV R6, R8 ;  /* 0x0000000800067202 */ /* 0x000fe40000000f00 */
[----:B------:R-:W-:-:S06]  /*01a0*/  MOV R7, R9 ;  /* 0x0000000900077202 */ /* 0x000fcc0000000f00 */
[----:B---3--:R-:W-:Y:S01]  /*01b0*/  DSETP.GT.AND P0, PT, R6, UR12, PT ;  /* 0x0000000c06007e2a */ /* 0x008fe2000bf04000 */
[----:B------:R-:W0:-:S13]  /*01c0*/  LDC.64 R6, c[0x0][0x580] ;  /* 0x00016000ff067b82 */ /* 0x000e1a0000000a00 */
[----:B------:R-:W1:Y:S08]  /*01d0*/  @P0 LDC R8, c[0x0][0x5a8] ;  /* 0x00016a00ff080b82 */ /* 0x000e700000000800 */
[----:B------:R-:W1:Y:S02]  /*01e0*/  @P0 LDC R9, c[0x0][0x5ac] ;  /* 0x00016b00ff090b82 */ /* 0x000e640000000800 */
[----:B-1----:R-:W-:-:S08]  /*01f0*/  DMUL R4, R4, R8 ;  /* 0x0000000804047228 */ /* 0x002fd00000000000 */
[----:B------:R-:W-:-:S07]  /*0200*/  DMUL R4, R4, UR8 ;  /* 0x0000000804047c28 */ /* 0x000fce0008000000 */
[----:B0-----:R0:W-:Y:S04]  /*0210*/  STG.E.64 desc[UR6][R6.64], R4 ;  /* 0x0000000406007986 */ /* 0x0011e8000c101b06 */
.L_x_6537:
[----:B------:R-:W-:Y:S05]  /*0220*/  BSYNC.RECONVERGENT B0 ;  /* 0x0000000000007941 */ /* 0x000fea0003800200 */
.L_x_6536:
[----:B------:R-:W-:-:S13]  /*0230*/  ISETP.GE.AND P0, PT, R3, UR4, PT ;  /* 0x0000000403007c0c */ /* 0x000fda000bf06270 */
[----:B------:R-:W-:Y:S05]  /*0240*/  @P0 EXIT ;  /* 0x000000000000094d */ /* 0x000fea0003800000 */
[----:B------:R-:W1:Y:S01]  /*0250*/  LDC.64 R2, c[0x0][0x588] ;  /* 0x00016200ff027b82 */ /* 0x000e620000000a00 */
[----:B------:R-:W2:Y:S01]  /*0260*/  LDCU.64 UR4, c[0x0][0x590] ;  /* 0x0000b200ff0477ac */ /* 0x000ea20008000a00 */
[----:B------:R-:W3:Y:S01]  /*0270*/  LDCU.64 UR8, c[0x0][0x590] ;  /* 0x0000b200ff0877ac */ /* 0x000ee20008000a00 */
[----:B------:R-:W4:Y:S01]  /*0280*/  LDCU.64 UR10, c[0x0][0x5a8] ;  /* 0x0000b500ff0a77ac */ /* 0x000f220008000a00 */
[----:B-1----:R-:W5:Y:S04]  /*0290*/  LDG.E.64 R2, desc[UR6][R2.64] ;  /* 0x0000000602027981 */ /* 0x002f68000c1e1b00 */
[----:B0-----:R-:W0:Y:S01]  /*02a0*/  LDC.64 R6, c[0x0][0x580] ;  /* 0x00016000ff067b82 */ /* 0x001e220000000a00 */
[----:B-----5:R-:W-:-:S08]  /*02b0*/  DADD R4, R2, 3 ;  /* 0x4008000002047429 */ /* 0x020fd00000000000 */
[----:B--2---:R-:W-:Y:S01]  /*02c0*/  DSETP.GEU.AND P0, PT, R4, UR4, PT ;  /* 0x0000000404007e2a */ /* 0x004fe2000bf0e000 */
[----:B------:R-:W-:Y:S01]  /*02d0*/  UMOV UR4, 0x60000000 ;  /* 0x6000000000047882 */ /* 0x000fe20000000000 */
[----:B------:R-:W-:-:S04]  /*02e0*/  UMOV UR5, 0x3fc55555 ;  /* 0x3fc5555500057882 */ /* 0x000fc80000000000 */
[----:B---3--:R-:W-:Y:S02]  /*02f0*/  FSEL R4, R4, UR8, P0 ;  /* 0x0000000804047c08 */ /* 0x008fe40008000000 */
[----:B------:R-:W-:-:S06]  /*0300*/  FSEL R5, R5, UR9, P0 ;  /* 0x0000000905057c08 */ /* 0x000fcc0008000000 */
[----:B----4-:R-:W-:-:S14]  /*0310*/  DSETP.GT.AND P0, PT, R4, UR10, PT ;  /* 0x0000000a04007e2a */ /* 0x010fdc000bf04000 */
[----:B------:R-:W1:Y:S08]  /*0320*/  @P0 LDC R4, c[0x0][0x5a8] ;  /* 0x00016a00ff040b82 */ /* 0x000e700000000800 */
[----:B------:R-:W1:Y:S02]  /*0330*/  @P0 LDC R5, c[0x0][0x5ac] ;  /* 0x00016b00ff050b82 */ /* 0x000e640000000800 */
[----:B-1----:R-:W-:-:S08]  /*0340*/  DMUL R2, R2, R4 ;  /* 0x0000000402027228 */ /* 0x002fd00000000000 */
[----:B------:R-:W-:-:S07]  /*0350*/  DMUL R2, R2, UR4 ;  /* 0x0000000402027c28 */ /* 0x000fce0008000000 */
[----:B0-----:R-:W-:Y:S01]  /*0360*/  STG.E.64 desc[UR6][R6.64], R2 ;  /* 0x0000000206007986 */ /* 0x001fe2000c101b06 */
[----:B------:R-:W-:Y:S05]  /*0370*/  EXIT ;  /* 0x000000000000794d */ /* 0x000fea0003800000 */
.L_x_6535:
        /* <DEDUP_REMOVED lines=13> */
[----:B0-----:R-:W-:-:S05]  /*0450*/  IMAD.HI.U32 R6, R3, UR8, R4 ;  /* 0x0000000803067c27 */ /* 0x001fca000f8e0004 */
[----:B------:R-:W-:-:S05]  /*0460*/  SHF.R.U32.HI R7, RZ, UR9, R6 ;  /* 0x00000009ff077c19 */ /* 0x000fca0008011606 */
[----:B------:R-:W-:-:S04]  /*0470*/  IMAD.MOV R4, RZ, RZ, -R7 ;  /* 0x000000ffff047224 */ /* 0x000fc800078e0a07 */
[----:B-1----:R-:W-:-:S04]  /*0480*/  IMAD R4, R4, UR5, R3 ;  /* 0x0000000504047c24 */ /* 0x002fc8000f8e0203 */
        /* <DEDUP_REMOVED lines=288> */
.L_x_6540:
[----:B------:R-:W0:Y:S01]  /*1690*/  LDCU.128 UR8, c[0x0][0x580] ;  /* 0x0000b000ff0877ac */ /* 0x000e220008000c00 */
[----:B------:R-:W1:Y:S01]  /*16a0*/  LDCU.64 UR12, c[0x0][0x590] ;  /* 0x0000b200ff0c77ac */ /* 0x000e620008000a00 */
[----:B------:R-:W2:Y:S01]  /*16b0*/  LDCU.64 UR14, c[0x0][0x5a8] ;  /* 0x0000b500ff0e77ac */ /* 0x000ea20008000a00 */
[----:B0-----:R-:W-:-:S05]  /*16c0*/  IADD3 R6, P0, PT, R4, UR10, RZ ;  /* 0x0000000a04067c10 */ /* 0x001fca000ff1e0ff */
[----:B------:R-:W-:Y:S01]  /*16d0*/  IMAD.X R7, RZ, RZ, UR11, P0 ;  /* 0x0000000bff077e24 */ /* 0x000fe200080e06ff */
[----:B------:R-:W0:Y:S05]  /*16e0*/  LDCU.64 UR10, c[0x0][0x590] ;  /* 0x0000b200ff0a77ac */ /* 0x000e2a0008000a00 */
[----:B------:R-:W3:Y:S01]  /*16f0*/  LDG.E.64 R6, desc[UR6][R6.64] ;  /* 0x0000000606067981 */ /* 0x000ee2000c1e1b00 */
[----:B------:R-:W-:Y:S01]  /*1700*/  IADD3 R3, PT, PT, R3, 0x80, RZ ;  /* 0x0000008003037810 */ /* 0x000fe20007ffe0ff */
[----:B---3--:R-:W-:-:S08]  /*1710*/  DADD R8, R6, 3 ;  /* 0x4008000006087429 */ /* 0x008fd00000000000 */
[----:B0-----:R-:W-:Y:S01]  /*1720*/  DSETP.GEU.AND P0, PT, R8, UR10, PT ;  /* 0x0000000a08007e2a */ /* 0x001fe2000bf0e000 */
[----:B------:R-:W-:Y:S01]  /*1730*/  UMOV UR10, 0x60000000 ;  /* 0x60000000000a7882 */ /* 0x000fe20000000000 */
[----:B------:R-:W-:-:S04]  /*1740*/  UMOV UR11, 0x3fc55555 ;  /* 0x3fc55555000b7882 */ /* 0x000fc80000000000 */
[----:B-1----:R-:W-:Y:S02]  /*1750*/  FSEL R8, R8, UR12, P0 ;  /* 0x0000000c08087c08 */ /* 0x002fe40008000000 */
[----:B------:R-:W-:-:S06]  /*1760*/  FSEL R9, R9, UR13, P0 ;  /* 0x0000000d09097c08 */ /* 0x000fcc0008000000 */
[----:B--2---:R-:W-:-:S14]  /*1770*/  DSETP.GT.AND P0, PT, R8, UR14, PT ;  /* 0x0000000e08007e2a */ /* 0x004fdc000bf04000 */
[----:B------:R-:W0:Y:S08]  /*1780*/  @P0 LDC R8, c[0x0][0x5a8] ;  /* 0x00016a00ff080b82 */ /* 0x000e300000000800 */
[----:B------:R-:W0:Y:S01]  /*1790*/  @P0 LDC R9, c[0x0][0x5ac] ;  /* 0x00016b00ff090b82 */ /* 0x000e220000000800 */
[----:B------:R-:W-:-:S04]  /*17a0*/  IADD3 R4, P0, PT, R5, UR8, RZ ;  /* 0x0000000805047c10 */ /* 0x000fc8000ff1e0ff */
[----:B------:R-:W-:Y:S01]  /*17b0*/  IADD3.X R5, PT, PT, RZ, UR9, RZ, P0, !PT ;  /* 0x00000009ff057c10 */ /* 0x000fe200087fe4ff */
[----:B0-----:R-:W-:-:S08]  /*17c0*/  DMUL R6, R6, R8 ;  /* 0x0000000806067228 */ /* 0x001fd00000000000 */
[----:B------:R-:W-:-:S07]  /*17d0*/  DMUL R6, R6, UR10 ;  /* 0x0000000a06067c28 */ /* 0x000fce0008000000 */
[----:B------:R0:W-:Y:S04]  /*17e0*/  STG.E.64 desc[UR6][R4.64], R6 ;  /* 0x0000000604007986 */ /* 0x0001e8000c101b06 */
.L_x_6539:
[----:B------:R-:W-:Y:S05]  /*17f0*/  BSYNC.RECONVERGENT B0 ;  /* 0x0000000000007941 */ /* 0x000fea0003800200 */
.L_x_6538:
[----:B------:R-:W-:-:S13]  /*1800*/  ISETP.GE.AND P0, PT, R3, UR4, PT ;  /* 0x0000000403007c0c */ /* 0x000fda000bf06270 */
[----:B------:R-:W-:Y:S05]  /*1810*/  @P0 EXIT ;  /* 0x000000000000094d */ /* 0x000fea0003800000 */
        /* <DEDUP_REMOVED lines=298> */
.L_x_6541:
[----:B------:R-:W0:Y:S01]  /*2ac0*/  LDCU.128 UR8, c[0x0][0x580] ;  /* 0x0000b000ff0877ac */ /* 0x000e220008000c00 */
[----:B------:R-:W1:Y:S01]  /*2ad0*/  LDCU.64 UR4, c[0x0][0x590] ;  /* 0x0000b200ff0477ac */ /* 0x000e620008000a00 */
[----:B------:R-:W2:Y:S01]  /*2ae0*/  LDCU.64 UR12, c[0x0][0x5a8] ;  /* 0x0000b500ff0c77ac */ /* 0x000ea20008000a00 */
[----:B0-----:R-:W-:-:S04]  /*2af0*/  IADD3 R4, P0, PT, R2, UR10, RZ ;  /* 0x0000000a02047c10 */ /* 0x001fc8000ff1e0ff */
[----:B------:R-:W-:Y:S01]  /*2b00*/  IADD3.X R5, PT, PT, RZ, UR11, RZ, P0, !PT ;  /* 0x0000000bff057c10 */ /* 0x000fe200087fe4ff */
[----:B------:R-:W0:Y:S05]  /*2b10*/  LDCU.64 UR10, c[0x0][0x590] ;  /* 0x0000b200ff0a77ac */ /* 0x000e2a0008000a00 */
[----:B------:R-:W3:Y:S02]  /*2b20*/  LDG.E.64 R4, desc[UR6][R4.64] ;  /* 0x0000000604047981 */ /* 0x000ee4000c1e1b00 */
[----:B---3--:R-:W-:-:S08]  /*2b30*/  DADD R6, R4, 3 ;  /* 0x4008000004067429 */ /* 0x008fd00000000000 */
[----:B-1----:R-:W-:Y:S01]  /*2b40*/  DSETP.GEU.AND P0, PT, R6, UR4, PT ;  /* 0x0000000406007e2a */ /* 0x002fe2000bf0e000 */
[----:B------:R-:W-:Y:S01]  /*2b50*/  UMOV UR4, 0x60000000 ;  /* 0x6000000000047882 */ /* 0x000fe20000000000 */
[----:B------:R-:W-:-:S04]  /*2b60*/  UMOV UR5, 0x3fc55555 ;  /* 0x3fc5555500057882 */ /* 0x000fc80000000000 */
[----:B0-----:R-:W-:Y:S02]  /*2b70*/  FSEL R6, R6, UR10, P0 ;  /* 0x0000000a06067c08 */ /* 0x001fe40008000000 */
        /* <DEDUP_REMOVED lines=8> */
[----:B------:R-:W-:Y:S01]  /*2c00*/  STG.E.64 desc[UR6][R2.64], R4 ;  /* 0x0000000402007986 */ /* 0x000fe2000c101b06 */
[----:B------:R-:W-:Y:S05]  /*2c10*/  EXIT ;  /* 0x000000000000794d */ /* 0x000fea0003800000 */
.L_x_6542:
        /* <DEDUP_REMOVED lines=14> */
.L_x_6687:


//--------------------- .text._ZN2at6native27unrolled_elementwise_kernelIZZZNS0_66_GLOBAL__N__a0cfb035_28_ActivationHardswishKernel_cu_9e10b42f_293216hardswish_kernelERNS_14TensorIteratorEENKUlvE_clEvENKUlvE_clEvEUldE_St5arrayIPcLm2EELi4E23TrivialOffsetCalculatorILi1EjESC_NS0_6memory15LoadWithoutCastENSD_16StoreWithoutCastEEEviT_T0_T2_T3_T4_T5_ --------------------------
	.section	.text._ZN2at6native27unrolled_elementwise_kernelIZZZNS0_66_GLOBAL__N__a0cfb035_28_ActivationHardswishKernel_cu_9e10b42f_293216hardswish_kernelERNS_14TensorIteratorEENKUlvE_clEvENKUlvE_clEvEUldE_St5arrayIPcLm2EELi4E23TrivialOffsetCalculatorILi1EjESC_NS0_6memory15LoadWithoutCastENSD_16StoreWithoutCastEEEviT_T0_T2_T3_T4_T5_,"ax",@progbits
	.align	128
        .global         _ZN2at6native27unrolled_elementwise_kernelIZZZNS0_66_GLOBAL__N__a0cfb035_28_ActivationHardswishKernel_cu_9e10b42f_293216hardswish_kernelERNS_14TensorIteratorEENKUlvE_clEvENKUlvE_clEvEUldE_St5arrayIPcLm2EELi4E23TrivialOffsetCalculatorILi1EjESC_NS0_6memory15LoadWithoutCastENSD_16StoreWithoutCastEEEviT_T0_T2_T3_T4_T5_
        .type           _ZN2at6native27unrolled_elementwise_kernelIZZZNS0_66_GLOBAL__N__a0cfb035_28_ActivationHardswishKernel_cu_9e10b42f_293216hardswish_kernelERNS_14TensorIteratorEENKUlvE_clEvENKUlvE_clEvEUldE_St5arrayIPcLm2EELi4E23TrivialOffsetCalculatorILi1EjESC_NS0_6memory15LoadWithoutCastENSD_16StoreWithoutCastEEEviT_T0_T2_T3_T4_T5_,@function
        .size           _ZN2at6native27unrolled_elementwise_kernelIZZZNS0_66_GLOBAL__N__a0cfb035_28_ActivationHardswishKernel_cu_9e10b42f_293216hardswish_kernelERNS_14TensorIteratorEENKUlvE_clEvENKUlvE_clEvEUldE_St5arrayIPcLm2EELi4E23TrivialOffsetCalculatorILi1EjESC_NS0_6memory15LoadWithoutCastENSD_16StoreWithoutCastEEEviT_T0_T2_T3_T4_T5_,(.L_x_6688 - _ZN2at6native27unrolled_elementwise_kernelIZZZNS0_66_GLOBAL__N__a0cfb035_28_ActivationHardswishKernel_cu_9e10b42f_293216hardswish_kernelERNS_14TensorIteratorEENKUlvE_clEvENKUlvE_clEvEUldE_St5arrayIPcLm2EELi4E23TrivialOffsetCalculatorILi1EjESC_NS0_6memory15LoadWithoutCastENSD_16StoreWithoutCastEEEviT_T0_T2_T3_T4_T5_)
        .other          _ZN2at6native27unrolled_elementwise_kernelIZZZNS0_66_GLOBAL__N__a0cfb035_28_ActivationHardswishKernel_cu_9e10b42f_293216hardswish_kernelERNS_14TensorIteratorEENKUlvE_clEvENKUlvE_clEvEUldE_St5arrayIPcLm2EELi4E23TrivialOffsetCalculatorILi1EjESC_NS0_6memory15LoadWithoutCastENSD_16StoreWithoutCastEEEviT_T0_T2_T3_T4_T5_,@"STO_CUDA_ENTRY STV_DEFAULT"
_ZN2at6native27unrolled_elementwise_kernelIZZZNS0_66_GLOBAL__N__a0cfb035_28_ActivationHardswishKernel_cu_9e10b42f_293216hardswish_kernelERNS_14TensorIteratorEENKUlvE_clEvENKUlvE_clEvEUldE_St5arrayIPcLm2EELi4E23TrivialOffsetCalculatorILi1EjESC_NS0_6memory15LoadWithoutCastENSD_16StoreWithoutCastEEEviT_T0_T2_T3_T4_T5_:
.text._ZN2at6native27unrolled_elementwise_kernelIZZZNS0_66_GLOBAL__N__a0cfb035_28_ActivationHardswishKernel_cu_9e10b42f_293216hardswish_kernelERNS_14TensorIteratorEENKUlvE_clEvENKUlvE_clEvEUldE_St5arrayIPcLm2EELi4E23TrivialOffsetCalculatorILi1EjESC_NS0_6memory15LoadWithoutCastENSD_16StoreWithoutCastEEEviT_T0_T2_T3_T4_T5_:
[----:B------:R-:W-:Y:S01]  /*0000*/  LDC R1, c[0x0][0x37c] ;  /* 0x0000df00ff017b82 */ /* 0x000fe20000000800 */
[----:B------:R-:W0:Y:S07]  /*0010*/  S2R R0, SR_CTAID.X ;  /* 0x0000000000007919 */ /* 0x000e2e0000002500 */
[----:B------:R-:W0:Y:S01]  /*0020*/  LDC R3, c[0x0][0x380] ;  /* 0x0000e000ff037b82 */ /* 0x000e220000000800 */
[----:B------:R-:W1:Y:S01]  /*0030*/  LDCU.64 UR4, c[0x0][0x358] ;  /* 0x00006b00ff0477ac */ /* 0x000e620008000a00 */
[----:B------:R-:W-:Y:S01]  /*0040*/  CS2R R10, SRZ ;  /* 0x00000000000a7805 */ /* 0x000fe2000001ff00 */
[----:B------:R-:W2:Y:S01]  /*0050*/  S2R R7, SR_TID.X ;  /* 0x0000000000077919 */ /* 0x000ea20000002100 */
[----:B0-----:R-:W-:-:S02]  /*0060*/  IMAD R4, R0, -0x200, R3 ;  /* 0xfffffe0000047824 */ /* 0x001fc400078e0203 */
[----:B--2---:R-:W-:-:S03]  /*0070*/  IMAD.MOV.U32 R5, RZ, RZ, R7 ;  /* 0x000000ffff057224 */ /* 0x004fc600078e0007 */
[----:B------:R-:W-:-:S13]  /*0080*/  ISETP.GE.AND P0, PT, R7, R4, PT ;  /* 0x000000040700720c */ /* 0x000fda0003f06270 */
[----:B------:R-:W-:-:S05]  /*0090*/  @!P0 VIADD R7, R5, 0x80 ;  /* 0x0000008005078836 */ /* 0x000fca0000000000 */
[----:B------:R-:W-:-:S13]  /*00a0*/  ISETP.GE.AND P1, PT, R7, R4, PT ;  /* 0x000000040700720c */ /* 0x000fda0003f26270 */
[----:B------:R-:W0:Y:S01]  /*00b0*/  @!P1 LDC.64 R14, c[0x0][0x3b8] ;  /* 0x0000ee00ff0e9b82 */ /* 0x000e220000000a00 */
[----:B------:R-:W-:Y:S02]  /*00c0*/  @!P1 IMAD R9, R0, 0x200, R7 ;  /* 0x0000020000099824 */ /* 0x000fe400078e0207 */
[----:B------:R-:W-:-:S05]  /*00d0*/  @!P1 VIADD R7, R7, 0x80 ;  /* 0x0000008007079836 */ /* 0x000fca0000000000 */
[----:B------:R-:W-:Y:S01]  /*00e0*/  ISETP.GE.AND P3, PT, R7, R4, PT ;  /* 0x000000040700720c */ /* 0x000fe20003f66270 */
[----:B------:R-:W-:-:S12]  /*00f0*/  @!P0 IMAD R13, R0, 0x200, R5 ;  /* 0x00000200000d8824 */ /* 0x000fd800078e0205 */
[----:B------:R-:W-:Y:S01]  /*0100*/  @!P3 IMAD R21, R0, 0x200, R7 ;  /* 0x000002000015b824 */ /* 0x000fe200078e0207 */
[----:B------:R-:W2:Y:S01]  /*0110*/  @!P3 LDC.64 R2, c[0x0][0x3b8] ;  /* 0x0000ee00ff02bb82 */ /* 0x000ea20000000a00 */
[----:B------:R-:W-:Y:S02]  /*0120*/  @!P3 VIADD R7, R7, 0x80 ;  /* 0x000000800707b836 */ /* 0x000fe40000000000 */
[----:B0-----:R-:W-:-:S03]  /*0130*/  @!P1 IMAD.WIDE.U32 R14, R9, 0x8, R14 ;  /* 0x00000008090e9825 */ /* 0x001fc600078e000e */
[----:B------:R-:W-:Y:S02]  /*0140*/  ISETP.GE.AND P2, PT, R7, R4, PT ;  /* 0x000000040700720c */ /* 0x000fe40003f46270 */
[----:B------:R-:W0:Y:S01]  /*0150*/  @!P0 LDC.64 R8, c[0x0][0x3b8] ;  /* 0x0000ee00ff088b82 */ /* 0x000e220000000a00 */
[----:B------:R-:W-:Y:S01]  /*0160*/  VIADD R23, R5, 0x80 ;  /* 0x0000008005177836 */ /* 0x000fe20000000000 */
[----:B-1----:R1:W5:Y:S09]  /*0170*/  @!P1 LDG.E.64 R10, desc[UR4][R14.64] ;  /* 0x000000040e0a9981 */ /* 0x002372000c1e1b00 */
[----:B------:R-:W3:Y:S01]  /*0180*/  @!P2 LDC.64 R16, c[0x0][0x3b8] ;  /* 0x0000ee00ff10ab82 */ /* 0x000ee20000000a00 */
[----:B------:R-:W-:Y:S01]  /*0190*/  @!P2 LEA R7, R0, R7, 0x9 ;  /* 0x000000070007a211 */ /* 0x000fe200078e48ff */
[----:B--2---:R-:W-:Y:S01]  /*01a0*/  @!P3 IMAD.WIDE.U32 R20, R21, 0x8, R2 ;  /* 0x000000081514b825 */ /* 0x004fe200078e0002 */
[----:B------:R-:W-:-:S03]  /*01b0*/  CS2R R2, SRZ ;  /* 0x0000000000027805 */ /* 0x000fc6000001ff00 */
[----:B0-----:R-:W-:Y:S01]  /*01c0*/  @!P0 IMAD.WIDE.U32 R8, R13, 0x8, R8 ;  /* 0x000000080d088825 */ /* 0x001fe200078e0008 */
[----:B------:R-:W-:-:S06]  /*01d0*/  CS2R R12, SRZ ;  /* 0x00000000000c7805 */ /* 0x000fcc000001ff00 */
[----:B------:R-:W5:Y:S01]  /*01e0*/  @!P0 LDG.E.64 R12, desc[UR4][R8.64] ;  /* 0x00000004080c8981 */ /* 0x000f62000c1e1b00 */
[----:B------:R-:W-:Y:S01]  /*01f0*/  ISETP.GE.AND P0, PT, R5, R4, PT ;  /* 0x000000040500720c */ /* 0x000fe20003f06270 */
[----:B---3--:R-:W-:Y:S01]  /*0200*/  @!P2 IMAD.WIDE.U32 R16, R7, 0x8, R16 ;  /* 0x000000080710a825 */ /* 0x008fe200078e0010 */
[----:B------:R-:W-:-:S03]  /*0210*/  CS2R R6, SRZ ;  /* 0x0000000000067805 */ /* 0x000fc6000001ff00 */
[C---:B-1----:R-:W-:Y:S01]  /*0220*/  VIADD R15, R5.reuse, 0x100 ;  /* 0x00000100050f7836 */ /* 0x042fe20000000000 */
[----:B------:R0:W5:Y:S04]  /*0230*/  @!P2 LDG.E.64 R2, desc[UR4][R16.64] ;  /* 0x000000041002a981 */ /* 0x000168000c1e1b00 */
[----:B------:R1:W5:Y:S03]  /*0240*/  @!P3 LDG.E.64 R6, desc[UR4][R20.64] ;  /* 0x000000041406b981 */ /* 0x000366000c1e1b00 */
[----:B------:R-:W2:Y:S01]  /*0250*/  @!P0 LDC.64 R18, c[0x0][0x3b0] ;  /* 0x0000ec00ff128b82 */ /* 0x000ea20000000a00 */
[----:B------:R-:W-:Y:S01]  /*0260*/  BSSY.RECONVERGENT B0, `(.L_x_6543) ;  /* 0x0000018000007945 */ /* 0x000fe20003800200 */
[----:B0-----:R-:W-:Y:S01]  /*0270*/  @!P0 LEA R17, R0, R5, 0x9 ;  /* 0x0000000500118211 */ /* 0x001fe200078e48ff */
[----:B-1----:R-:W-:-:S02]  /*0280*/  VIADD R21, R5, 0x180 ;  /* 0x0000018005157836 */ /* 0x002fc40000000000 */
[----:B------:R-:W-:Y:S01]  /*0290*/  @!P0 IMAD.MOV.U32 R5, RZ, RZ, R23 ;  /* 0x000000ffff058224 */ /* 0x000fe200078e0017 */
[-C--:B------:R-:W-:Y:S02]  /*02a0*/  ISETP.GE.AND P4, PT, R23, R4.reuse, PT ;  /* 0x000000041700720c */ /* 0x080fe40003f86270 */
[-C--:B------:R-:W-:Y:S02]  /*02b0*/  ISETP.GE.AND P1, PT, R15, R4.reuse, PT ;  /* 0x000000040f00720c */ /* 0x080fe40003f26270 */
[-C--:B------:R-:W-:Y:S02]  /*02c0*/  ISETP.GE.AND P2, PT, R21, R4.reuse, PT ;  /* 0x000000041500720c */ /* 0x080fe40003f46270 */
[----:B------:R-:W-:Y:S01]  /*02d0*/  ISETP.GE.AND P3, PT, R5, R4, PT ;  /* 0x000000040500720c */ /* 0x000fe20003f66270 */
[----:B--2---:R-:W-:Y:S01]  /*02e0*/  @!P0 IMAD.WIDE.U32 R8, R17, 0x8, R18 ;  /* 0x0000000811088825 */ /* 0x004fe200078e0012 */
[----:B------:R-:W-:Y:S11]  /*02f0*/  @P0 BRA `(.L_x_6544) ;  /* 0x0000000000380947 */ /* 0x000ff60003800000 */
[----:B------:R-:W0:Y:S01]  /*0300*/  LDCU.64 UR6, c[0x0][0x388] ;  /* 0x00007100ff0677ac */ /* 0x000e220008000a00 */
[----:B-----5:R-:W-:Y:S01]  /*0310*/  DADD R14, R12, 3 ;  /* 0x400800000c0e7429 */ /* 0x020fe20000000000 */
[----:B------:R-:W1:Y:S01]  /*0320*/  LDCU.64 UR8, c[0x0][0x388] ;  /* 0x00007100ff0877ac */ /* 0x000e620008000a00 */
[----:B------:R-:W2:Y:S06]  /*0330*/  LDCU.64 UR10, c[0x0][0x3a0] ;  /* 0x00007400ff0a77ac */ /* 0x000eac0008000a00 */
[----:B0-----:R-:W-:Y:S01]  /*0340*/  DSETP.GEU.AND P5, PT, R14, UR6, PT ;  /* 0x000000060e007e2a */ /* 0x001fe2000bfae000 */
[----:B------:R-:W-:Y:S01]  /*0350*/  UMOV UR6, 0x60000000 ;  /* 0x6000000000067882 */ /* 0x000fe20000000000 */
[----:B------:R-:W-:-:S04]  /*0360*/  UMOV UR7, 0x3fc55555 ;  /* 0x3fc5555500077882 */ /* 0x000fc80000000000 */
[----:B-1----:R-:W-:Y:S02]  /*0370*/  FSEL R14, R14, UR8, P5 ;  /* 0x000000080e0e7c08 */ /* 0x002fe4000a800000 */
[----:B------:R-:W-:-:S06]  /*0380*/  FSEL R15, R15, UR9, P5 ;  /* 0x000000090f0f7c08 */ /* 0x000fcc000a800000 */
[----:B--2---:R-:W-:-:S14]  /*0390*/  DSETP.GT.AND P5, PT, R14, UR10, PT ;  /* 0x0000000a0e007e2a */ /* 0x004fdc000bfa4000 */
[----:B------:R-:W0:Y:S08]  /*03a0*/  @P5 LDC R14, c[0x0][0x3a0] ;  /* 0x0000e800ff0e5b82 */ /* 0x000e300000000800 */
[----:B------:R-:W0:Y:S02]  /*03b0*/  @P5 LDC R15, c[0x0][0x3a4] ;  /* 0x0000e900ff0f5b82 */ /* 0x000e240000000800 */
[----:B0-----:R-:W-:-:S08]  /*03c0*/  DMUL R12, R12, R14 ;  /* 0x0000000e0c0c7228 */ /* 0x001fd00000000000 */
[----:B------:R-:W-:-:S11]  /*03d0*/  DMUL R12, R12, UR6 ;  /* 0x000000060c0c7c28 */ /* 0x000fd60008000000 */
.L_x_6544:
[----:B------:R-:W-:Y:S05]  /*03e0*/  BSYNC.RECONVERGENT B0 ;  /* 0x0000000000007941 */ /* 0x000fea0003800200 */
.L_x_6543:
[----:B------:R-:W-:Y:S04]  /*03f0*/  BSSY.RECONVERGENT B0, `(.L_x_6545) ;  /* 0x0000010000007945 */ /* 0x000fe80003800200 */
[----:B------:R-:W-:Y:S05]  /*0400*/  @P4 BRA `(.L_x_6546) ;  /* 0x0000000000384947 */ /* 0x000fea0003800000 */
        /* <DEDUP_REMOVED lines=14> */
.L_x_6546:
[----:B------:R-:W-:Y:S05]  /*04f0*/  BSYNC.RECONVERGENT B0 ;  /* 0x0000000000007941 */ /* 0x000fea0003800200 */
.L_x_6545:
        /* <DEDUP_REMOVED lines=16> */
.L_x_6548:
[----:B------:R-:W-:Y:S05]  /*0600*/  BSYNC.RECONVERGENT B0 ;  /* 0x0000000000007941 */ /* 0x000fea0003800200 */
.L_x_6547:
        /* <DEDUP_REMOVED lines=16> */
.L_x_6550:
[----:B------:R-:W-:Y:S05]  /*0710*/  BSYNC.RECONVERGENT B0 ;  /* 0x0000000000007941 */ /* 0x000fea0003800200 */
.L_x_6549:
[----:B-----5:R0:W-:Y:S01]  /*0720*/  @!P0 STG.E.64 desc[UR4][R8.64], R12 ;  /* 0x0000000c08008986 */ /* 0x0201e2000c101b04 */
[----:B------:R-:W-:Y:S04]  /*0730*/  BSSY.RECONVERGENT B0, `(.L_x_6551) ;  /* 0x000000c000007945 */ /* 0x000fe80003800200 */
[----:B------:R-:W-:Y:S05]  /*0740*/  @P3 BRA `(.L_x_6552) ;  /* 0x0000000000283947 */ /* 0x000fea0003800000 */
[----:B0-----:R-:W0:Y:S01]  /*0750*/  LDC.64 R8, c[0x0][0x3b0] ;  /* 0x0000ec00ff087b82 */ /* 0x001e220000000a00 */
[----:B------:R-:W-:Y:S02]  /*0760*/  IMAD R13, R0, 0x200, R5 ;  /* 0x00000200000d7824 */ /* 0x000fe400078e0205 */
[----:B------:R-:W-:-:S05]  /*0770*/  VIADD R5, R5, 0x80 ;  /* 0x0000008005057836 */ /* 0x000fca0000000000 */
[----:B------:R-:W-:-:S13]  /*0780*/  ISETP.GE.AND P0, PT, R5, R4, PT ;  /* 0x000000040500720c */ /* 0x000fda0003f06270 */
[----:B------:R-:W-:Y:S01]  /*0790*/  @!P0 LEA R15, R0, R5, 0x9 ;  /* 0x00000005000f8211 */ /* 0x000fe200078e48ff */
[----:B------:R-:W-:Y:S02]  /*07a0*/  @!P0 VIADD R5, R5, 0x80 ;  /* 0x0000008005058836 */ /* 0x000fe40000000000 */
[----:B0-----:R-:W-:-:S04]  /*07b0*/  IMAD.WIDE.U32 R12, R13, 0x8, R8 ;  /* 0x000000080d0c7825 */ /* 0x001fc800078e0008 */
[----:B------:R-:W-:Y:S01]  /*07c0*/  @!P0 IMAD.WIDE.U32 R8, R15, 0x8, R8 ;  /* 0x000000080f088825 */ /* 0x000fe200078e0008 */
[----:B------:R1:W-:Y:S04]  /*07d0*/  STG.E.64 desc[UR4][R12.64], R10 ;  /* 0x0000000a0c007986 */ /* 0x0003e8000c101b04 */
[----:B------:R1:W-:Y:S02]  /*07e0*/  @!P0 STG.E.64 desc[UR4][R8.64], R6 ;  /* 0x0000000608008986 */ /* 0x0003e4000c101b04 */
.L_x_6552:
[----:B------:R-:W-:Y:S05]  /*07f0*/  BSYNC.RECONVERGENT B0 ;  /* 0x0000000000007941 */ /* 0x000fea0003800200 */
.L_x_6551:
[----:B------:R-:W-:-:S13]  /*0800*/  ISETP.GE.AND P0, PT, R5, R4, PT ;  /* 0x000000040500720c */ /* 0x000fda0003f06270 */
[----:B------:R-:W-:Y:S05]  /*0810*/  @P0 EXIT ;  /* 0x000000000000094d */ /* 0x000fea0003800000 */
[----:B-1----:R-:W1:Y:S01]  /*0820*/  LDC.64 R6, c[0x0][0x3b0] ;  /* 0x0000ec00ff067b82 */ /* 0x002e620000000a00 */
[----:B------:R-:W-:-:S04]  /*0830*/  IMAD R5, R0, 0x200, R5 ;  /* 0x0000020000057824 */ /* 0x000fc800078e0205 */
[----:B-1----:R-:W-:-:S05]  /*0840*/  IMAD.WIDE.U32 R4, R5, 0x8, R6 ;  /* 0x0000000805047825 */ /* 0x002fca00078e0006 */
[----:B------:R-:W-:Y:S01]  /*0850*/  STG.E.64 desc[UR4][R4.64], R2 ;  /* 0x0000000204007986 */ /* 0x000fe2000c101b04 */
[----:B------:R-:W-:Y:S05]  /*0860*/  EXIT ;  /* 0x000000000000794d */ /* 0x000fea0003800000 */
.L_x_6553:
        /* <DEDUP_REMOVED lines=9> */
.L_x_6688:


//--------------------- .text._ZN2at6native29vectorized_elementwise_kernelILi2EZZZNS0_66_GLOBAL__N__a0cfb035_28_ActivationHardswishKernel_cu_9e10b42f_293216hardswish_kernelERNS_14TensorIteratorEENKUlvE_clEvENKUlvE_clEvEUldE_St5arrayIPcLm2EEEEviT0_T1_ --------------------------
	.section	.text._ZN2at6native29vectorized_elementwise_kernelILi2EZZZNS0_66_GLOBAL__N__a0cfb035_28_ActivationHardswishKernel_cu_9e10b42f_293216hardswish_kernelERNS_14TensorIteratorEENKUlvE_clEvENKUlvE_clEvEUldE_St5arrayIPcLm2EEEEviT0_T1_,"ax",@progbits
	.align	128
        .global         _ZN2at6native29vectorized_elementwise_kernelILi2EZZZNS0_66_GLOBAL__N__a0cfb035_28_ActivationHardswishKernel_cu_9e10b42f_293216hardswish_kernelERNS_14TensorIteratorEENKUlvE_clEvENKUlvE_clEvEUldE_St5arrayIPcLm2EEEEviT0_T1_
        .type           _ZN2at6native29vectorized_elementwise_kernelILi2EZZZNS0_66_GLOBAL__N__a0cfb035_28_ActivationHardswishKernel_cu_9e10b42f_293216hardswish_kernelERNS_14TensorIteratorEENKUlvE_clEvENKUlvE_clEvEUldE_St5arrayIPcLm2EEEEviT0_T1_,@function
        .size           _ZN2at6native29vectorized_elementwise_kernelILi2EZZZNS0_66_GLOBAL__N__a0cfb035_28_ActivationHardswishKernel_cu_9e10b42f_293216hardswish_kernelERNS_14TensorIteratorEENKUlvE_clEvENKUlvE_clEvEUldE_St5arrayIPcLm2EEEEviT0_T1_,(.L_x_6689 - _ZN2at6native29vectorized_elementwise_kernelILi2EZZZNS0_66_GLOBAL__N__a0cfb035_28_ActivationHardswishKernel_cu_9e10b42f_293216hardswish_kernelERNS_14TensorIteratorEENKUlvE_clEvENKUlvE_clEvEUldE_St5arrayIPcLm2EEEEviT0_T1_)
        .other          _ZN2at6native29vectorized_elementwise_kernelILi2EZZZNS0_66_GLOBAL__N__a0cfb035_28_ActivationHardswishKernel_cu_9e10b42f_293216hardswish_kernelERNS_14TensorIteratorEENKUlvE_clEvENKUlvE_clEvEUldE_St5arrayIPcLm2EEEEviT0_T1_,@"STO_CUDA_ENTRY STV_DEFAULT"
_ZN2at6native29vectorized_elementwise_kernelILi2EZZZNS0_66_GLOBAL__N__a0cfb035_28_ActivationHardswishKernel_cu_9e10b42f_293216hardswish_kernelERNS_14TensorIteratorEENKUlvE_clEvENKUlvE_clEvEUldE_St5arrayIPcLm2EEEEviT0_T1_:
.text._ZN2at6native29vectorized_elementwise_kernelILi2EZZZNS0_66_GLOBAL__N__a0cfb035_28_ActivationHardswishKernel_cu_9e10b42f_293216hardswish_kernelERNS_14TensorIteratorEENKUlvE_clEvENKUlvE_clEvEUldE_St5arrayIPcLm2EEEEviT0_T1_:
        /* <DEDUP_REMOVED lines=8> */
[----:B------:R-:W0:Y:S02]  /*0080*/  S2R R9, SR_TID.X ;  /* 0x0000000000097919 */ /* 0x000e240000002100 */
[----:B0-----:R-:W-:Y:S01]  /*0090*/  ISETP.GE.U32.AND P0, PT, R9, R0, PT ;  /* 0x000000000900720c */ /* 0x001fe20003f06070 */
[----:B------:R-:W-:-:S12]  /*00a0*/  IMAD.MOV.U32 R3, RZ, RZ, R9 ;  /* 0x000000ffff037224 */ /* 0x000fd800078e0009 */
[----:B------:R-:W0:Y:S01]  /*00b0*/  @!P0 LDC.64 R4, c[0x0][0x3b8] ;  /* 0x0000ee00ff048b82 */ /* 0x000e220000000a00 */
[----:B------:R-:W-:Y:S02]  /*00c0*/  @!P0 VIADD R9, R3, 0x80 ;  /* 0x0000008003098836 */ /* 0x000fe40000000000 */
[----:B------:R-:W-:-:S03]  /*00d0*/  @!P0 IMAD.IADD R11, R2, 0x1, R3 ;  /* 0x00000001020b8824 */ /* 0x000fc600078e0203 */
[----:B------:R-:W-:-:S13]  /*00e0*/  ISETP.GE.U32.AND P1, PT, R9, R0, PT ;  /* 0x000000000900720c */ /* 0x000fda0003f26070 */
[----:B------:R-:W-:Y:S01]  /*00f0*/  @!P1 IMAD.IADD R13, R2, 0x1, R9 ;  /* 0x00000001020d9824 */ /* 0x000fe200078e0209 */
[----:B------:R-:W1:Y:S01]  /*0100*/  @!P1 LDC.64 R6, c[0x0][0x3b8] ;  /* 0x0000ee00ff069b82 */ /* 0x000e620000000a00 */
[----:B------:R-:W-:Y:S02]  /*0110*/  @!P1 VIADD R9, R9, 0x80 ;  /* 0x0000008009099836 */ /* 0x000fe40000000000 */
[----:B0-----:R-:W-:Y:S01]  /*0120*/  @!P0 IMAD.WIDE.U32 R4, R11, 0x8, R4 ;  /* 0x000000080b048825 */ /* 0x001fe200078e0004 */
[----:B------:R-:W-:-:S06]  /*0130*/  CS2R R10, SRZ ;  /* 0x00000000000a7805 */ /* 0x000fcc000001ff00 */
[----:B------:R0:W5:Y:S01]  /*0140*/  @!P0 LDG.E.64 R10, desc[UR4][R4.64] ;  /* 0x00000004040a8981 */ /* 0x000162000c1e1b00 */
[----:B------:R-:W-:Y:S02]  /*0150*/  ISETP.GE.U32.AND P0, PT, R9, R0, PT ;  /* 0x000000000900720c */ /* 0x000fe40003f06070 */
[----:B------:R-:W-:Y:S01]  /*0160*/  CS2R R20, SRZ ;  /* 0x0000000000147805 */ /* 0x000fe2000001ff00 */
[----:B-1----:R-:W-:-:S10]  /*0170*/  @!P1 IMAD.WIDE.U32 R6, R13, 0x8, R6 ;  /* 0x000000080d069825 */ /* 0x002fd400078e0006 */
[----:B------:R-:W1:Y:S01]  /*0180*/  @!P0 LDC.64 R14, c[0x0][0x3b8] ;  /* 0x0000ee00ff0e8b82 */ /* 0x000e620000000a00 */
[----:B------:R-:W-:Y:S01]  /*0190*/  CS2R R12, SRZ ;  /* 0x00000000000c7805 */ /* 0x000fe2000001ff00 */
[----:B------:R-:W-:Y:S02]  /*01a0*/  @!P0 IMAD.IADD R17, R2, 0x1, R9 ;  /* 0x0000000102118824 */ /* 0x000fe400078e0209 */
[----:B------:R-:W-:-:S03]  /*01b0*/  @!P0 VIADD R9, R9, 0x80 ;  /* 0x0000008009098836 */ /* 0x000fc60000000000 */
[----:B------:R-:W5:Y:S01]  /*01c0*/  @!P1 LDG.E.64 R12, desc[UR4][R6.64] ;  /* 0x00000004060c9981 */ /* 0x000f62000c1e1b00 */
[----:B-1----:R-:W-:Y:S01]  /*01d0*/  @!P0 IMAD.WIDE.U32 R16, R17, 0x8, R14 ;  /* 0x0000000811108825 */ /* 0x002fe200078e000e */
[----:B------:R-:W-:-:S06]  /*01e0*/  CS2R R14, SRZ ;  /* 0x00000000000e7805 */ /* 0x000fcc000001ff00 */
[----:B------:R1:W5:Y:S01]  /*01f0*/  @!P0 LDG.E.64 R14, desc[UR4][R16.64] ;  /* 0x00000004100e8981 */ /* 0x000362000c1e1b00 */
[----:B------:R-:W-:-:S13]  /*0200*/  ISETP.GE.U32.AND P0, PT, R9, R0, PT ;  /* 0x000000000900720c */ /* 0x000fda0003f06070 */
[----:B0-----:R-:W0:Y:S01]  /*0210*/  @!P0 LDC.64 R4, c[0x0][0x3b8] ;  /* 0x0000ee00ff048b82 */ /* 0x001e220000000a00 */
[----:B------:R-:W-:Y:S02]  /*0220*/  @!P0 IMAD.IADD R19, R2, 0x1, R9 ;  /* 0x0000000102138824 */ /* 0x000fe400078e0209 */
[----:B------:R-:W-:Y:S02]  /*0230*/  @!P0 VIADD R9, R9, 0x80 ;  /* 0x0000008009098836 */ /* 0x000fe40000000000 */
[----:B0-----:R-:W-:-:S05]  /*0240*/  @!P0 IMAD.WIDE.U32 R4, R19, 0x8, R4 ;  /* 0x0000000813048825 */ /* 0x001fca00078e0004 */
[----:B------:R0:W5:Y:S01]  /*0250*/  @!P0 LDG.E.64 R20, desc[UR4][R4.64] ;  /* 0x0000000404148981 */ /* 0x000162000c1e1b00 */
[----:B------:R-:W-:Y:S02]  /*0260*/  ISETP.GE.U32.AND P0, PT, R9, R0, PT ;  /* 0x000000000900720c */ /* 0x000fe40003f06070 */
[----:B-1----:R-:W-:-:S11]  /*0270*/  CS2R R16, SRZ ;  /* 0x0000000000107805 */ /* 0x002fd6000001ff00 */
[----:B------:R-:W1:Y:S01]  /*0280*/  @!P0 LDC.64 R6, c[0x0][0x3b8] ;  /* 0x0000ee00ff068b82 */ /* 0x000e620000000a00 */
[----:B------:R-:W-:Y:S02]  /*0290*/  @!P0 IMAD.IADD R19, R2, 0x1, R9 ;  /* 0x0000000102138824 */ /* 0x000fe400078e0209 */
[----:B------:R-:W-:Y:S02]  /*02a0*/  @!P0 VIADD R9, R9, 0x80 ;  /* 0x0000008009098836 */ /* 0x000fe40000000000 */
[----:B-1----:R-:W-:-:S05]  /*02b0*/  @!P0 IMAD.WIDE.U32 R6, R19, 0x8, R6 ;  /* 0x0000000813068825 */ /* 0x002fca00078e0006 */
[----:B------:R1:W5:Y:S01]  /*02c0*/  @!P0 LDG.E.64 R16, desc[UR4][R6.64] ;  /* 0x0000000406108981 */ /* 0x000362000c1e1b00 */
[----:B------:R-:W-:-:S13]  /*02d0*/  ISETP.GE.U32.AND P0, PT, R9, R0, PT ;  /* 0x000000000900720c */ /* 0x000fda0003f06070 */
[----:B0-----:R-:W0:Y:S01]  /*02e0*/  @!P0 LDC.64 R4, c[0x0][0x3b8] ;  /* 0x0000ee00ff048b82 */ /* 0x001e220000000a00 */
[----:B------:R-:W-:Y:S02]  /*02f0*/  @!P0 IMAD.IADD R19, R2, 0x1, R9 ;  /* 0x0000000102138824 */ /* 0x000fe400078e0209 */
[----:B------:R-:W-:Y:S02]  /*0300*/  @!P0 VIADD R9, R9, 0x80 ;  /* 0x0000008009098836 */ /* 0x000fe40000000000 */
[----:B0-----:R-:W-:Y:S01]  /*0310*/  @!P0 IMAD.WIDE.U32 R18, R19, 0x8, R4 ;  /* 0x0000000813128825 */ /* 0x001fe200078e0004 */
[----:B------:R-:W-:-:S06]  /*0320*/  CS2R R4, SRZ ;  /* 0x0000000000047805 */ /* 0x000fcc000001ff00 */
[----:B------:R0:W5:Y:S01]  /*0330*/  @!P0 LDG.E.64 R4, desc[UR4][R18.64] ;  /* 0x0000000412048981 */ /* 0x000162000c1e1b00 */
[----:B------:R-:W-:-:S13]  /*0340*/  ISETP.GE.U32.AND P0, PT, R9, R0, PT ;  /* 0x000000000900720c */ /* 0x000fda0003f06070 */
[----:B-1----:R-:W1:Y:S01]  /*0350*/  @!P0 LDC.64 R6, c[0x0][0x3b8] ;  /* 0x0000ee00ff068b82 */ /* 0x002e620000000a00 */
[----:B------:R-:W-:Y:S02]  /*0360*/  @!P0 IMAD.IADD R23, R2, 0x1, R9 ;  /* 0x0000000102178824 */ /* 0x000fe400078e0209 */
[----:B------:R-:W-:Y:S02]  /*0370*/  @!P0 VIADD R9, R9, 0x80 ;  /* 0x0000008009098836 */ /* 0x000fe40000000000 */
[----:B-1----:R-:W-:Y:S01]  /*0380*/  @!P0 IMAD.WIDE.U32 R22, R23, 0x8, R6 ;  /* 0x0000000817168825 */ /* 0x002fe200078e0006 */
[----:B------:R-:W-:-:S06]  /*0390*/  CS2R R6, SRZ ;  /* 0x0000000000067805 */ /* 0x000fcc000001ff00 */
[----:B------:R1:W5:Y:S01]  /*03a0*/  @!P0 LDG.E.64 R6, desc[UR4][R22.64] ;  /* 0x0000000416068981 */ /* 0x000362000c1e1b00 */
[----:B------:R-:W-:-:S13]  /*03b0*/  ISETP.GE.U32.AND P0, PT, R9, R0, PT ;  /* 0x000000000900720c */ /* 0x000fda0003f06070 */
[----:B0-----:R-:W0:Y:S01]  /*03c0*/  @!P0 LDC.64 R18, c[0x0][0x3b8] ;  /* 0x0000ee00ff128b82 */ /* 0x001e220000000a00 */
[----:B------:R-:W-:Y:S01]  /*03d0*/  @!P0 IMAD.IADD R9, R2, 0x1, R9 ;  /* 0x0000000102098824 */ /* 0x000fe200078e0209 */
[----:B------:R-:W-:Y:S03]  /*03e0*/  BSSY.RECONVERGENT B0, `(.L_x_6555) ;  /* 0x0000014000007945 */ /* 0x000fe60003800200 */
[----:B0-----:R-:W-:Y:S01]  /*03f0*/  @!P0 IMAD.WIDE.U32 R18, R9, 0x8, R18 ;  /* 0x0000000809128825 */ /* 0x001fe200078e0012 */
[----:B------:R-:W-:-:S06]  /*0400*/  CS2R R8, SRZ ;  /* 0x0000000000087805 */ /* 0x000fcc000001ff00 */
[----:B------:R1:W5:Y:S01]  /*0410*/  @!P0 LDG.E.64 R8, desc[UR4][R18.64] ;  /* 0x0000000412088981 */ /* 0x000362000c1e1b00 */
[----:B------:R-:W-:-:S13]  /*0420*/  ISETP.GE.U32.AND P0, PT, R3, R0, PT ;  /* 0x000000000300720c */ /* 0x000fda0003f06070 */
[----:B-1----:R-:W-:Y:S05]  /*0430*/  @P0 BRA `(.L_x_6556) ;  /* 0x0000000000380947 */ /* 0x002fea0003800000 */
        /* <DEDUP_REMOVED lines=14> */
.L_x_6556:
[----:B------:R-:W-:Y:S05]  /*0520*/  BSYNC.RECONVERGENT B0 ;  /* 0x0000000000007941 */ /* 0x000fea0003800200 */
.L_x_6555:
[----:B------:R-:W-:Y:S01]  /*0530*/  VIADD R19, R3, 0x80 ;  /* 0x0000008003137836 */ /* 0x000fe20000000000 */
[----:B------:R-:W-:Y:S04]  /*0540*/  BSSY.RECONVERGENT B0, `(.L_x_6557) ;  /* 0x0000011000007945 */ /* 0x000fe80003800200 */
[----:B------:R-:W-:-:S13]  /*0550*/  ISETP.GE.U32.AND P1, PT, R19, R0, PT ;  /* 0x000000001300720c */ /* 0x000fda0003f26070 */
        /* <DEDUP_REMOVED lines=15> */
.L_x_6558:
[----:B------:R-:W-:Y:S05]  /*0650*/  BSYNC.RECONVERGENT B0 ;  /* 0x0000000000007941 */ /* 0x000fea0003800200 */
.L_x_6557:
        /* <DEDUP_REMOVED lines=18> */
.L_x_6560:
[----:B------:R-:W-:Y:S05]  /*0780*/  BSYNC.RECONVERGENT B0 ;  /* 0x0000000000007941 */ /* 0x000fea0003800200 */
.L_x_6559:
        /* <DEDUP_REMOVED lines=18> */
.L_x_6562:
[----:B------:R-:W-:Y:S05]  /*08b0*/  BSYNC.RECONVERGENT B0 ;  /* 0x0000000000007941 */ /* 0x000fea0003800200 */
.L_x_6561:
        /* <DEDUP_REMOVED lines=18> */
.L_x_6564:
[----:B------:R-:W-:Y:S05]  /*09e0*/  BSYNC.RECONVERGENT B0 ;  /* 0x0000000000007941 */ /* 0x000fea0003800200 */
.L_x_6563:
        /* <DEDUP_REMOVED lines=18> */
.L_x_6566:
[----:B------:R-:W-:Y:S05]  /*0b10*/  BSYNC.RECONVERGENT B0 ;  /* 0x0000000000007941 */ /* 0x000fea0003800200 */
.L_x_6565:
        /* <DEDUP_REMOVED lines=18> */
.L_x_6568:
[----:B------:R-:W-:Y:S05]  /*0c40*/  BSYNC.RECONVERGENT B0 ;  /* 0x0000000000007941 */ /* 0x000fea0003800200 */
.L_x_6567:
        /* <DEDUP_REMOVED lines=18> */
.L_x_6570:
[----:B------:R-:W-:Y:S05]  /*0d70*/  BSYNC.RECONVERGENT B0 ;  /* 0x0000000000007941 */ /* 0x000fea0003800200 */
.L_x_6569:
[----:B------:R-:W0:Y:S01]  /*0d80*/  @!P0 LDC.64 R22, c[0x0][0x3b0] ;  /* 0x0000ec00ff168b82 */ /* 0x000e220000000a00 */
[----:B------:R-:W-:Y:S01]  /*0d90*/  @!P0 IMAD.IADD R25, R2, 0x1, R3 ;  /* 0x0000000102198824 */ /* 0x000fe200078e0203 */
[----:B------:R-:W-:Y:S01]  /*0da0*/  BSSY.RECONVERGENT B0, `(.L_x_6571) ;  /* 0x0000030000007945 */ /* 0x000fe20003800200 */
[----:B------:R-:W-:-:S03]  /*0db0*/  @!P0 IMAD.MOV.U32 R3, RZ, RZ, R19 ;  /* 0x000000ffff038224 */ /* 0x000fc600078e0013 */
[----:B------:R-:W-:Y:S01]  /*0dc0*/  BSSY.RELIABLE B1, `(.L_x_6572) ;  /* 0x0000027000017945 */ /* 0x000fe20003800100 */
[----:B0-----:R-:W-:-:S05]  /*0dd0*/  @!P0 IMAD.WIDE.U32 R22, R25, 0x8, R22 ;  /* 0x0000000819168825 */ /* 0x001fca00078e0016 */
[----:B-----5:R0:W-:Y:S01]  /*0de0*/  @!P0 STG.E.64 desc[UR4][R22.64], R10 ;  /* 0x0000000a16008986 */ /* 0x0201e2000c101b04 */
[----:B------:R-:W-:-:S13]  /*0df0*/  ISETP.GE.U32.AND P0, PT, R3, R0, PT ;  /* 0x000000000300720c */ /* 0x000fda0003f06070 */
[----:B0-----:R-:W-:Y:S05]  /*0e00*/  @P0 BRA `(.L_x_6573) ;  /* 0x0000000000300947 */ /* 0x001fea0003800000 */
[----:B------:R-:W0:Y:S01]  /*0e10*/  LDC.64 R10, c[0x0][0x3b0] ;  /* 0x0000ec00ff0a7b82 */ /* 0x000e220000000a00 */
[----:B------:R-:W-:Y:S02]  /*0e20*/  IMAD.IADD R19, R2, 0x1, R3 ;  /* 0x0000000102137824 */ /* 0x000fe400078e0203 */
[----:B------:R-:W-:-:S05]  /*0e30*/  VIADD R3, R3, 0x80 ;  /* 0x0000008003037836 */ /* 0x000fca0000000000 */
[----:B------:R-:W-:Y:S01]  /*0e40*/  ISETP.GE.U32.AND P0, PT, R3, R0, PT ;  /* 0x000000000300720c */ /* 0x000fe20003f06070 */
[----:B0-----:R-:W-:-:S05]  /*0e50*/  IMAD.WIDE.U32 R10, R19, 0x8, R10 ;  /* 0x00000008130a7825 */ /* 0x001fca00078e000a */
[----:B------:R0:W-:Y:S07]  /*0e60*/  STG.E.64 desc[UR4][R10.64], R12 ;  /* 0x0000000c0a007986 */ /* 0x0001ee000c101b04 */
[----:B------:R-:W-:Y:S05]  /*0e70*/  @P0 BRA `(.L_x_6574) ;  /* 0x0000000000300947 */ /* 0x000fea0003800000 */
[----:B0-----:R-:W0:Y:S01]  /*0e80*/  LDC.64 R10, c[0x0][0x3b0] ;  /* 0x0000ec00ff0a7b82 */ /* 0x001e220000000a00 */
[----:B------:R-:W-:Y:S02]  /*0e90*/  IMAD.IADD R13, R2, 0x1, R3 ;  /* 0x00000001020d7824 */ /* 0x000fe400078e0203 */
[----:B------:R-:W-:Y:S02]  /*0ea0*/  VIADD R3, R3, 0x80 ;  /* 0x0000008003037836 */ /* 0x000fe40000000000 */
[----:B0-----:R-:W-:-:S05]  /*0eb0*/  IMAD.WIDE.U32 R10, R13, 0x8, R10 ;  /* 0x000000080d0a7825 */ /* 0x001fca00078e000a */
[----:B------:R0:W-:Y:S02]  /*0ec0*/  STG.E.64 desc[UR4][R10.64], R14 ;  /* 0x0000000e0a007986 */ /* 0x0001e4000c101b04 */
.L_x_6573:
[----:B------:R-:W-:-:S13]  /*0ed0*/  ISETP.GE.U32.AND P0, PT, R3, R0, PT ;  /* 0x000000000300720c */ /* 0x000fda0003f06070 */
[----:B------:R-:W-:Y:S05]  /*0ee0*/  @P0 BRA `(.L_x_6575) ;  /* 0x0000000000300947 */ /* 0x000fea0003800000 */
[----:B0-----:R-:W0:Y:S01]  /*0ef0*/  LDC.64 R10, c[0x0][0x3b0] ;  /* 0x0000ec00ff0a7b82 */ /* 0x001e220000000a00 */
[----:B------:R-:W-:Y:S02]  /*0f00*/  IMAD.IADD R13, R2, 0x1, R3 ;  /* 0x00000001020d7824 */ /* 0x000fe400078e0203 */
[----:B------:R-:W-:Y:S02]  /*0f10*/  VIADD R3, R3, 0x80 ;  /* 0x0000008003037836 */ /* 0x000fe40000000000 */
[----:B0-----:R-:W-:-:S05]  /*0f20*/  IMAD.WIDE.U32 R10, R13, 0x8, R10 ;  /* 0x000000080d0a7825 */ /* 0x001fca00078e000a */
[----:B------:R1:W-:Y:S02]  /*0f30*/  STG.E.64 desc[UR4][R10.64], R20 ;  /* 0x000000140a007986 */ /* 0x0003e4000c101b04 */
.L_x_6574:
[----:B------:R-:W-:-:S13]  /*0f40*/  ISETP.GE.U32.AND P0, PT, R3, R0, PT ;  /* 0x000000000300720c */ /* 0x000fda0003f06070 */
[----:B------:R-:W-:Y:S05]  /*0f50*/  @P0 BRA `(.L_x_6576) ;  /* 0x0000000000340947 */ /* 0x000fea0003800000 */
[----:B01----:R-:W0:Y:S01]  /*0f60*/  LDC.64 R10, c[0x0][0x3b0] ;  /* 0x0000ec00ff0a7b82 */ /* 0x003e220000000a00 */
[----:B------:R-:W-:Y:S02]  /*0f70*/  IMAD.IADD R13, R2, 0x1, R3 ;  /* 0x00000001020d7824 */ /* 0x000fe400078e0203 */
[----:B------:R-:W-:Y:S02]  /*0f80*/  VIADD R3, R3, 0x80 ;  /* 0x0000008003037836 */ /* 0x000fe40000000000 */
[----:B0-----:R-:W-:-:S05]  /*0f90*/  IMAD.WIDE.U32 R10, R13, 0x8, R10 ;  /* 0x000000080d0a7825 */ /* 0x001fca00078e000a */
[----:B------:R1:W-:Y:S02]  /*0fa0*/  STG.E.64 desc[UR4][R10.64], R16 ;  /* 0x000000100a007986 */ /* 0x0003e4000c101b04 */
.L_x_6575:
[----:B------:R-:W-:-:S13]  /*0fb0*/  ISETP.GE.U32.AND P0, PT, R3, R0, PT ;  /* 0x000000000300720c */ /* 0x000fda0003f06070 */
[----:B------:R-:W-:Y:S05]  /*0fc0*/  @P0 BREAK.RELIABLE B1 ;  /* 0x0000000000010942 */ /* 0x000fea0003800100 */
[----:B------:R-:W-:Y:S05]  /*0fd0*/  @P0 BRA `(.L_x_6577) ;  /* 0x0000000000300947 */ /* 0x000fea0003800000 */
[----:B01----:R-:W0:Y:S01]  /*0fe0*/  LDC.64 R10, c[0x0][0x3b0] ;  /* 0x0000ec00ff0a7b82 */ /* 0x003e220000000a00 */
[----:B------:R-:W-:Y:S02]  /*0ff0*/  IMAD.IADD R13, R2, 0x1, R3 ;  /* 0x00000001020d7824 */ /* 0x000fe400078e0203 */
[----:B------:R-:W-:Y:S02]  /*1000*/  VIADD R3, R3, 0x80 ;  /* 0x0000008003037836 */ /* 0x000fe40000000000 */
[----:B0-----:R-:W-:-:S05]  /*1010*/  IMAD.WIDE.U32 R10, R13, 0x8, R10 ;  /* 0x000000080d0a7825 */ /* 0x001fca00078e000a */
[----:B------:R2:W-:Y:S02]  /*1020*/  STG.E.64 desc[UR4][R10.64], R4 ;  /* 0x000000040a007986 */ /* 0x0005e4000c101b04 */
.L_x_6576:
[----:B------:R-:W-:Y:S05]  /*1030*/  BSYNC.RELIABLE B1 ;  /* 0x0000000000017941 */ /* 0x000fea0003800100 */
.L_x_6572:
[----:B------:R-:W-:-:S13]  /*1040*/  ISETP.GE.U32.AND P0, PT, R3, R0, PT ;  /* 0x000000000300720c */ /* 0x000fda0003f06070 */
[----:B--2---:R-:W2:Y:S01]  /*1050*/  @!P0 LDC.64 R4, c[0x0][0x3b0] ;  /* 0x0000ec00ff048b82 */ /* 0x004ea20000000a00 */
[----:B01----:R-:W-:Y:S02]  /*1060*/  @!P0 IMAD.IADD R11, R2, 0x1, R3 ;  /* 0x00000001020b8824 */ /* 0x003fe400078e0203 */
[----:B------:R-:W-:Y:S02]  /*1070*/  @!P0 VIADD R3, R3, 0x80 ;  /* 0x0000008003038836 */ /* 0x000fe40000000000 */
[----:B--2---:R-:W-:-:S05]  /*1080*/  @!P0 IMAD.WIDE.U32 R4, R11, 0x8, R4 ;  /* 0x000000080b048825 */ /* 0x004fca00078e0004 */
[----:B------:R2:W-:Y:S02]  /*1090*/  @!P0 STG.E.64 desc[UR4][R4.64], R6 ;  /* 0x0000000604008986 */ /* 0x0005e4000c101b04 */
.L_x_6577:
[----:B------:R-:W-:Y:S05]  /*10a0*/  BSYNC.RECONVERGENT B0 ;  /* 0x0000000000007941 */ /* 0x000fea0003800200 */
.L_x_6571:
[----:B------:R-:W-:Y:S05]  /*10b0*/  WARPSYNC.ALL ;  /* 0x0000000000007948 */ /* 0x000fea0003800000 */
[----:B------:R-:W-:-:S13]  /*10c0*/  ISETP.GE.U32.AND P0, PT, R3, R0, PT ;  /* 0x000000000300720c */ /* 0x000fda0003f06070 */
[----:B------:R-:W-:Y:S05]  /*10d0*/  @P0 EXIT ;  /* 0x000000000000094d */ /* 0x000fea0003800000 */
[----:B--2---:R-:W2:Y:S01]  /*10e0*/  LDC.64 R4, c[0x0][0x3b0] ;  /* 0x0000ec00ff047b82 */ /* 0x004ea20000000a00 */
[----:B------:R-:W-:-:S04]  /*10f0*/  IMAD.IADD R3, R2, 0x1, R3 ;  /* 0x0000000102037824 */ /* 0x000fc800078e0203 */
[----:B--2---:R-:W-:-:S05]  /*1100*/  IMAD.WIDE.U32 R2, R3, 0x8, R4 ;  /* 0x0000000803027825 */ /* 0x004fca00078e0004 */
[----:B------:R-:W-:Y:S01]  /*1110*/  STG.E.64 desc[UR4][R2.64], R8 ;  /* 0x0000000802007986 */ /* 0x000fe2000c101b04 */
[----:B------:R-:W-:Y:S05]  /*1120*/  EXIT ;  /* 0x000000000000794d */ /* 0x000fea0003800000 */
.L_x_6554:
[----:B------:R-:W0:Y:S01]  /*1130*/  S2R R0, SR_TID.X ;  /* 0x0000000000007919 */ /* 0x000e220000002100 */
[----:B------:R-:W1:Y:S01]  /*1140*/  LDC.64 R4, c[0x0][0x3b8] ;  /* 0x0000ee00ff047b82 */ /* 0x000e620000000a00 */
[----:B------:R-:W2:Y:S01]  /*1150*/  LDCU.64 UR6, c[0x0][0x388] ;  /* 0x00007100ff0677ac */ /* 0x000ea20008000a00 */
[----:B------:R-:W3:Y:S01]  /*1160*/  LDCU.64 UR8, c[0x0][0x388] ;  /* 0x00007100ff0877ac */ /* 0x000ee20008000a00 */
[----:B------:R-:W4:Y:S01]  /*1170*/  LDCU.64 UR10, c[0x0][0x3a0] ;  /* 0x00007400ff0a77ac */ /* 0x000f220008000a00 */
[----:B------:R-:W5:Y:S01]  /*1180*/  LDCU.64 UR12, c[0x0][0x3a0] ;  /* 0x00007400ff0c77ac */ /* 0x000f620008000a00 */
[----:B-1----:R-:W-:-:S04]  /*1190*/  IMAD.WIDE.U32 R4, R2, 0x8, R4 ;  /* 0x0000000802047825 */ /* 0x002fc800078e0004 */
[----:B0-----:R-:W-:-:S05]  /*11a0*/  IMAD.WIDE.U32 R20, R0, 0x10, R4 ;  /* 0x0000001000147825 */ /* 0x001fca00078e0004 */
[----:B------:R-:W2:Y:S04]  /*11b0*/  LDG.E.128 R16, desc[UR4][R20.64] ;  /* 0x0000000414107981 */ /* 0x000ea8000c1e1d00 */
[----:B------:R-:W3:Y:S04]  /*11c0*/  LDG.E.128 R8, desc[UR4][R20.64+0x800] ;  /* 0x0008000414087981 */ /* 0x000ee8000c1e1d00 */
[----:B------:R-:W5:Y:S04]  /*11d0*/  LDG.E.128 R4, desc[UR4][R20.64+0x1000] ;  /* 0x0010000414047981 */ /* 0x000f68000c1e1d00 */
[----:B------:R3:W5:Y:S01]  /*11e0*/  LDG.E.128 R12, desc[UR4][R20.64+0x1800] ;  /* 0x00180004140c7981 */ /* 0x000762000c1e1d00 */
[----:B--2---:R-:W-:-:S02]  /*11f0*/  DADD R22, R16, 3 ;  /* 0x4008000010167429 */ /* 0x004fc40000000000 */
[----:B------:R-:W-:Y:S02]  /*1200*/  DADD R24, R18, 3 ;  /* 0x4008000012187429 */ /* 0x000fe40000000000 */
[----:B---3--:R-:W-:-:S04]  /*1210*/  DADD R20, R8, 3 ;  /* 0x4008000008147429 */ /* 0x008fc80000000000 */
[----:B------:R-:W-:Y:S02]  /*1220*/  DSETP.GEU.AND P0, PT, R22, UR6, PT ;  /* 0x0000000616007e2a */ /* 0x000fe4000bf0e000 */
[----:B------:R-:W-:-:S04]  /*1230*/  DSETP.GEU.AND P1, PT, R24, UR6, PT ;  /* 0x0000000618007e2a */ /* 0x000fc8000bf2e000 */
[----:B------:R-:W-:Y:S02]  /*1240*/  FSEL R22, R22, UR8, P0 ;  /* 0x0000000816167c08 */ /* 0x000fe40008000000 */
[----:B------:R-:W-:Y:S02]  /*1250*/  FSEL R23, R23, UR9, P0 ;  /* 0x0000000917177c08 */ /* 0x000fe40008000000 */
[----:B------:R-:W-:Y:S02]  /*1260*/  FSEL R24, R24, UR8, P1 ;  /* 0x0000000818187c08 */ /* 0x000fe40008800000 */
[----:B------:R-:W-:Y:S02]  /*1270*/  FSEL R25, R25, UR9, P1 ;  /* 0x0000000919197c08 */ /* 0x000fe40008800000 */
[----:B----4-:R-:W-:-:S04]  /*1280*/  DSETP.GT.AND P0, PT, R22, UR10, PT ;  /* 0x0000000a16007e2a */ /* 0x010fc8000bf04000 */
[----:B------:R-:W-:Y:S02]  /*1290*/  DSETP.GT.AND P1, PT, R24, UR10, PT ;  /* 0x0000000a18007e2a */ /* 0x000fe4000bf24000 */
[----:B-----5:R-:W-:Y:S02]  /*12a0*/  FSEL R22, R22, UR12, !P0 ;  /* 0x0000000c16167c08 */ /* 0x020fe4000c000000 */
[----:B------:R-:W-:Y:S01]  /*12b0*/  FSEL R23, R23, UR13, !P0 ;  /* 0x0000000d17177c08 */ /* 0x000fe2000c000000 */
[----:B------:R-:W-:-:S05]  /*12c0*/  DSETP.GEU.AND P0, PT, R20, UR6, PT ;  /* 0x0000000614007e2a */ /* 0x000fca000bf0e000 */
[----:B------:R-:W-:Y:S01]  /*12d0*/  DMUL R16, R16, R22 ;  /* 0x0000001610107228 */ /* 0x000fe20000000000 */
[----:B------:R-:W-:Y:S02]  /*12e0*/  FSEL R26, R20, UR8, P0 ;  /* 0x00000008141a7c08 */ /* 0x000fe40008000000 */
[----:B------:R-:W-:Y:S02]  /*12f0*/  FSEL R22, R24, UR12, !P1 ;  /* 0x0000000c18167c08 */ /* 0x000fe4000c800000 */
[----:B------:R-:W-:Y:S01]  /*1300*/  FSEL R23, R25, UR13, !P1 ;  /* 0x0000000d19177c08 */ /* 0x000fe2000c800000 */
[----:B------:R-:W-:Y:S01]  /*1310*/  DADD R24, R10, 3 ;  /* 0x400800000a187429 */ /* 0x000fe20000000000 */
[----:B------:R-:W-:Y:S01]  /*1320*/  FSEL R27, R21, UR9, P0 ;  /* 0x00000009151b7c08 */ /* 0x000fe20008000000 */
[----:B------:R-:W-:-:S03]  /*1330*/  DADD R20, R4, 3 ;  /* 0x4008000004147429 */ /* 0x000fc60000000000 */
[----:B------:R-:W-:Y:S02]  /*1340*/  DMUL R18, R18, R22 ;  /* 0x0000001612127228 */ /* 0x000fe40000000000 */
[----:B------:R-:W-:Y:S02]  /*1350*/  DSETP.GT.AND P0, PT, R26, UR10, PT ;  /* 0x0000000a1a007e2a */ /* 0x000fe4000bf04000 */
[----:B------:R-:W-:Y:S02]  /*1360*/  DSETP.GEU.AND P1, PT, R24, UR6, PT ;  /* 0x0000000618007e2a */ /* 0x000fe4000bf2e000 */
[----:B------:R-:W-:Y:S02]  /*1370*/  DSETP.GEU.AND P2, PT, R20, UR6, PT ;  /* 0x0000000614007e2a */ /* 0x000fe4000bf4e000 */
[----:B------:R-:W-:Y:S02]  /*1380*/  FSEL R26, R26, UR12, !P0 ;  /* 0x0000000c1a1a7c08 */ /* 0x000fe4000c000000 */
[----:B------:R-:W-:-:S02]  /*1390*/  FSEL R22, R24, UR8, P1 ;  /* 0x0000000818167c08 */ /* 0x000fc40008800000 */
[----:B------:R-:W-:Y:S01]  /*13a0*/  FSEL R23, R25, UR9, P1 ;  /* 0x0000000919177c08 */ /* 0x000fe20008800000 */
[----:B------:R-:W-:Y:S01]  /*13b0*/  DADD R24, R6, 3 ;  /* 0x4008000006187429 */ /* 0x000fe20000000000 */
[----:B------:R-:W-:Y:S02]  /*13c0*/  FSEL R20, R20, UR8, P2 ;  /* 0x0000000814147c08 */ /* 0x000fe40009000000 */
[----:B------:R-:W-:Y:S02]  /*13d0*/  FSEL R21, R21, UR9, P2 ;  /* 0x0000000915157c08 */ /* 0x000fe40009000000 */
[----:B------:R-:W-:Y:S01]  /*13e0*/  FSEL R27, R27, UR13, !P0 ;  /* 0x0000000d1b1b7c08 */ /* 0x000fe2000c000000 */
[----:B------:R-:W-:Y:S02]  /*13f0*/  DSETP.GT.AND P1, PT, R22, UR10, PT ;  /* 0x0000000a16007e2a */ /* 0x000fe4000bf24000 */
[----:B------:R-:W-:Y:S02]  /*1400*/  DSETP.GEU.AND P2, PT, R24, UR6, PT ;  /* 0x0000000618007e2a */ /* 0x000fe4000bf4e000 */
[----:B------:R-:W-:-:S02]  /*1410*/  DSETP.GT.AND P0, PT, R20, UR10, PT ;  /* 0x0000000a14007e2a */ /* 0x000fc4000bf04000 */
[----:B------:R-:W-:Y:S01]  /*1420*/  DMUL R8, R8, R26 ;  /* 0x0000001a08087228 */ /* 0x000fe20000000000 */
[----:B------:R-:W-:-:S03]  /*1430*/  FSEL R26, R22, UR12, !P1 ;  /* 0x0000000c161a7c08 */ /* 0x000fc6000c800000 */
[----:B------:R-:W-:Y:S02]  /*1440*/  FSEL R20, R20, UR12, !P0 ;  /* 0x0000000c14147c08 */ /* 0x000fe4000c000000 */
[----:B------:R-:W-:Y:S02]  /*1450*/  FSEL R21, R21, UR13, !P0 ;  /* 0x0000000d15157c08 */ /* 0x000fe4000c000000 */
[----:B------:R-:W-:Y:S02]  /*1460*/  FSEL R27, R23, UR13, !P1 ;  /* 0x0000000d171b7c08 */ /* 0x000fe4000c800000 */
[----:B------:R-:W-:Y:S02]  /*1470*/  FSEL R22, R24, UR8, P2 ;  /* 0x0000000818167c08 */ /* 0x000fe40009000000 */
[----:B------:R-:W-:Y:S01]  /*1480*/  FSEL R23, R25, UR9, P2 ;  /* 0x0000000919177c08 */ /* 0x000fe20009000000 */
[----:B------:R-:W-:Y:S02]  /*1490*/  DADD R24, R12, 3 ;  /* 0x400800000c187429 */ /* 0x000fe40000000000 */
[----:B------:R-:W-:-:S02]  /*14a0*/  DMUL R4, R4, R20 ;  /* 0x0000001404047228 */ /* 0x000fc40000000000 */
[----:B------:R-:W-:Y:S02]  /*14b0*/  DADD R20, R14, 3 ;  /* 0x400800000e147429 */ /* 0x000fe40000000000 */
[----:B------:R-:W-:Y:S02]  /*14c0*/  DSETP.GT.AND P0, PT, R22, UR10, PT ;  /* 0x0000000a16007e2a */ /* 0x000fe4000bf04000 */
[----:B------:R-:W-:Y:S02]  /*14d0*/  DMUL R10, R10, R26 ;  /* 0x0000001a0a0a7228 */ /* 0x000fe40000000000 */
[----:B------:R-:W-:Y:S02]  /*14e0*/  DSETP.GEU.AND P1, PT, R24, UR6, PT ;  /* 0x0000000618007e2a */ /* 0x000fe4000bf2e000 */
[----:B------:R-:W-:Y:S02]  /*14f0*/  FSEL R26, R22, UR12, !P0 ;  /* 0x0000000c161a7c08 */ /* 0x000fe4000c000000 */
[----:B------:R-:W-:Y:S01]  /*1500*/  FSEL R27, R23, UR13, !P0 ;  /* 0x0000000d171b7c08 */ /* 0x000fe2000c000000 */
[----:B------:R-:W-:Y:S01]  /*1510*/  DSETP.GEU.AND P0, PT, R20, UR6, PT ;  /* 0x0000000614007e2a */ /* 0x000fe2000bf0e000 */
[----:B------:R-:W-:Y:S01]  /*1520*/  FSEL R22, R24, UR8, P1 ;  /* 0x0000000818167c08 */ /* 0x000fe20008800000 */
[----:B------:R-:W-:Y:S01]  /*1530*/  UMOV UR6, 0x60000000 ;  /* 0x6000000000067882 */ /* 0x000fe20000000000 */
[----:B------:R-:W-:Y:S01]  /*1540*/  FSEL R23, R25, UR9, P1 ;  /* 0x0000000919177c08 */ /* 0x000fe20008800000 */
[----:B------:R-:W-:Y:S01]  /*1550*/  UMOV UR7, 0x3fc55555 ;  /* 0x3fc5555500077882 */ /* 0x000fe20000000000 */
[----:B------:R-:W-:Y:S01]  /*1560*/  DMUL R6, R6, R26 ;  /* 0x0000001a06067228 */ /* 0x000fe20000000000 */
[----:B------:R-:W-:Y:S01]  /*1570*/  FSEL R24, R20, UR8, P0 ;  /* 0x0000000814187c08 */ /* 0x000fe20008000000 */
[----:B------:R-:W-:Y:S01]  /*1580*/  UMOV UR8, 0x60000000 ;  /* 0x6000000000087882 */ /* 0x000fe20000000000 */
[----:B------:R-:W-:Y:S01]  /*1590*/  FSEL R25, R21, UR9, P0 ;  /* 0x0000000915197c08 */ /* 0x000fe20008000000 */
[----:B------:R-:W-:Y:S01]  /*15a0*/  DSETP.GT.AND P0, PT, R22, UR10, PT ;  /* 0x0000000a16007e2a */ /* 0x000fe2000bf04000 */
[----:B------:R-:W0:Y:S01]  /*15b0*/  LDC.64 R20, c[0x0][0x3b0] ;  /* 0x0000ec00ff147b82 */ /* 0x000e220000000a00 */
[----:B------:R-:W-:Y:S01]  /*15c0*/  UMOV UR9, 0x3fc55555 ;  /* 0x3fc5555500097882 */ /* 0x000fe20000000000 */
[----:B------:R-:W-:-:S02]  /*15d0*/  DMUL R16, R16, UR6 ;  /* 0x0000000610107c28 */ /* 0x000fc40008000000 */
[----:B------:R-:W-:Y:S01]  /*15e0*/  DSETP.GT.AND P1, PT, R24, UR10, PT ;  /* 0x0000000a18007e2a */ /* 0x000fe2000bf24000 */
[----:B------:R-:W-:Y:S01]  /*15f0*/  FSEL R22, R22, UR12, !P0 ;  /* 0x0000000c16167c08 */ /* 0x000fe2000c000000 */
[----:B------:R-:W-:Y:S01]  /*1600*/  DMUL R18, R18, UR8 ;  /* 0x0000000812127c28 */ /* 0x000fe20008000000 */
[----:B------:R-:W-:Y:S01]  /*1610*/  FSEL R23, R23, UR13, !P0 ;  /* 0x0000000d17177c08 */ /* 0x000fe2000c000000 */
[----:B------:R-:W-:Y:S02]  /*1620*/  DMUL R8, R8, UR8 ;  /* 0x0000000808087c28 */ /* 0x000fe40008000000 */
[----:B------:R-:W-:Y:S01]  /*1630*/  FSEL R24, R24, UR12, !P1 ;  /* 0x0000000c18187c08 */ /* 0x000fe2000c800000 */
[----:B------:R-:W-:Y:S01]  /*1640*/  DMUL R10, R10, UR8 ;  /* 0x000000080a0a7c28 */ /* 0x000fe20008000000 */
[----:B------:R-:W-:Y:S01]  /*1650*/  FSEL R25, R25, UR13, !P1 ;  /* 0x0000000d19197c08 */ /* 0x000fe2000c800000 */
[----:B------:R-:W-:Y:S02]  /*1660*/  DMUL R12, R12, R22 ;  /* 0x000000160c0c7228 */ /* 0x000fe40000000000 */
[----:B------:R-:W-:-:S02]  /*1670*/  DMUL R4, R4, UR8 ;  /* 0x0000000804047c28 */ /* 0x000fc40008000000 */
[----:B------:R-:W-:Y:S02]  /*1680*/  DMUL R6, R6, UR8 ;  /* 0x0000000806067c28 */ /* 0x000fe40008000000 */
[----:B------:R-:W-:Y:S02]  /*1690*/  DMUL R14, R14, R24 ;  /* 0x000000180e0e7228 */ /* 0x000fe40000000000 */
[----:B------:R-:W-:Y:S01]  /*16a0*/  DMUL R12, R12, UR8 ;  /* 0x000000080c0c7c28 */ /* 0x000fe20008000000 */
[----:B0-----:R-:W-:-:S05]  /*16b0*/  IMAD.WIDE.U32 R20, R2, 0x8, R20 ;  /* 0x0000000802147825 */ /* 0x001fca00078e0014 */
[----:B------:R-:W-:Y:S01]  /*16c0*/  DMUL R14, R14, UR8 ;  /* 0x000000080e0e7c28 */ /* 0x000fe20008000000 */
[----:B------:R-:W-:-:S05]  /*16d0*/  IMAD.WIDE.U32 R20, R0, 0x10, R20 ;  /* 0x0000001000147825 */ /* 0x000fca00078e0014 */
[----:B------:R-:W-:Y:S04]  /*16e0*/  STG.E.128 desc[UR4][R20.64], R16 ;  /* 0x0000001014007986 */ /* 0x000fe8000c101d04 */
[----:B------:R-:W-:Y:S04]  /*16f0*/  STG.E.128 desc[UR4][R20.64+0x800], R8 ;  /* 0x0008000814007986 */ /* 0x000fe8000c101d04 */
[----:B------:R-:W-:Y:S04]  /*1700*/  STG.E.128 desc[UR4][R20.64+0x1000], R4 ;  /* 0x0010000414007986 */ /* 0x000fe8000c101d04 */
[----:B------:R-:W-:Y:S01]  /*1710*/  STG.E.128 desc[UR4][R20.64+0x1800], R12 ;  /* 0x0018000c14007986 */ /* 0x000fe2000c101d04 */
[----:B------:R-:W-:Y:S05]  /*1720*/  EXIT ;  /* 0x000000000000794d */ /* 0x000fea0003800000 */
.L_x_6578:
        /* <DEDUP_REMOVED lines=13> */
.L_x_6689:


//--------------------- .text._ZN2at6native29vectorized_elementwise_kernelILi4EZZZNS0_66_GLOBAL__N__a0cfb035_28_ActivationHardswishKernel_cu_9e10b42f_293216hardswish_kernelERNS_14TensorIteratorEENKUlvE_clEvENKUlvE_clEvEUldE_St5arrayIPcLm2EEEEviT0_T1_ --------------------------
	.section	.text._ZN2at6native29vectorized_elementwise_kernelILi4EZZZNS0_66_GLOBAL__N__a0cfb035_28_ActivationHardswishKernel_cu_9e10b42f_293216hardswish_kernelERNS_14TensorIteratorEENKUlvE_clEvENKUlvE_clEvEUldE_St5arrayIPcLm2EEEEviT0_T1_,"ax",@progbits
	.align	128
        .global         _ZN2at6native29vectorized_elementwise_kernelILi4EZZZNS0_66_GLOBAL__N__a0cfb035_28_ActivationHardswishKernel_cu_9e10b42f_293216hardswish_kernelERNS_14TensorIteratorEENKUlvE_clEvENKUlvE_clEvEUldE_St5arrayIPcLm2EEEEviT0_T1_
        .type           _ZN2at6native29vectorized_elementwise_kernelILi4EZZZNS0_66_GLOBAL__N__a0cfb035_28_ActivationHardswishKernel_cu_9e10b42f_293216hardswish_kernelERNS_14TensorIteratorEENKUlvE_clEvENKUlvE_clEvEUldE_St5arrayIPcLm2EEEEviT0_T1_,@function
        .size           _ZN2at6native29vectorized_elementwise_kernelILi4EZZZNS0_66_GLOBAL__N__a0cfb035_28_ActivationHardswishKernel_cu_9e10b42f_293216hardswish_kernelERNS_14TensorIteratorEENKUlvE_clEvENKUlvE_clEvEUldE_St5arrayIPcLm2EEEEviT0_T1_,(.L_x_6690 - _ZN2at6native29vectorized_elementwise_kernelILi4EZZZNS0_66_GLOBAL__N__a0cfb035_28_ActivationHardswishKernel_cu_9e10b42f_293216hardswish_kernelERNS_14TensorIteratorEENKUlvE_clEvENKUlvE_clEvEUldE_St5arrayIPcLm2EEEEviT0_T1_)
        .other          _ZN2at6native29vectorized_elementwise_kernelILi4EZZZNS0_66_GLOBAL__N__a0cfb035_28_ActivationHardswishKernel_cu_9e10b42f_293216hardswish_kernelERNS_14TensorIteratorEENKUlvE_clEvENKUlvE_clEvEUldE_St5arrayIPcLm2EEEEviT0_T1_,@"STO_CUDA_ENTRY STV_DEFAULT"
_ZN2at6native29vectorized_elementwise_kernelILi4EZZZNS0_66_GLOBAL__N__a0cfb035_28_ActivationHardswishKernel_cu_9e10b42f_293216hardswish_kernelERNS_14TensorIteratorEENKUlvE_clEvENKUlvE_clEvEUldE_St5arrayIPcLm2EEEEviT0_T1_:
.text._ZN2at6native29vectorized_elementwise_kernelILi4EZZZNS0_66_GLOBAL__N__a0cfb035_28_ActivationHardswishKernel_cu_9e10b42f_293216hardswish_kernelERNS_14TensorIteratorEENKUlvE_clEvENKUlvE_clEvEUldE_St5arrayIPcLm2EEEEviT0_T1_:
        /* <DEDUP_REMOVED lines=82> */
.L_x_6581:
[----:B------:R-:W-:Y:S05]  /*0520*/  BSYNC.RECONVERGENT B0 ;  /* 0x0000000000007941 */ /* 0x000fea0003800200 */
.L_x_6580:
        /* <DEDUP_REMOVED lines=18> */
.L_x_6583:
[----:B------:R-:W-:Y:S05]  /*0650*/  BSYNC.RECONVERGENT B0 ;  /* 0x0000000000007941 */ /* 0x000fea0003800200 */
.L_x_6582:
        /* <DEDUP_REMOVED lines=18> */
.L_x_6585:
[----:B------:R-:W-:Y:S05]  /*0780*/  BSYNC.RECONVERGENT B0 ;  /* 0x0000000000007941 */ /* 0x000fea0003800200 */
.L_x_6584:
        /* <DEDUP_REMOVED lines=18> */
.L_x_6587:
[----:B------:R-:W-:Y:S05]  /*08b0*/  BSYNC.RECONVERGENT B0 ;  /* 0x0000000000007941 */ /* 0x000fea0003800200 */
.L_x_6586:
        /* <DEDUP_REMOVED lines=18> */
.L_x_6589:
[----:B------:R-:W-:Y:S05]  /*09e0*/  BSYNC.RECONVERGENT B0 ;  /* 0x0000000000007941 */ /* 0x000fea0003800200 */
.L_x_6588:
        /* <DEDUP_REMOVED lines=18> */
.L_x_6591:
[----:B------:R-:W-:Y:S05]  /*0b10*/  BSYNC.RECONVERGENT B0 ;  /* 0x0000000000007941 */ /* 0x000fea0003800200 */
.L_x_6590:
        /* <DEDUP_REMOVED lines=18> */
.L_x_6593:
[----:B------:R-:W-:Y:S05]  /*0c40*/  BSYNC.RECONVERGENT B0 ;  /* 0x0000000000007941 */ /* 0x000fea0003800200 */
.L_x_6592:
        /* <DEDUP_REMOVED lines=18> */
.L_x_6595:
[----:B------:R-:W-:Y:S05]  /*0d70*/  BSYNC.RECONVERGENT B0 ;  /* 0x0000000000007941 */ /* 0x000fea0003800200 */
.L_x_6594:
        /* <DEDUP_REMOVED lines=21> */
.L_x_6598:
[----:B------:R-:W-:-:S13]  /*0ed0*/  ISETP.GE.U32.AND P0, PT, R3, R0, PT ;  /* 0x000000000300720c */ /* 0x000fda0003f06070 */
[----:B------:R-:W-:Y:S05]  /*0ee0*/  @P0 BRA `(.L_x_6600) ;  /* 0x0000000000300947 */ /* 0x000fea0003800000 */
[----:B0-----:R-:W0:Y:S01]  /*0ef0*/  LDC.64 R10, c[0x0][0x3b0] ;  /* 0x0000ec00ff0a7b82 */ /* 0x001e220000000a00 */
[----:B------:R-:W-:Y:S02]  /*0f00*/  IMAD.IADD R13, R2, 0x1, R3 ;  /* 0x00000001020d7824 */ /* 0x000fe400078e0203 */
[----:B------:R-:W-:Y:S02]  /*0f10*/  VIADD R3, R3, 0x80 ;  /* 0x0000008003037836 */ /* 0x000fe40000000000 */
[----:B0-----:R-:W-:-:S05]  /*0f20*/  IMAD.WIDE.U32 R10, R13, 0x8, R10 ;  /* 0x000000080d0a7825 */ /* 0x001fca00078e000a */
[----:B------:R1:W-:Y:S02]  /*0f30*/  STG.E.64 desc[UR4][R10.64], R20 ;  /* 0x000000140a007986 */ /* 0x0003e4000c101b04 */
.L_x_6599:
[----:B------:R-:W-:-:S13]  /*0f40*/  ISETP.GE.U32.AND P0, PT, R3, R0, PT ;  /* 0x000000000300720c */ /* 0x000fda0003f06070 */
[----:B------:R-:W-:Y:S05]  /*0f50*/  @P0 BRA `(.L_x_6601) ;  /* 0x0000000000340947 */ /* 0x000fea0003800000 */
[----:B01----:R-:W0:Y:S01]  /*0f60*/  LDC.64 R10, c[0x0][0x3b0] ;  /* 0x0000ec00ff0a7b82 */ /* 0x003e220000000a00 */
[----:B------:R-:W-:Y:S02]  /*0f70*/  IMAD.IADD R13, R2, 0x1, R3 ;  /* 0x00000001020d7824 */ /* 0x000fe400078e0203 */
[----:B------:R-:W-:Y:S02]  /*0f80*/  VIADD R3, R3, 0x80 ;  /* 0x0000008003037836 */ /* 0x000fe40000000000 */
[----:B0-----:R-:W-:-:S05]  /*0f90*/  IMAD.WIDE.U32 R10, R13, 0x8, R10 ;  /* 0x000000080d0a7825 */ /* 0x001fca00078e000a */
[----:B------:R1:W-:Y:S02]  /*0fa0*/  STG.E.64 desc[UR4][R10.64], R16 ;  /* 0x000000100a007986 */ /* 0x0003e4000c101b04 */
.L_x_6600:
        /* <DEDUP_REMOVED lines=8> */
.L_x_6601:
[----:B------:R-:W-:Y:S05]  /*1030*/  BSYNC.RELIABLE B1 ;  /* 0x0000000000017941 */ /* 0x000fea0003800100 */
.L_x_6597:
[----:B------:R-:W-:-:S13]  /*1040*/  ISETP.GE.U32.AND P0, PT, R3, R0, PT ;  /* 0x000000000300720c */ /* 0x000fda0003f06070 */
[----:B--2---:R-:W2:Y:S01]  /*1050*/  @!P0 LDC.64 R4, c[0x0][0x3b0] ;  /* 0x0000ec00ff048b82 */ /* 0x004ea20000000a00 */
[----:B01----:R-:W-:Y:S02]  /*1060*/  @!P0 IMAD.IADD R11, R2, 0x1, R3 ;  /* 0x00000001020b8824 */ /* 0x003fe400078e0203 */
[----:B------:R-:W-:Y:S02]  /*1070*/  @!P0 VIADD R3, R3, 0x80 ;  /* 0x0000008003038836 */ /* 0x000fe40000000000 */
[----:B--2---:R-:W-:-:S05]  /*1080*/  @!P0 IMAD.WIDE.U32 R4, R11, 0x8, R4 ;  /* 0x000000080b048825 */ /* 0x004fca00078e0004 */
[----:B------:R2:W-:Y:S02]  /*1090*/  @!P0 STG.E.64 desc[UR4][R4.64], R6 ;  /* 0x0000000604008986 */ /* 0x0005e4000c101b04 */
.L_x_6602:
[----:B------:R-:W-:Y:S05]  /*10a0*/  BSYNC.RECONVERGENT B0 ;  /* 0x0000000000007941 */ /* 0x000fea0003800200 */
.L_x_6596:
        /* <DEDUP_REMOVED lines=8> */
.L_x_6579:
        /* <DEDUP_REMOVED lines=8> */
[----:B------:R-:W2:Y:S04]  /*11b0*/  LDG.E.ENL2.256 R12, R16, desc[UR4][R22.64] ;  /* 0xfe0000041610797e */ /* 0x000ea8000812190c */
[----:B------:R0:W5:Y:S01]  /*11c0*/  LDG.E.ENL2.256 R8, R4, desc[UR4][R22.64+0x1000] ;  /* 0xfe0080041604797e */ /* 0x0001620008121908 */
[----:B--2---:R-:W-:Y:S02]  /*11d0*/  DADD R24, R16, 3 ;  /* 0x4008000010187429 */ /* 0x004fe40000000000 */
[----:B------:R-:W-:Y:S02]  /*11e0*/  DADD R20, R12, 3 ;  /* 0x400800000c147429 */ /* 0x000fe40000000000 */
[----:B------:R-:W-:-:S04]  /*11f0*/  DADD R28, R18, 3 ;  /* 0x40080000121c7429 */ /* 0x000fc80000000000 */
[----:B------:R-:W-:Y:S02]  /*1200*/  DSETP.GEU.AND P0, PT, R24, UR6, PT ;  /* 0x0000000618007e2a */ /* 0x000fe4000bf0e000 */
[----:B------:R-:W-:Y:S02]  /*1210*/  DSETP.GEU.AND P2, PT, R20, UR6, PT ;  /* 0x0000000614007e2a */ /* 0x000fe4000bf4e000 */
[----:B------:R-:W-:Y:S02]  /*1220*/  DSETP.GEU.AND P1, PT, R28, UR6, PT ;  /* 0x000000061c007e2a */ /* 0x000fe4000bf2e000 */
[----:B---3--:R-:W-:Y:S02]  /*1230*/  FSEL R26, R24, UR8, P0 ;  /* 0x00000008181a7c08 */ /* 0x008fe40008000000 */
[----:B------:R-:W-:Y:S02]  /*1240*/  FSEL R27, R25, UR9, P0 ;  /* 0x00000009191b7c08 */ /* 0x000fe40008000000 */
[----:B0-----:R-:W-:-:S02]  /*1250*/  FSEL R22, R20, UR8, P2 ;  /* 0x0000000814167c08 */ /* 0x001fc40009000000 */
[----:B------:R-:W-:Y:S01]  /*1260*/  FSEL R23, R21, UR9, P2 ;  /* 0x0000000915177c08 */ /* 0x000fe20009000000 */
[----:B------:R-:W-:Y:S01]  /*1270*/  DADD R20, R14, 3 ;  /* 0x400800000e147429 */ /* 0x000fe20000000000 */
[----:B------:R-:W-:Y:S01]  /*1280*/  FSEL R24, R28, UR8, P1 ;  /* 0x000000081c187c08 */ /* 0x000fe20008800000 */
[----:B----4-:R-:W-:Y:S01]  /*1290*/  DSETP.GT.AND P2, PT, R26, UR10, PT ;  /* 0x0000000a1a007e2a */ /* 0x010fe2000bf44000 */
[----:B------:R-:W-:Y:S02]  /*12a0*/  FSEL R25, R29, UR9, P1 ;  /* 0x000000091d197c08 */ /* 0x000fe40008800000 */
[----:B------:R-:W-:-:S03]  /*12b0*/  DSETP.GT.AND P1, PT, R22, UR10, PT ;  /* 0x0000000a16007e2a */ /* 0x000fc6000bf24000 */
[----:B-----5:R-:W-:Y:S01]  /*12c0*/  FSEL R26, R26, UR12, !P2 ;  /* 0x0000000c1a1a7c08 */ /* 0x020fe2000d000000 */
[----:B------:R-:W-:Y:S01]  /*12d0*/  DSETP.GT.AND P0, PT, R24, UR10, PT ;  /* 0x0000000a18007e2a */ /* 0x000fe2000bf04000 */
[----:B------:R-:W-:Y:S01]  /*12e0*/  FSEL R27, R27, UR13, !P2 ;  /* 0x0000000d1b1b7c08 */ /* 0x000fe2000d000000 */
[----:B------:R-:W-:-:S05]  /*12f0*/  DSETP.GEU.AND P3, PT, R20, UR6, PT ;  /* 0x0000000614007e2a */ /* 0x000fca000bf6e000 */
[----:B------:R-:W-:Y:S01]  /*1300*/  DMUL R16, R16, R26 ;  /* 0x0000001a10107228 */ /* 0x000fe20000000000 */
[----:B------:R-:W-:Y:S02]  /*1310*/  FSEL R20, R20, UR8, P3 ;  /* 0x0000000814147c08 */ /* 0x000fe40009800000 */
[----:B------:R-:W-:Y:S02]  /*1320*/  FSEL R26, R24, UR12, !P0 ;  /* 0x0000000c181a7c08 */ /* 0x000fe4000c000000 */
[----:B------:R-:W-:Y:S02]  /*1330*/  FSEL R27, R25, UR13, !P0 ;  /* 0x0000000d191b7c08 */ /* 0x000fe4000c000000 */
[----:B------:R-:W-:Y:S02]  /*1340*/  FSEL R24, R22, UR12, !P1 ;  /* 0x0000000c16187c08 */ /* 0x000fe4000c800000 */
[----:B------:R-:W-:Y:S01]  /*1350*/  FSEL R25, R23, UR13, !P1 ;  /* 0x0000000d17197c08 */ /* 0x000fe2000c800000 */
[----:B------:R-:W-:Y:S01]  /*1360*/  DADD R22, R4, 3 ;  /* 0x4008000004167429 */ /* 0x000fe20000000000 */
[----:B------:R-:W-:Y:S01]  /*1370*/  FSEL R21, R21, UR9, P3 ;  /* 0x0000000915157c08 */ /* 0x000fe20009800000 */
[----:B------:R-:W-:-:S03]  /*1380*/  DMUL R18, R18, R26 ;  /* 0x0000001a12127228 */ /* 0x000fc60000000000 */
[----:B------:R-:W-:Y:S02]  /*1390*/  DMUL R12, R12, R24 ;  /* 0x000000180c0c7228 */ /* 0x000fe40000000000 */
[----:B------:R-:W-:Y:S02]  /*13a0*/  DADD R24, R6, 3 ;  /* 0x4008000006187429 */ /* 0x000fe40000000000 */
[----:B------:R-:W-:Y:S02]  /*13b0*/  DSETP.GT.AND P2, PT, R20, UR10, PT ;  /* 0x0000000a14007e2a */ /* 0x000fe4000bf44000 */
[----:B------:R-:W-:-:S04]  /*13c0*/  DSETP.GEU.AND P0, PT, R22, UR6, PT ;  /* 0x0000000616007e2a */ /* 0x000fc8000bf0e000 */
[----:B------:R-:W-:Y:S02]  /*13d0*/  FSEL R20, R20, UR12, !P2 ;  /* 0x0000000c14147c08 */ /* 0x000fe4000d000000 */
[----:B------:R-:W-:Y:S02]  /*13e0*/  FSEL R21, R21, UR13, !P2 ;  /* 0x0000000d15157c08 */ /* 0x000fe4000d000000 */
[----:B------:R-:W-:Y:S02]  /*13f0*/  FSEL R26, R22, UR8, P0 ;  /* 0x00000008161a7c08 */ /* 0x000fe40008000000 */
[----:B------:R-:W-:Y:S01]  /*1400*/  FSEL R27, R23, UR9, P0 ;  /* 0x00000009171b7c08 */ /* 0x000fe20008000000 */
[----:B------:R-:W-:Y:S02]  /*1410*/  DSETP.GEU.AND P0, PT, R24, UR6, PT ;  /* 0x0000000618007e2a */ /* 0x000fe4000bf0e000 */
[----:B------:R-:W-:Y:S02]  /*1420*/  DMUL R14, R14, R20 ;  /* 0x000000140e0e7228 */ /* 0x000fe40000000000 */
[----:B------:R-:W-:-:S02]  /*1430*/  DADD R22, R8, 3 ;  /* 0x4008000008167429 */ /* 0x000fc40000000000 */
[----:B------:R-:W-:Y:S01]  /*1440*/  FSEL R20, R24, UR8, P0 ;  /* 0x0000000818147c08 */ /* 0x000fe20008000000 */
[----:B------:R-:W-:Y:S01]  /*1450*/  DSETP.GT.AND P1, PT, R26, UR10, PT ;  /* 0x0000000a1a007e2a */ /* 0x000fe2000bf24000 */
[----:B------:R-:W-:Y:S01]  /*1460*/  FSEL R21, R25, UR9, P0 ;  /* 0x0000000919157c08 */ /* 0x000fe20008000000 */
[----:B------:R-:W-:-:S03]  /*1470*/  DADD R24, R10, 3 ;  /* 0x400800000a187429 */ /* 0x000fc60000000000 */
[----:B------:R-:W-:Y:S01]  /*1480*/  DSETP.GEU.AND P2, PT, R22, UR6, PT ;  /* 0x0000000616007e2a */ /* 0x000fe2000bf4e000 */
[----:B------:R-:W-:Y:S01]  /*1490*/  FSEL R26, R26, UR12, !P1 ;  /* 0x0000000c1a1a7c08 */ /* 0x000fe2000c800000 */
[----:B------:R-:W-:Y:S01]  /*14a0*/  DSETP.GT.AND P0, PT, R20, UR10, PT ;  /* 0x0000000a14007e2a */ /* 0x000fe2000bf04000 */
[----:B------:R-:W-:-:S03]  /*14b0*/  FSEL R27, R27, UR13, !P1 ;  /* 0x0000000d1b1b7c08 */ /* 0x000fc6000c800000 */
[----:B------:R-:W-:Y:S02]  /*14c0*/  FSEL R22, R22, UR8, P2 ;  /* 0x0000000816167c08 */ /* 0x000fe40009000000 */
[----:B------:R-:W-:Y:S01]  /*14d0*/  FSEL R20, R20, UR12, !P0 ;  /* 0x0000000c14147c08 */ /* 0x000fe2000c000000 */
[----:B------:R-:W-:Y:S01]  /*14e0*/  DMUL R4, R4, R26 ;  /* 0x0000001a04047228 */ /* 0x000fe20000000000 */
[----:B------:R-:W-:Y:S02]  /*14f0*/  FSEL R21, R21, UR13, !P0 ;  /* 0x0000000d15157c08 */ /* 0x000fe4000c000000 */
[----:B------:R-:W-:Y:S01]  /*1500*/  FSEL R23, R23, UR9, P2 ;  /* 0x0000000917177c08 */ /* 0x000fe20009000000 */
[----:B------:R-:W-:Y:S01]  /*1510*/  DSETP.GEU.AND P2, PT, R24, UR6, PT ;  /* 0x0000000618007e2a */ /* 0x000fe2000bf4e000 */
[----:B------:R-:W-:Y:S01]  /*1520*/  UMOV UR6, 0x60000000 ;  /* 0x6000000000067882 */ /* 0x000fe20000000000 */
[----:B------:R-:W-:Y:S01]  /*1530*/  UMOV UR7, 0x3fc55555 ;  /* 0x3fc5555500077882 */ /* 0x000fe20000000000 */
[----:B------:R-:W-:Y:S01]  /*1540*/  DMUL R6, R6, R20 ;  /* 0x0000001406067228 */ /* 0x000fe20000000000 */
[----:B------:R-:W0:Y:S02]  /*1550*/  LDC.64 R20, c[0x0][0x3b0] ;  /* 0x0000ec00ff147b82 */ /* 0x000e240000000a00 */
[----:B------:R-:W-:Y:S01]  /*1560*/  FSEL R24, R24, UR8, P2 ;  /* 0x0000000818187c08 */ /* 0x000fe20009000000 */
[----:B------:R-:W-:Y:S01]  /*1570*/  DSETP.GT.AND P1, PT, R22, UR10, PT ;  /* 0x0000000a16007e2a */ /* 0x000fe2000bf24000 */
[----:B------:R-:W-:Y:S01]  /*1580*/  FSEL R25, R25, UR9, P2 ;  /* 0x0000000919197c08 */ /* 0x000fe20009000000 */
[----:B------:R-:W-:Y:S01]  /*1590*/  UMOV UR8, 0x60000000 ;  /* 0x6000000000087882 */ /* 0x000fe20000000000 */
[----:B------:R-:W-:Y:S01]  /*15a0*/  UMOV UR9, 0x3fc55555 ;  /* 0x3fc5555500097882 */ /* 0x000fe20000000000 */
[----:B------:R-:W-:-:S02]  /*15b0*/  DMUL R16, R16, UR6 ;  /* 0x0000000610107c28 */ /* 0x000fc40008000000 */
[----:B------:R-:W-:Y:S01]  /*15c0*/  FSEL R22, R22, UR12, !P1 ;  /* 0x0000000c16167c08 */ /* 0x000fe2000c800000 */
[----:B------:R-:W-:Y:S01]  /*15d0*/  DSETP.GT.AND P0, PT, R24, UR10, PT ;  /* 0x0000000a18007e2a */ /* 0x000fe2000bf04000 */
[----:B------:R-:W-:Y:S01]  /*15e0*/  FSEL R23, R23, UR13, !P1 ;  /* 0x0000000d17177c08 */ /* 0x000fe2000c800000 */
[----:B------:R-:W-:Y:S02]  /*15f0*/  DMUL R18, R18, UR8 ;  /* 0x0000000812127c28 */ /* 0x000fe40008000000 */
[----:B------:R-:W-:Y:S02]  /*1600*/  DMUL R12, R12, UR8 ;  /* 0x000000080c0c7c28 */ /* 0x000fe40008000000 */
[----:B------:R-:W-:Y:S01]  /*1610*/  FSEL R24, R24, UR12, !P0 ;  /* 0x0000000c18187c08 */ /* 0x000fe2000c000000 */
[----:B------:R-:W-:Y:S01]  /*1620*/  DMUL R8, R8, R22 ;  /* 0x0000001608087228 */ /* 0x000fe20000000000 */
[----:B------:R-:W-:Y:S01]  /*1630*/  FSEL R25, R25, UR13, !P0 ;  /* 0x0000000d19197c08 */ /* 0x000fe2000c000000 */
[----:B------:R-:W-:-:S02]  /*1640*/  DMUL R14, R14, UR8 ;  /* 0x000000080e0e7c28 */ /* 0x000fc40008000000 */
[----:B------:R-:W-:Y:S02]  /*1650*/  DMUL R4, R4, UR8 ;  /* 0x0000000804047c28 */ /* 0x000fe40008000000 */
[----:B------:R-:W-:Y:S02]  /*1660*/  DMUL R6, R6, UR8 ;  /* 0x0000000806067c28 */ /* 0x000fe40008000000 */
[----:B------:R-:W-:Y:S01]  /*1670*/  DMUL R10, R10, R24 ;  /* 0x000000180a0a7228 */ /* 0x000fe20000000000 */
[----:B0-----:R-:W-:Y:S01]  /*1680*/  IMAD.WIDE.U32 R20, R2, 0x8, R20 ;  /* 0x0000000802147825 */ /* 0x001fe200078e0014 */
[----:B------:R-:W-:-:S03]  /*1690*/  DMUL R8, R8, UR8 ;  /* 0x0000000808087c28 */ /* 0x000fc60008000000 */
[----:B------:R-:W-:-:S03]  /*16a0*/  IMAD.WIDE.U32 R20, R0, 0x20, R20 ;  /* 0x0000002000147825 */ /* 0x000fc600078e0014 */
[----:B------:R-:W-:Y:S02]  /*16b0*/  DMUL R10, R10, UR8 ;  /* 0x000000080a0a7c28 */ /* 0x000fe40008000000 */
[----:B------:R-:W-:Y:S05]  /*16c0*/  STG.E.ENL2.256 desc[UR4][R20.64], R16, R12 ;  /* 0xf8000010140c797f */ /* 0x000fea000f121804 */
[----:B------:R-:W-:Y:S01]  /*16d0*/  STG.E.ENL2.256 desc[UR4][R20.64+0x1000], R4, R8 ;  /* 0xf80080041408797f */ /* 0x000fe2000f121804 */
[----:B------:R-:W-:Y:S05]  /*16e0*/  EXIT ;  /* 0x000000000000794d */ /* 0x000fea0003800000 */
.L_x_6603:
        /* <DEDUP_REMOVED lines=9> */
.L_x_6690:


//--------------------- .text._ZN2at6native29vectorized_elementwise_kernelILi8EZZZNS0_66_GLOBAL__N__a0cfb035_28_ActivationHardswishKernel_cu_9e10b42f_293216hardswish_kernelERNS_14TensorIteratorEENKUlvE_clEvENKUlvE_clEvEUldE_St5arrayIPcLm2EEEEviT0_T1_ --------------------------
	.section	.text._ZN2at6native29vectorized_elementwise_kernelILi8EZZZNS0_66_GLOBAL__N__a0cfb035_28_ActivationHardswishKernel_cu_9e10b42f_293216hardswish_kernelERNS_14TensorIteratorEENKUlvE_clEvENKUlvE_clEvEUldE_St5arrayIPcLm2EEEEviT0_T1_,"ax",@progbits
	.align	128
        .global         _ZN2at6native29vectorized_elementwise_kernelILi8EZZZNS0_66_GLOBAL__N__a0cfb035_28_ActivationHardswishKernel_cu_9e10b42f_293216hardswish_kernelERNS_14TensorIteratorEENKUlvE_clEvENKUlvE_clEvEUldE_St5arrayIPcLm2EEEEviT0_T1_
        .type           _ZN2at6native29vectorized_elementwise_kernelILi8EZZZNS0_66_GLOBAL__N__a0cfb035_28_ActivationHardswishKernel_cu_9e10b42f_293216hardswish_kernelERNS_14TensorIteratorEENKUlvE_clEvENKUlvE_clEvEUldE_St5arrayIPcLm2EEEEviT0_T1_,@function
        .size           _ZN2at6native29vectorized_elementwise_kernelILi8EZZZNS0_66_GLOBAL__N__a0cfb035_28_ActivationHardswishKernel_cu_9e10b42f_293216hardswish_kernelERNS_14TensorIteratorEENKUlvE_clEvENKUlvE_clEvEUldE_St5arrayIPcLm2EEEEviT0_T1_,(.L_x_6691 - _ZN2at6native29vectorized_elementwise_kernelILi8EZZZNS0_66_GLOBAL__N__a0cfb035_28_ActivationHardswishKernel_cu_9e10b42f_293216hardswish_kernelERNS_14TensorIteratorEENKUlvE_clEvENKUlvE_clEvEUldE_St5arrayIPcLm2EEEEviT0_T1_)
        .other          _ZN2at6native29vectorized_elementwise_kernelILi8EZZZNS0_66_GLOBAL__N__a0cfb035_28_ActivationHardswishKernel_cu_9e10b42f_293216hardswish_kernelERNS_14TensorIteratorEENKUlvE_clEvENKUlvE_clEvEUldE_St5arrayIPcLm2EEEEviT0_T1_,@"STO_CUDA_ENTRY STV_DEFAULT"
_ZN2at6native29vectorized_elementwise_kernelILi8EZZZNS0_66_GLOBAL__N__a0cfb035_28_ActivationHardswishKernel_cu_9e10b42f_293216hardswish_kernelERNS_14TensorIteratorEENKUlvE_clEvENKUlvE_clEvEUldE_St5arrayIPcLm2EEEEviT0_T1_:
.text._ZN2at6native29vectorized_elementwise_kernelILi8EZZZNS0_66_GLOBAL__N__a0cfb035_28_ActivationHardswishKernel_cu_9e10b42f_293216hardswish_kernelERNS_14TensorIteratorEENKUlvE_clEvENKUlvE_clEvEUldE_St5arrayIPcLm2EEEEviT0_T1_:
        /* <DEDUP_REMOVED lines=82> */
.L_x_6606:
[----:B------:R-:W-:Y:S05]  /*0520*/  BSYNC.RECONVERGENT B0 ;  /* 0x0000000000007941 */ /* 0x000fea0003800200 */
.L_x_6605:
        /* <DEDUP_REMOVED lines=18> */
.L_x_6608:
[----:B------:R-:W-:Y:S05]  /*0650*/  BSYNC.RECONVERGENT B0 ;  /* 0x0000000000007941 */ /* 0x000fea0003800200 */
.L_x_6607:
        /* <DEDUP_REMOVED lines=18> */
.L_x_6610:
[----:B------:R-:W-:Y:S05]  /*0780*/  BSYNC.RECONVERGENT B0 ;  /* 0x0000000000007941 */ /* 0x000fea0003800200 */
.L_x_6609:
        /* <DEDUP_REMOVED lines=18> */
.L_x_6612:
[----:B------:R-:W-:Y:S05]  /*08b0*/  BSYNC.RECONVERGENT B0 ;  /* 0x0000000000007941 */ /* 0x000fea0003800200 */
.L_x_6611:
        /* <DEDUP_REMOVED lines=18> */
.L_x_6614:
[----:B------:R-:W-:Y:S05]  /*09e0*/  BSYNC.RECONVERGENT B0 ;  /* 0x0000000000007941 */ /* 0x000fea0003800200 */
.L_x_6613:
        /* <DEDUP_REMOVED lines=18> */
.L_x_6616:
[----:B------:R-:W-:Y:S05]  /*0b10*/  BSYNC.RECONVERGENT B0 ;  /* 0x0000000000007941 */ /* 0x000fea0003800200 */
.L_x_6615:
        /* <DEDUP_REMOVED lines=18> */
.L_x_6618:
[----:B------:R-:W-:Y:S05]  /*0c40*/  BSYNC.RECONVERGENT B0 ;  /* 0x0000000000007941 */ /* 0x000fea0003800200 */
.L_x_6617:
        /* <DEDUP_REMOVED lines=18> */
.L_x_6620:
[----:B------:R-:W-:Y:S05]  /*0d70*/  BSYNC.RECONVERGENT B0 ;  /* 0x0000000000007941 */ /* 0x000fea0003800200 */
.L_x_6619:
        /* <DEDUP_REMOVED lines=21> */
.L_x_6623:
[----:B------:R-:W-:-:S13]  /*0ed0*/  ISETP.GE.U32.AND P0, PT, R3, R0, PT ;  /* 0x000000000300720c */ /* 0x000fda0003f06070 */
[----:B------:R-:W-:Y:S05]  /*0ee0*/  @P0 BRA `(.L_x_6625) ;  /* 0x0000000000300947 */ /* 0x000fea0003800000 */
[----:B0-----:R-:W0:Y:S01]  /*0ef0*/  LDC.64 R10, c[0x0][0x3b0] ;  /* 0x0000ec00ff0a7b82 */ /* 0x001e220000000a00 */
[----:B------:R-:W-:Y:S02]  /*0f00*/  IMAD.IADD R13, R2, 0x1, R3 ;  /* 0x00000001020d7824 */ /* 0x000fe400078e0203 */
[----:B------:R-:W-:Y:S02]  /*0f10*/  VIADD R3, R3, 0x80 ;  /* 0x0000008003037836 */ /* 0x000fe40000000000 */
[----:B0-----:R-:W-:-:S05]  /*0f20*/  IMAD.WIDE.U32 R10, R13, 0x8, R10 ;  /* 0x000000080d0a7825 */ /* 0x001fca00078e000a */
[----:B------:R1:W-:Y:S02]  /*0f30*/  STG.E.64 desc[UR4][R10.64], R20 ;  /* 0x000000140a007986 */ /* 0x0003e4000c101b04 */
.L_x_6624:
[----:B------:R-:W-:-:S13]  /*0f40*/  ISETP.GE.U32.AND P0, PT, R3, R0, PT ;  /* 0x000000000300720c */ /* 0x000fda0003f06070 */
[----:B------:R-:W-:Y:S05]  /*0f50*/  @P0 BRA `(.L_x_6626) ;  /* 0x0000000000340947 */ /* 0x000fea0003800000 */
[----:B01----:R-:W0:Y:S01]  /*0f60*/  LDC.64 R10, c[0x0][0x3b0] ;  /* 0x0000ec00ff0a7b82 */ /* 0x003e220000000a00 */
[----:B------:R-:W-:Y:S02]  /*0f70*/  IMAD.IADD R13, R2, 0x1, R3 ;  /* 0x00000001020d7824 */ /* 0x000fe400078e0203 */
[----:B------:R-:W-:Y:S02]  /*0f80*/  VIADD R3, R3, 0x80 ;  /* 0x0000008003037836 */ /* 0x000fe40000000000 */
[----:B0-----:R-:W-:-:S05]  /*0f90*/  IMAD.WIDE.U32 R10, R13, 0x8, R10 ;  /* 0x000000080d0a7825 */ /* 0x001fca00078e000a */
[----:B------:R1:W-:Y:S02]  /*0fa0*/  STG.E.64 desc[UR4][R10.64], R16 ;  /* 0x000000100a007986 */ /* 0x0003e4000c101b04 */
.L_x_6625:
        /* <DEDUP_REMOVED lines=8> */
.L_x_6626:
[----:B------:R-:W-:Y:S05]  /*1030*/  BSYNC.RELIABLE B1 ;  /* 0x0000000000017941 */ /* 0x000fea0003800100 */
.L_x_6622:
[----:B------:R-:W-:-:S13]  /*1040*/  ISETP.GE.U32.AND P0, PT, R3, R0, PT ;  /* 0x000000000300720c */ /* 0x000fda0003f06070 */
[----:B--2---:R-:W2:Y:S01]  /*1050*/  @!P0 LDC.64 R4, c[0x0][0x3b0] ;  /* 0x0000ec00ff048b82 */ /* 0x004ea20000000a00 */
[----:B01----:R-:W-:Y:S02]  /*1060*/  @!P0 IMAD.IADD R11, R2, 0x1, R3 ;  /* 0x00000001020b8824 */ /* 0x003fe400078e0203 */
[----:B------:R-:W-:Y:S02]  /*1070*/  @!P0 VIADD R3, R3, 0x80 ;  /* 0x0000008003038836 */ /* 0x000fe40000000000 */
[----:B--2---:R-:W-:-:S05]  /*1080*/  @!P0 IMAD.WIDE.U32 R4, R11, 0x8, R4 ;  /* 0x000000080b048825 */ /* 0x004fca00078e0004 */
[----:B------:R2:W-:Y:S02]  /*1090*/  @!P0 STG.E.64 desc[UR4][R4.64], R6 ;  /* 0x0000000604008986 */ /* 0x0005e4000c101b04 */
.L_x_6627:
[----:B------:R-:W-:Y:S05]  /*10a0*/  BSYNC.RECONVERGENT B0 ;  /* 0x0000000000007941 */ /* 0x000fea0003800200 */
.L_x_6621:
        /* <DEDUP_REMOVED lines=8> */
.L_x_6604:
        /* <DEDUP_REMOVED lines=92> */
.L_x_6628:
        /* <DEDUP_REMOVED lines=9> */
.L_x_6691:


//--------------------- .nv.global.init           --------------------------
	.section	.nv.global.init,"aw",@progbits
.nv.global.init:
	.type		$str$6,@object
	.size		$str$6,(__unnamed_1 - $str$6)
$str$6:
        /*0000*/ 	.byte	0x66, 0x61, 0x6c, 0x73, 0x65, 0x00
	.type		__unnamed_1,@object
	.size		__unnamed_1,(__unnamed_5 - __unnamed_1)
__unnamed_1:
        /*0006*/ 	.byte	0x66, 0x65, 0x74, 0x63, 0x68, 0x5f, 0x61, 0x6e, 0x64, 0x5f, 0x63, 0x61, 0x73, 0x74, 0x00
	.type		__unnamed_5,@object
	.size		__unnamed_5,(__unnamed_3 - __unnamed_5)
__unnamed_5:
        /*0015*/ 	.byte	0x66, 0x65, 0x74, 0x63, 0x68, 0x5f, 0x61, 0x6e, 0x64, 0x5f, 0x63, 0x61, 0x73, 0x74, 0x00
	.type		__unnamed_3,@object
	.size		__unnamed_3,(__unnamed_7 - __unnamed_3)
__unnamed_3:
        /*0024*/ 	.byte	0x66, 0x65, 0x74, 0x63, 0x68, 0x5f, 0x61, 0x6e, 0x64, 0x5f, 0x63, 0x61, 0x73, 0x74, 0x00
	.type		__unnamed_7,@object
	.size		__unnamed_7,(__unnamed_2 - __unnamed_7)
__unnamed_7:
        /*0033*/ 	.byte	0x66, 0x65, 0x74, 0x63, 0x68, 0x5f, 0x61, 0x6e, 0x64, 0x5f, 0x63, 0x61, 0x73, 0x74, 0x00
	.type		__unnamed_2,@object
	.size		__unnamed_2,(__unnamed_6 - __unnamed_2)
__unnamed_2:
        /*0042*/ 	.byte	0x63, 0x61, 0x73, 0x74, 0x5f, 0x61, 0x6e, 0x64, 0x5f, 0x73, 0x74, 0x6f, 0x72, 0x65, 0x00
	.type		__unnamed_6,@object
	.size		__unnamed_6,(__unnamed_4 - __unnamed_6)
__unnamed_6:
        /*0051*/ 	.byte	0x63, 0x61, 0x73, 0x74, 0x5f, 0x61, 0x6e, 0x64, 0x5f, 0x73, 0x74, 0x6f, 0x72, 0x65, 0x00
	.type		__unnamed_4,@object
	.size		__unnamed_4,(__unnamed_8 - __unnamed_4)
__unnamed_4:
        /*0060*/ 	.byte	0x63, 0x61, 0x73, 0x74, 0x5f, 0x61, 0x6e, 0x64, 0x5f, 0x73, 0x74, 0x6f, 0x72, 0x65, 0x00
	.type		__unnamed_8,@object
	.size		__unnamed_8,($str$7 - __unnamed_8)
__unnamed_8:
        /*006f*/ 	.byte	0x63, 0x61, 0x73, 0x74, 0x5f, 0x61, 0x6e, 0x64, 0x5f, 0x73, 0x74, 0x6f, 0x72, 0x65, 0x00
	.type		$str$7,@object
	.size		$str$7,(.L_37 - $str$7)
$str$7:
        /*007e*/ 	.byte	0x2f, 0x72, 0x6f, 0x6f, 0x74, 0x2f, 0x2e, 0x70, 0x79, 0x65, 0x6e, 0x76, 0x2f, 0x76, 0x65, 0x72
        /*008e*/ 	.byte	0x73, 0x69, 0x6f, 0x6e, 0x73, 0x2f, 0x33, 0x2e, 0x31, 0x33, 0x2e, 0x31, 0x32, 0x2f, 0x6c, 0x69
        /*009e*/ 	.byte	0x62, 0x2f, 0x70, 0x79, 0x74, 0x68, 0x6f, 0x6e, 0x33, 0x2e, 0x31, 0x33, 0x2f, 0x73, 0x69, 0x74
        /*00ae*/ 	.byte	0x65, 0x2d, 0x70, 0x61, 0x63, 0x6b, 0x61, 0x67, 0x65, 0x73, 0x2f, 0x74, 0x6f, 0x72, 0x63, 0x68
        /*00be*/ 	.byte	0x2f, 0x69, 0x6e, 0x63, 0x6c, 0x75, 0x64, 0x65, 0x2f, 0x63, 0x31, 0x30, 0x2f, 0x63, 0x6f, 0x72
        /*00ce*/ 	.byte	0x65, 0x2f, 0x44, 0x79, 0x6e, 0x61, 0x6d, 0x69, 0x63, 0x43, 0x61, 0x73, 0x74, 0x2e, 0x68, 0x00
.L_37:


//--------------------- .nv.shared.reserved.0     --------------------------
	.section	.nv.shared.reserved.0,"aw",@nobits
	.weak		__nv_reservedSMEM_offset_0_alias
	.size		__nv_reservedSMEM_offset_0_alias, 0, 64
	.other		__nv_reservedSMEM_offset_0_alias,@"STO_CUDA_RESERVED_SHARED STV_DEFAULT"
__nv_reservedSMEM_offset_0_alias:
	.zero		0
	.zero		64


//--------------------- .nv.global                --------------------------
	.section	.nv.global,"aw",@nobits
.nv.global:
	.type		_ZN64_INTERNAL_a0cfb035_28_ActivationHardswishKernel_cu_9e10b42f_29324cuda3std3__48in_placeE,@object
	.size		_ZN64_INTERNAL_a0cfb035_28_ActivationHardswishKernel_cu_9e10b42f_29324cuda3std3__48in_placeE,(_ZN64_INTERNAL_a0cfb035_28_ActivationHardswishKernel_cu_9e10b42f_29324cuda3std6ranges3__45__cpo8distanceE - _ZN64_INTERNAL_a0cfb035_28_ActivationHardswishKernel_cu_9e10b42f_29324cuda3std3__48in_placeE)
_ZN64_INTERNAL_a0cfb035_28_ActivationHardswishKernel_cu_9e10b42f_29324cuda3std3__48in_placeE:
	.zero		1
	.type		_ZN64_INTERNAL_a0cfb035_28_ActivationHardswishKernel_cu_9e10b42f_29324cuda3std6ranges3__45__cpo8distanceE,@object
	.size		_ZN64_INTERNAL_a0cfb035_28_ActivationHardswishKernel_cu_9e10b42f_29324cuda3std6ranges3__45__cpo8distanceE,(_ZN64_INTERNAL_a0cfb035_28_ActivationHardswishKernel_cu_9e10b42f_29324cuda3std3__45__cpo3endE - _ZN64_INTERNAL_a0cfb035_28_ActivationHardswishKernel_cu_9e10b42f_29324cuda3std6ranges3__45__cpo8distanceE)
_ZN64_INTERNAL_a0cfb035_28_ActivationHardswishKernel_cu_9e10b42f_29324cuda3std6ranges3__45__cpo8distanceE:
	.zero		1
	.type		_ZN64_INTERNAL_a0cfb035_28_ActivationHardswishKernel_cu_9e10b42f_29324cuda3std3__45__cpo3endE,@object
	.size		_ZN64_INTERNAL_a0cfb035_28_ActivationHardswishKernel_cu_9e10b42f_29324cuda3std3__45__cpo3endE,(_ZN64_INTERNAL_a0cfb035_28_ActivationHardswishKernel_cu_9e10b42f_29324cuda3std6ranges3__45__cpo7advanceE - _ZN64_INTERNAL_a0cfb035_28_ActivationHardswishKernel_cu_9e10b42f_29324cuda3std3__45__cpo3endE)
_ZN64_INTERNAL_a0cfb035_28_ActivationHardswishKernel_cu_9e10b42f_29324cuda3std3__45__cpo3endE:
	.zero		1
	.type		_ZN64_INTERNAL_a0cfb035_28_ActivationHardswishKernel_cu_9e10b42f_29324cuda3std6ranges3__45__cpo7advanceE,@object
	.size		_ZN64_INTERNAL_a0cfb035_28_ActivationHardswishKernel_cu_9e10b42f_29324cuda3std6ranges3__45__cpo7advanceE,(_ZN64_INTERNAL_a0cfb035_28_ActivationHardswishKernel_cu_9e10b42f_29324cuda3std3__45__cpo4rendE - _ZN64_INTERNAL_a0cfb035_28_ActivationHardswishKernel_cu_9e10b42f_29324cuda3std6ranges3__45__cpo7advanceE)
_ZN64_INTERNAL_a0cfb035_28_ActivationHardswishKernel_cu_9e10b42f_29324cuda3std6ranges3__45__cpo7advanceE:
	.zero		1
	.type		_ZN64_INTERNAL_a0cfb035_28_ActivationHardswishKernel_cu_9e10b42f_29324cuda3std3__45__cpo4rendE,@object
	.size		_ZN64_INTERNAL_a0cfb035_28_ActivationHardswishKernel_cu_9e10b42f_29324cuda3std3__45__cpo4rendE,(_ZN64_INTERNAL_a0cfb035_28_ActivationHardswishKernel_cu_9e10b42f_29324cuda3std6ranges3__45__cpo4dataE - _ZN64_INTERNAL_a0cfb035_28_ActivationHardswishKernel_cu_9e10b42f_29324cuda3std3__45__cpo4rendE)
_ZN64_INTERNAL_a0cfb035_28_ActivationHardswishKernel_cu_9e10b42f_29324cuda3std3__45__cpo4rendE:
	.zero		1
	.type		_ZN64_INTERNAL_a0cfb035_28_ActivationHardswishKernel_cu_9e10b42f_29324cuda3std6ranges3__45__cpo4dataE,@object
	.size		_ZN64_INTERNAL_a0cfb035_28_ActivationHardswishKernel_cu_9e10b42f_29324cuda3std6ranges3__45__cpo4dataE,(_ZN64_INTERNAL_a0cfb035_28_ActivationHardswishKernel_cu_9e10b42f_29324cuda3std6ranges3__45__cpo5beginE - _ZN64_INTERNAL_a0cfb035_28_ActivationHardswishKernel_cu_9e10b42f_29324cuda3std6ranges3__45__cpo4dataE)
_ZN64_INTERNAL_a0cfb035_28_ActivationHardswishKernel_cu_9e10b42f_29324cuda3std6ranges3__45__cpo4dataE:
	.zero		1
	.type		_ZN64_INTERNAL_a0cfb035_28_ActivationHardswishKernel_cu_9e10b42f_29324cuda3std6ranges3__45__cpo5beginE,@object
	.size		_ZN64_INTERNAL_a0cfb035_28_ActivationHardswishKernel_cu_9e10b42f_29324cuda3std6ranges3__45__cpo5beginE,(_ZN64_INTERNAL_a0cfb035_28_ActivationHardswishKernel_cu_9e10b42f_29324cuda3std3__45__cpo5crendE - _ZN64_INTERNAL_a0cfb035_28_ActivationHardswishKernel_cu_9e10b42f_29324cuda3std6ranges3__45__cpo5beginE)
_ZN64_INTERNAL_a0cfb035_28_ActivationHardswishKernel_cu_9e10b42f_29324cuda3std6ranges3__45__cpo5beginE:
	.zero		1
	.type		_ZN64_INTERNAL_a0cfb035_28_ActivationHardswishKernel_cu_9e10b42f_29324cuda3std3__45__cpo5crendE,@object
	.size		_ZN64_INTERNAL_a0cfb035_28_ActivationHardswishKernel_cu_9e10b42f_29324cuda3std3__45__cpo5crendE,(_ZN64_INTERNAL_a0cfb035_28_ActivationHardswishKernel_cu_9e10b42f_29324cuda3std6ranges3__45__cpo4sizeE - _ZN64_INTERNAL_a0cfb035_28_ActivationHardswishKernel_cu_9e10b42f_29324cuda3std3__45__cpo5crendE)
_ZN64_INTERNAL_a0cfb035_28_ActivationHardswishKernel_cu_9e10b42f_29324cuda3std3__45__cpo5crendE:
	.zero		1
	.type		_ZN64_INTERNAL_a0cfb035_28_ActivationHardswishKernel_cu_9e10b42f_29324cuda3std6ranges3__45__cpo4sizeE,@object
	.size		_ZN64_INTERNAL_a0cfb035_28_ActivationHardswishKernel_cu_9e10b42f_29324cuda3std6ranges3__45__cpo4sizeE,(_ZN64_INTERNAL_a0cfb035_28_ActivationHardswishKernel_cu_9e10b42f_29324cuda3std3__466_GLOBAL__N__a0cfb035_28_ActivationHardswishKernel_cu_9e10b42f_29326ignoreE - _ZN64_INTERNAL_a0cfb035_28_ActivationHardswishKernel_cu_9e10b42f_29324cuda3std6ranges3__45__cpo4sizeE)
_ZN64_INTERNAL_a0cfb035_28_ActivationHardswishKernel_cu_9e10b42f_29324cuda3std6ranges3__45__cpo4sizeE:
	.zero		1
	.type		_ZN64_INTERNAL_a0cfb035_28_ActivationHardswishKernel_cu_9e10b42f_29324cuda3std3__466_GLOBAL__N__a0cfb035_28_ActivationHardswishKernel_cu_9e10b42f_29326ignoreE,@object
	.size		_ZN64_INTERNAL_a0cfb035_28_ActivationHardswishKernel_cu_9e10b42f_29324cuda3std3__466_GLOBAL__N__a0cfb035_28_ActivationHardswishKernel_cu_9e10b42f_29326ignoreE,(_ZN64_INTERNAL_a0cfb035_28_ActivationHardswishKernel_cu_9e10b42f_29324cuda3std6ranges3__45__cpo6cbeginE - _ZN64_INTERNAL_a0cfb035_28_ActivationHardswishKernel_cu_9e10b42f_29324cuda3std3__466_GLOBAL__N__a0cfb035_28_ActivationHardswishKernel_cu_9e10b42f_29326ignoreE)
_ZN64_INTERNAL_a0cfb035_28_ActivationHardswishKernel_cu_9e10b42f_29324cuda3std3__466_GLOBAL__N__a0cfb035_28_ActivationHardswishKernel_cu_9e10b42f_29326ignoreE:
	.zero		1
	.type		_ZN64_INTERNAL_a0cfb035_28_ActivationHardswishKernel_cu_9e10b42f_29324cuda3std6ranges3__45__cpo6cbeginE,@object
	.size		_ZN64_INTERNAL_a0cfb035_28_ActivationHardswishKernel_cu_9e10b42f_29324cuda3std6ranges3__45__cpo6cbeginE,(_ZN64_INTERNAL_a0cfb035_28_ActivationHardswishKernel_cu_9e10b42f_29324cuda3std3__45__cpo4cendE - _ZN64_INTERNAL_a0cfb035_28_ActivationHardswishKernel_cu_9e10b42f_29324cuda3std6ranges3__45__cpo6cbeginE)
_ZN64_INTERNAL_a0cfb035_28_ActivationHardswishKernel_cu_9e10b42f_29324cuda3std6ranges3__45__cpo6cbeginE:
	.zero		1
	.type		_ZN64_INTERNAL_a0cfb035_28_ActivationHardswishKernel_cu_9e10b42f_29324cuda3std3__45__cpo4cendE,@object
	.size		_ZN64_INTERNAL_a0cfb035_28_ActivationHardswishKernel_cu_9e10b42f_29324cuda3std3__45__cpo4cendE,(_ZN64_INTERNAL_a0cfb035_28_ActivationHardswishKernel_cu_9e10b42f_29324cuda3std6ranges3__45__cpo4nextE - _ZN64_INTERNAL_a0cfb035_28_ActivationHardswishKernel_cu_9e10b42f_29324cuda3std3__45__cpo4cendE)
_ZN64_INTERNAL_a0cfb035_28_ActivationHardswishKernel_cu_9e10b42f_29324cuda3std3__45__cpo4cendE:
	.zero		1
	.type		_ZN64_INTERNAL_a0cfb035_28_ActivationHardswishKernel_cu_9e10b42f_29324cuda3std6ranges3__45__cpo4nextE,@object
	.size		_ZN64_INTERNAL_a0cfb035_28_ActivationHardswishKernel_cu_9e10b42f_29324cuda3std6ranges3__45__cpo4nextE,(_ZN64_INTERNAL_a0cfb035_28_ActivationHardswishKernel_cu_9e10b42f_29324cuda3std6ranges3__45__cpo4swapE - _ZN64_INTERNAL_a0cfb035_28_ActivationHardswishKernel_cu_9e10b42f_29324cuda3std6ranges3__45__cpo4nextE)
_ZN64_INTERNAL_a0cfb035_28_ActivationHardswishKernel_cu_9e10b42f_29324cuda3std6ranges3__45__cpo4nextE:
	.zero		1
	.type		_ZN64_INTERNAL_a0cfb035_28_ActivationHardswishKernel_cu_9e10b42f_29324cuda3std6ranges3__45__cpo4swapE,@object
	.size		_ZN64_INTERNAL_a0cfb035_28_ActivationHardswishKernel_cu_9e10b42f_29324cuda3std6ranges3__45__cpo4swapE,(_ZN64_INTERNAL_a0cfb035_28_ActivationHardswishKernel_cu_9e10b42f_29324cuda3std3__420unreachable_sentinelE - _ZN64_INTERNAL_a0cfb035_28_ActivationHardswishKernel_cu_9e10b42f_29324cuda3std6ranges3__45__cpo4swapE)
_ZN64_INTERNAL_a0cfb035_28_ActivationHardswishKernel_cu_9e10b42f_29324cuda3std6ranges3__45__cpo4swapE:
	.zero		1
	.type		_ZN64_INTERNAL_a0cfb035_28_ActivationHardswishKernel_cu_9e10b42f_29324cuda3std3__420unreachable_sentinelE,@object
	.size		_ZN64_INTERNAL_a0cfb035_28_ActivationHardswishKernel_cu_9e10b42f_29324cuda3std3__420unreachable_sentinelE,(_ZN64_INTERNAL_a0cfb035_28_ActivationHardswishKernel_cu_9e10b42f_29326thrust24THRUST_300001_SM_1000_NS6system6detail10sequential3seqE - _ZN64_INTERNAL_a0cfb035_28_ActivationHardswishKernel_cu_9e10b42f_29324cuda3std3__420unreachable_sentinelE)
_ZN64_INTERNAL_a0cfb035_28_ActivationHardswishKernel_cu_9e10b42f_29324cuda3std3__420unreachable_sentinelE:
	.zero		1
	.type		_ZN64_INTERNAL_a0cfb035_28_ActivationHardswishKernel_cu_9e10b42f_29326thrust24THRUST_300001_SM_1000_NS6system6detail10sequential3seqE,@object
	.size		_ZN64_INTERNAL_a0cfb035_28_ActivationHardswishKernel_cu_9e10b42f_29326thrust24THRUST_300001_SM_1000_NS6system6detail10sequential3seqE,(_ZN64_INTERNAL_a0cfb035_28_ActivationHardswishKernel_cu_9e10b42f_29324cuda3std3__45__cpo6cbeginE - _ZN64_INTERNAL_a0cfb035_28_ActivationHardswishKernel_cu_9e10b42f_29326thrust24THRUST_300001_SM_1000_NS6system6detail10sequential3seqE)
_ZN64_INTERNAL_a0cfb035_28_ActivationHardswishKernel_cu_9e10b42f_29326thrust24THRUST_300001_SM_1000_NS6system6detail10sequential3seqE:
	.zero		1
	.type		_ZN64_INTERNAL_a0cfb035_28_ActivationHardswishKernel_cu_9e10b42f_29324cuda3std3__45__cpo6cbeginE,@object
	.size		_ZN64_INTERNAL_a0cfb035_28_ActivationHardswishKernel_cu_9e10b42f_29324cuda3std3__45__cpo6cbeginE,(_ZN64_INTERNAL_a0cfb035_28_ActivationHardswishKernel_cu_9e10b42f_29324cuda3std6ranges3__45__cpo9iter_swapE - _ZN64_INTERNAL_a0cfb035_28_ActivationHardswishKernel_cu_9e10b42f_29324cuda3std3__45__cpo6cbeginE)
_ZN64_INTERNAL_a0cfb035_28_ActivationHardswishKernel_cu_9e10b42f_29324cuda3std3__45__cpo6cbeginE:
	.zero		1
	.type		_ZN64_INTERNAL_a0cfb035_28_ActivationHardswishKernel_cu_9e10b42f_29324cuda3std6ranges3__45__cpo9iter_swapE,@object
	.size		_ZN64_INTERNAL_a0cfb035_28_ActivationHardswishKernel_cu_9e10b42f_29324cuda3std6ranges3__45__cpo9iter_swapE,(_ZN64_INTERNAL_a0cfb035_28_ActivationHardswishKernel_cu_9e10b42f_29324cuda3std3__45__cpo7crbeginE - _ZN64_INTERNAL_a0cfb035_28_ActivationHardswishKernel_cu_9e10b42f_29324cuda3std6ranges3__45__cpo9iter_swapE)
_ZN64_INTERNAL_a0cfb035_28_ActivationHardswishKernel_cu_9e10b42f_29324cuda3std6ranges3__45__cpo9iter_swapE:
	.zero		1
	.type		_ZN64_INTERNAL_a0cfb035_28_ActivationHardswishKernel_cu_9e10b42f_29324cuda3std3__45__cpo7crbeginE,@object
	.size		_ZN64_INTERNAL_a0cfb035_28_ActivationHardswishKernel_cu_9e10b42f_29324cuda3std3__45__cpo7crbeginE,(_ZN64_INTERNAL_a0cfb035_28_ActivationHardswishKernel_cu_9e10b42f_29324cuda3std6ranges3__45__cpo5cdataE - _ZN64_INTERNAL_a0cfb035_28_ActivationHardswishKernel_cu_9e10b42f_29324cuda3std3__45__cpo7crbeginE)
_ZN64_INTERNAL_a0cfb035_28_ActivationHardswishKernel_cu_9e10b42f_29324cuda3std3__45__cpo7crbeginE:
	.zero		1
	.type		_ZN64_INTERNAL_a0cfb035_28_ActivationHardswishKernel_cu_9e10b42f_29324cuda3std6ranges3__45__cpo5cdataE,@object
	.size		_ZN64_INTERNAL_a0cfb035_28_ActivationHardswishKernel_cu_9e10b42f_29324cuda3std6ranges3__45__cpo5cdataE,(_ZN64_INTERNAL_a0cfb035_28_ActivationHardswishKernel_cu_9e10b42f_29324cuda3std6ranges3__45__cpo3endE - _ZN64_INTERNAL_a0cfb035_28_ActivationHardswishKernel_cu_9e10b42f_29324cuda3std6ranges3__45__cpo5cdataE)
_ZN64_INTERNAL_a0cfb035_28_ActivationHardswishKernel_cu_9e10b42f_29324cuda3std6ranges3__45__cpo5cdataE:
	.zero		1
	.type		_ZN64_INTERNAL_a0cfb035_28_ActivationHardswishKernel_cu_9e10b42f_29324cuda3std6ranges3__45__cpo3endE,@object
	.size		_ZN64_INTERNAL_a0cfb035_28_ActivationHardswishKernel_cu_9e10b42f_29324cuda3std6ranges3__45__cpo3endE,(_ZN64_INTERNAL_a0cfb035_28_ActivationHardswishKernel_cu_9e10b42f_29324cuda3std3__419piecewise_constructE - _ZN64_INTERNAL_a0cfb035_28_ActivationHardswishKernel_cu_9e10b42f_29324cuda3std6ranges3__45__cpo3endE)
_ZN64_INTERNAL_a0cfb035_28_ActivationHardswishKernel_cu_9e10b42f_29324cuda3std6ranges3__45__cpo3endE:
	.zero		1
	.type		_ZN64_INTERNAL_a0cfb035_28_ActivationHardswishKernel_cu_9e10b42f_29324cuda3std3__419piecewise_constructE,@object
	.size		_ZN64_INTERNAL_a0cfb035_28_ActivationHardswishKernel_cu_9e10b42f_29324cuda3std3__419piecewise_constructE,(_ZN64_INTERNAL_a0cfb035_28_ActivationHardswishKernel_cu_9e10b42f_29324cuda3std6ranges3__45__cpo5ssizeE - _ZN64_INTERNAL_a0cfb035_28_ActivationHardswishKernel_cu_9e10b42f_29324cuda3std3__419piecewise_constructE)
_ZN64_INTERNAL_a0cfb035_28_ActivationHardswishKernel_cu_9e10b42f_29324cuda3std3__419piecewise_constructE:
	.zero		1
	.type		_ZN64_INTERNAL_a0cfb035_28_ActivationHardswishKernel_cu_9e10b42f_29324cuda3std6ranges3__45__cpo5ssizeE,@object
	.size		_ZN64_INTERNAL_a0cfb035_28_ActivationHardswishKernel_cu_9e10b42f_29324cuda3std6ranges3__45__cpo5ssizeE,(_ZN64_INTERNAL_a0cfb035_28_ActivationHardswishKernel_cu_9e10b42f_29324cuda3std3__45__cpo5beginE - _ZN64_INTERNAL_a0cfb035_28_ActivationHardswishKernel_cu_9e10b42f_29324cuda3std6ranges3__45__cpo5ssizeE)
_ZN64_INTERNAL_a0cfb035_28_ActivationHardswishKernel_cu_9e10b42f_29324cuda3std6ranges3__45__cpo5ssizeE:
	.zero		1
	.type		_ZN64_INTERNAL_a0cfb035_28_ActivationHardswishKernel_cu_9e10b42f_29324cuda3std3__45__cpo5beginE,@object
	.size		_ZN64_INTERNAL_a0cfb035_28_ActivationHardswishKernel_cu_9e10b42f_29324cuda3std3__45__cpo5beginE,(_ZN64_INTERNAL_a0cfb035_28_ActivationHardswishKernel_cu_9e10b42f_29324cuda3std6ranges3__45__cpo4cendE - _ZN64_INTERNAL_a0cfb035_28_ActivationHardswishKernel_cu_9e10b42f_29324cuda3std3__45__cpo5beginE)
_ZN64_INTERNAL_a0cfb035_28_ActivationHardswishKernel_cu_9e10b42f_29324cuda3std3__45__cpo5beginE:
	.zero		1
	.type		_ZN64_INTERNAL_a0cfb035_28_ActivationHardswishKernel_cu_9e10b42f_29324cuda3std6ranges3__45__cpo4cendE,@object
	.size		_ZN64_INTERNAL_a0cfb035_28_ActivationHardswishKernel_cu_9e10b42f_29324cuda3std6ranges3__45__cpo4cendE,(_ZN64_INTERNAL_a0cfb035_28_ActivationHardswishKernel_cu_9e10b42f_29324cuda3std3__45__cpo6rbeginE - _ZN64_INTERNAL_a0cfb035_28_ActivationHardswishKernel_cu_9e10b42f_29324cuda3std6ranges3__45__cpo4cendE)
_ZN64_INTERNAL_a0cfb035_28_ActivationHardswishKernel_cu_9e10b42f_29324cuda3std6ranges3__45__cpo4cendE:
	.zero		1
	.type		_ZN64_INTERNAL_a0cfb035_28_ActivationHardswishKernel_cu_9e10b42f_29324cuda3std3__45__cpo6rbeginE,@object
	.size		_ZN64_INTERNAL_a0cfb035_28_ActivationHardswishKernel_cu_9e10b42f_29324cuda3std3__45__cpo6rbeginE,(_ZN64_INTERNAL_a0cfb035_28_ActivationHardswishKernel_cu_9e10b42f_29324cuda3std6ranges3__45__cpo4prevE - _ZN64_INTERNAL_a0cfb035_28_ActivationHardswishKernel_cu_9e10b42f_29324cuda3std3__45__cpo6rbeginE)
_ZN64_INTERNAL_a0cfb035_28_ActivationHardswishKernel_cu_9e10b42f_29324cuda3std3__45__cpo6rbeginE:
	.zero		1
	.type		_ZN64_INTERNAL_a0cfb035_28_ActivationHardswishKernel_cu_9e10b42f_29324cuda3std6ranges3__45__cpo4prevE,@object
	.size		_ZN64_INTERNAL_a0cfb035_28_ActivationHardswishKernel_cu_9e10b42f_29324cuda3std6ranges3__45__cpo4prevE,(_ZN64_INTERNAL_a0cfb035_28_ActivationHardswishKernel_cu_9e10b42f_29324cuda3std6ranges3__45__cpo9iter_moveE - _ZN64_INTERNAL_a0cfb035_28_ActivationHardswishKernel_cu_9e10b42f_29324cuda3std6ranges3__45__cpo4prevE)
_ZN64_INTERNAL_a0cfb035_28_ActivationHardswishKernel_cu_9e10b42f_29324cuda3std6ranges3__45__cpo4prevE:
	.zero		1
	.type		_ZN64_INTERNAL_a0cfb035_28_ActivationHardswishKernel_cu_9e10b42f_29324cuda3std6ranges3__45__cpo9iter_moveE,@object
	.size		_ZN64_INTERNAL_a0cfb035_28_ActivationHardswishKernel_cu_9e10b42f_29324cuda3std6ranges3__45__cpo9iter_moveE,(.L_21 - _ZN64_INTERNAL_a0cfb035_28_ActivationHardswishKernel_cu_9e10b42f_29324cuda3std6ranges3__45__cpo9iter_moveE)
_ZN64_INTERNAL_a0cfb035_28_ActivationHardswishKernel_cu_9e10b42f_29324cuda3std6ranges3__45__cpo9iter_moveE:
	.zero		1
.L_21:


//--------------------- .nv.constant0._ZN2at6native18elementwise_kernelILi128ELi4EZNS0_15gpu_kernel_implIZZZNS0_66_GLOBAL__N__a0cfb035_28_ActivationHardswishKernel_cu_9e10b42f_293225hardswish_backward_kernelERNS_14TensorIteratorEENKUlvE_clEvENKUlvE2_clEvEUlN3c108BFloat16ES9_E_EEvRNS_18TensorIteratorBaseERKT_EUliE_EEviT1_ --------------------------
	.section	.nv.constant0._ZN2at6native18elementwise_kernelILi128ELi4EZNS0_15gpu_kernel_implIZZZNS0_66_GLOBAL__N__a0cfb035_28_ActivationHardswishKernel_cu_9e10b42f_293225hardswish_backward_kernelERNS_14TensorIteratorEENKUlvE_clEvENKUlvE2_clEvEUlN3c108BFloat16ES9_E_EEvRNS_18TensorIteratorBaseERKT_EUliE_EEviT1_,"a",@progbits
	.sectionflags	@""
	.align	4
.nv.constant0._ZN2at6native18elementwise_kernelILi128ELi4EZNS0_15gpu_kernel_implIZZZNS0_66_GLOBAL__N__a0cfb035_28_ActivationHardswishKernel_cu_9e10b42f_293225hardswish_backward_kernelERNS_14TensorIteratorEENKUlvE_clEvENKUlvE2_clEvEUlN3c108BFloat16ES9_E_EEvRNS_18TensorIteratorBaseERKT_EUliE_EEviT1_:
	.zero		1576


//--------------------- .nv.constant0._ZN2at6native27unrolled_elementwise_kernelIZZZNS0_66_GLOBAL__N__a0cfb035_28_ActivationHardswishKernel_cu_9e10b42f_293225hardswish_backward_kernelERNS_14TensorIteratorEENKUlvE_clEvENKUlvE2_clEvEUlN3c108BFloat16ES8_E_St5arrayIPcLm3EELi4E23TrivialOffsetCalculatorILi2EjESD_ILi1EjENS0_6memory12LoadWithCastILi2EEENSG_13StoreWithCastILi1EEEEEviT_T0_T2_T3_T4_T5_ --------------------------
	.section	.nv.constant0._ZN2at6native27unrolled_elementwise_kernelIZZZNS0_66_GLOBAL__N__a0cfb035_28_ActivationHardswishKernel_cu_9e10b42f_293225hardswish_backward_kernelERNS_14TensorIteratorEENKUlvE_clEvENKUlvE2_clEvEUlN3c108BFloat16ES8_E_St5arrayIPcLm3EELi4E23TrivialOffsetCalculatorILi2EjESD_ILi1EjENS0_6memory12LoadWithCastILi2EEENSG_13StoreWithCastILi1EEEEEviT_T0_T2_T3_T4_T5_,"a",@progbits
	.sectionflags	@""
	.align	4
.nv.constant0._ZN2at6native27unrolled_elementwise_kernelIZZZNS0_66_GLOBAL__N__a0cfb035_28_ActivationHardswishKernel_cu_9e10b42f_293225hardswish_backward_kernelERNS_14TensorIteratorEENKUlvE_clEvENKUlvE2_clEvEUlN3c108BFloat16ES8_E_St5arrayIPcLm3EELi4E23TrivialOffsetCalculatorILi2EjESD_ILi1EjENS0_6memory12LoadWithCastILi2EEENSG_13StoreWithCastILi1EEEEEviT_T0_T2_T3_T4_T5_:
	.zero		976


//--------------------- .nv.constant0._ZN2at6native18elementwise_kernelILi128ELi4EZNS0_22gpu_kernel_impl_nocastIZZZNS0_66_GLOBAL__N__a0cfb035_28_ActivationHardswishKernel_cu_9e10b42f_293225hardswish_backward_kernelERNS_14TensorIteratorEENKUlvE_clEvENKUlvE2_clEvEUlN3c108BFloat16ES9_E_EEvRNS_18TensorIteratorBaseERKT_EUliE_EEviT1_ --------------------------
	.section	.nv.constant0._ZN2at6native18elementwise_kernelILi128ELi4EZNS0_22gpu_kernel_impl_nocastIZZZNS0_66_GLOBAL__N__a0cfb035_28_ActivationHardswishKernel_cu_9e10b42f_293225hardswish_backward_kernelERNS_14TensorIteratorEENKUlvE_clEvENKUlvE2_clEvEUlN3c108BFloat16ES9_E_EEvRNS_18TensorIteratorBaseERKT_EUliE_EEviT1_,"a",@progbits
	.sectionflags	@""
	.align	4
.nv.constant0._ZN2at6native18elementwise_kernelILi128ELi4EZNS0_22gpu_kernel_impl_nocastIZZZNS0_66_GLOBAL__N__a0cfb035_28_ActivationHardswishKernel_cu_9e10b42f_293225hardswish_backward_kernelERNS_14TensorIteratorEENKUlvE_clEvENKUlvE2_clEvEUlN3c108BFloat16ES9_E_EEvRNS_18TensorIteratorBaseERKT_EUliE_EEviT1_:
	.zero		1568


//--------------------- .nv.constant0._ZN2at6native27unrolled_elementwise_kernelIZZZNS0_66_GLOBAL__N__a0cfb035_28_ActivationHardswishKernel_cu_9e10b42f_293225hardswish_backward_kernelERNS_14TensorIteratorEENKUlvE_clEvENKUlvE2_clEvEUlN3c108BFloat16ES8_E_St5arrayIPcLm3EELi4E23TrivialOffsetCalculatorILi2EjESD_ILi1EjENS0_6memory15LoadWithoutCastENSG_16StoreWithoutCastEEEviT_T0_T2_T3_T4_T5_ --------------------------
	.section	.nv.constant0._ZN2at6native27unrolled_elementwise_kernelIZZZNS0_66_GLOBAL__N__a0cfb035_28_ActivationHardswishKernel_cu_9e10b42f_293225hardswish_backward_kernelERNS_14TensorIteratorEENKUlvE_clEvENKUlvE2_clEvEUlN3c108BFloat16ES8_E_St5arrayIPcLm3EELi4E23TrivialOffsetCalculatorILi2EjESD_ILi1EjENS0_6memory15LoadWithoutCastENSG_16StoreWithoutCastEEEviT_T0_T2_T3_T4_T5_,"a",@progbits
	.sectionflags	@""
	.align	4
.nv.constant0._ZN2at6native27unrolled_elementwise_kernelIZZZNS0_66_GLOBAL__N__a0cfb035_28_ActivationHardswishKernel_cu_9e10b42f_293225hardswish_backward_kernelERNS_14TensorIteratorEENKUlvE_clEvENKUlvE2_clEvEUlN3c108BFloat16ES8_E_St5arrayIPcLm3EELi4E23TrivialOffsetCalculatorILi2EjESD_ILi1EjENS0_6memory15LoadWithoutCastENSG_16StoreWithoutCastEEEviT_T0_T2_T3_T4_T5_:
	.zero		956


//--------------------- .nv.constant0._ZN2at6native29vectorized_elementwise_kernelILi2EZZZNS0_66_GLOBAL__N__a0cfb035_28_ActivationHardswishKernel_cu_9e10b42f_293225hardswish_backward_kernelERNS_14TensorIteratorEENKUlvE_clEvENKUlvE2_clEvEUlN3c108BFloat16ES8_E_St5arrayIPcLm3EEEEviT0_T1_ --------------------------
	.section	.nv.constant0._ZN2at6native29vectorized_elementwise_kernelILi2EZZZNS0_66_GLOBAL__N__a0cfb035_28_ActivationHardswishKernel_cu_9e10b42f_293225hardswish_backward_kernelERNS_14TensorIteratorEENKUlvE_clEvENKUlvE2_clEvEUlN3c108BFloat16ES8_E_St5arrayIPcLm3EEEEviT0_T1_,"a",@progbits
	.sectionflags	@""
	.align	4
.nv.constant0._ZN2at6native29vectorized_elementwise_kernelILi2EZZZNS0_66_GLOBAL__N__a0cfb035_28_ActivationHardswishKernel_cu_9e10b42f_293225hardswish_backward_kernelERNS_14TensorIteratorEENKUlvE_clEvENKUlvE2_clEvEUlN3c108BFloat16ES8_E_St5arrayIPcLm3EEEEviT0_T1_:
	.zero		952


//--------------------- .nv.constant0._ZN2at6native29vectorized_elementwise_kernelILi4EZZZNS0_66_GLOBAL__N__a0cfb035_28_ActivationHardswishKernel_cu_9e10b42f_293225hardswish_backward_kernelERNS_14TensorIteratorEENKUlvE_clEvENKUlvE2_clEvEUlN3c108BFloat16ES8_E_St5arrayIPcLm3EEEEviT0_T1_ --------------------------
	.section	.nv.constant0._ZN2at6native29vectorized_elementwise_kernelILi4EZZZNS0_66_GLOBAL__N__a0cfb035_28_ActivationHardswishKernel_cu_9e10b42f_293225hardswish_backward_kernelERNS_14TensorIteratorEENKUlvE_clEvENKUlvE2_clEvEUlN3c108BFloat16ES8_E_St5arrayIPcLm3EEEEviT0_T1_,"a",@progbits
	.sectionflags	@""
	.align	4
.nv.constant0._ZN2at6native29vectorized_elementwise_kernelILi4EZZZNS0_66_GLOBAL__N__a0cfb035_28_ActivationHardswishKernel_cu_9e10b42f_293225hardswish_backward_kernelERNS_14TensorIteratorEENKUlvE_clEvENKUlvE2_clEvEUlN3c108BFloat16ES8_E_St5arrayIPcLm3EEEEviT0_T1_:
	.zero		952


//--------------------- .nv.constant0._ZN2at6native29vectorized_elementwise_kernelILi8EZZZNS0_66_GLOBAL__N__a0cfb035_28_ActivationHardswishKernel_cu_9e10b42f_293225hardswish_backward_kernelERNS_14TensorIteratorEENKUlvE_clEvENKUlvE2_clEvEUlN3c108BFloat16ES8_E_St5arrayIPcLm3EEEEviT0_T1_ --------------------------
	.section	.nv.constant0._ZN2at6native29vectorized_elementwise_kernelILi8EZZZNS0_66_GLOBAL__N__a0cfb035_28_ActivationHardswishKernel_cu_9e10b42f_293225hardswish_backward_kernelERNS_14TensorIteratorEENKUlvE_clEvENKUlvE2_clEvEUlN3c108BFloat16ES8_E_St5arrayIPcLm3EEEEviT0_T1_,"a",@progbits
	.sectionflags	@""
	.align	4
.nv.constant0._ZN2at6native29vectorized_elementwise_kernelILi8EZZZNS0_66_GLOBAL__N__a0cfb035_28_ActivationHardswishKernel_cu_9e10b42f_293225hardswish_backward_kernelERNS_14TensorIteratorEENKUlvE_clEvENKUlvE2_clEvEUlN3c108BFloat16ES8_E_St5arrayIPcLm3EEEEviT0_T1_:
	.zero		952


//--------------------- .nv.constant0._ZN2at6native18elementwise_kernelILi128ELi4EZNS0_15gpu_kernel_implIZZZNS0_66_GLOBAL__N__a0cfb035_28_ActivationHardswishKernel_cu_9e10b42f_293225hardswish_backward_kernelERNS_14TensorIteratorEENKUlvE_clEvENKUlvE1_clEvEUlN3c104HalfES9_E_EEvRNS_18TensorIteratorBaseERKT_EUliE_EEviT1_ --------------------------
	.section	.nv.constant0._ZN2at6native18elementwise_kernelILi128ELi4EZNS0_15gpu_kernel_implIZZZNS0_66_GLOBAL__N__a0cfb035_28_ActivationHardswishKernel_cu_9e10b42f_293225hardswish_backward_kernelERNS_14TensorIteratorEENKUlvE_clEvENKUlvE1_clEvEUlN3c104HalfES9_E_EEvRNS_18TensorIteratorBaseERKT_EUliE_EEviT1_,"a",@progbits
	.sectionflags	@""
	.align	4
.nv.constant0._ZN2at6native18elementwise_kernelILi128ELi4EZNS0_15gpu_kernel_implIZZZNS0_66_GLOBAL__N__a0cfb035_28_ActivationHardswishKernel_cu_9e10b42f_293225hardswish_backward_kernelERNS_14TensorIteratorEENKUlvE_clEvENKUlvE1_clEvEUlN3c104HalfES9_E_EEvRNS_18TensorIteratorBaseERKT_EUliE_EEviT1_:
	.zero		1576


//--------------------- .nv.constant0._ZN2at6native27unrolled_elementwise_kernelIZZZNS0_66_GLOBAL__N__a0cfb035_28_ActivationHardswishKernel_cu_9e10b42f_293225hardswish_backward_kernelERNS_14TensorIteratorEENKUlvE_clEvENKUlvE1_clEvEUlN3c104HalfES8_E_St5arrayIPcLm3EELi4E23TrivialOffsetCalculatorILi2EjESD_ILi1EjENS0_6memory12LoadWithCastILi2EEENSG_13StoreWithCastILi1EEEEEviT_T0_T2_T3_T4_T5_ --------------------------
	.section	.nv.constant0._ZN2at6native27unrolled_elementwise_kernelIZZZNS0_66_GLOBAL__N__a0cfb035_28_ActivationHardswishKernel_cu_9e10b42f_293225hardswish_backward_kernelERNS_14TensorIteratorEENKUlvE_clEvENKUlvE1_clEvEUlN3c104HalfES8_E_St5arrayIPcLm3EELi4E23TrivialOffsetCalculatorILi2EjESD_ILi1EjENS0_6memory12LoadWithCastILi2EEENSG_13StoreWithCastILi1EEEEEviT_T0_T2_T3_T4_T5_,"a",@progbits
	.sectionflags	@""
	.align	4
.nv.constant0._ZN2at6native27unrolled_elementwise_kernelIZZZNS0_66_GLOBAL__N__a0cfb035_28_ActivationHardswishKernel_cu_9e10b42f_293225hardswish_backward_kernelERNS_14TensorIteratorEENKUlvE_clEvENKUlvE1_clEvEUlN3c104HalfES8_E_St5arrayIPcLm3EELi4E23TrivialOffsetCalculatorILi2EjESD_ILi1EjENS0_6memory12LoadWithCastILi2EEENSG_13StoreWithCastILi1EEEEEviT_T0_T2_T3_T4_T5_:
	.zero		976


//--------------------- .nv.constant0._ZN2at6native18elementwise_kernelILi128ELi4EZNS0_22gpu_kernel_impl_nocastIZZZNS0_66_GLOBAL__N__a0cfb035_28_ActivationHardswishKernel_cu_9e10b42f_293225hardswish_backward_kernelERNS_14TensorIteratorEENKUlvE_clEvENKUlvE1_clEvEUlN3c104HalfES9_E_EEvRNS_18TensorIteratorBaseERKT_EUliE_EEviT1_ --------------------------
	.section	.nv.constant0._ZN2at6native18elementwise_kernelILi128ELi4EZNS0_22gpu_kernel_impl_nocastIZZZNS0_66_GLOBAL__N__a0cfb035_28_ActivationHardswishKernel_cu_9e10b42f_293225hardswish_backward_kernelERNS_14TensorIteratorEENKUlvE_clEvENKUlvE1_clEvEUlN3c104HalfES9_E_EEvRNS_18TensorIteratorBaseERKT_EUliE_EEviT1_,"a",@progbits
	.sectionflags	@""
	.align	4
.nv.constant0._ZN2at6native18elementwise_kernelILi128ELi4EZNS0_22gpu_kernel_impl_nocastIZZZNS0_66_GLOBAL__N__a0cfb035_28_ActivationHardswishKernel_cu_9e10b42f_293225hardswish_backward_kernelERNS_14TensorIteratorEENKUlvE_clEvENKUlvE1_clEvEUlN3c104HalfES9_E_EEvRNS_18TensorIteratorBaseERKT_EUliE_EEviT1_:
	.zero		1568


//--------------------- .nv.constant0._ZN2at6native27unrolled_elementwise_kernelIZZZNS0_66_GLOBAL__N__a0cfb035_28_ActivationHardswishKernel_cu_9e10b42f_293225hardswish_backward_kernelERNS_14TensorIteratorEENKUlvE_clEvENKUlvE1_clEvEUlN3c104HalfES8_E_St5arrayIPcLm3EELi4E23TrivialOffsetCalculatorILi2EjESD_ILi1EjENS0_6memory15LoadWithoutCastENSG_16StoreWithoutCastEEEviT_T0_T2_T3_T4_T5_ --------------------------
	.section	.nv.constant0._ZN2at6native27unrolled_elementwise_kernelIZZZNS0_66_GLOBAL__N__a0cfb035_28_ActivationHardswishKernel_cu_9e10b42f_293225hardswish_backward_kernelERNS_14TensorIteratorEENKUlvE_clEvENKUlvE1_clEvEUlN3c104HalfES8_E_St5arrayIPcLm3EELi4E23TrivialOffsetCalculatorILi2EjESD_ILi1EjENS0_6memory15LoadWithoutCastENSG_16StoreWithoutCastEEEviT_T0_T2_T3_T4_T5_,"a",@progbits
	.sectionflags	@""
	.align	4
.nv.constant0._ZN2at6native27unrolled_elementwise_kernelIZZZNS0_66_GLOBAL__N__a0cfb035_28_ActivationHardswishKernel_cu_9e10b42f_293225hardswish_backward_kernelERNS_14TensorIteratorEENKUlvE_clEvENKUlvE1_clEvEUlN3c104HalfES8_E_St5arrayIPcLm3EELi4E23TrivialOffsetCalculatorILi2EjESD_ILi1EjENS0_6memory15LoadWithoutCastENSG_16StoreWithoutCastEEEviT_T0_T2_T3_T4_T5_:
	.zero		956


//--------------------- .nv.constant0._ZN2at6native29vectorized_elementwise_kernelILi2EZZZNS0_66_GLOBAL__N__a0cfb035_28_ActivationHardswishKernel_cu_9e10b42f_293225hardswish_backward_kernelERNS_14TensorIteratorEENKUlvE_clEvENKUlvE1_clEvEUlN3c104HalfES8_E_St5arrayIPcLm3EEEEviT0_T1_ --------------------------
	.section	.nv.constant0._ZN2at6native29vectorized_elementwise_kernelILi2EZZZNS0_66_GLOBAL__N__a0cfb035_28_ActivationHardswishKernel_cu_9e10b42f_293225hardswish_backward_kernelERNS_14TensorIteratorEENKUlvE_clEvENKUlvE1_clEvEUlN3c104HalfES8_E_St5arrayIPcLm3EEEEviT0_T1_,"a",@progbits
	.sectionflags	@""
	.align	4
.nv.constant0._ZN2at6native29vectorized_elementwise_kernelILi2EZZZNS0_66_GLOBAL__N__a0cfb035_28_ActivationHardswishKernel_cu_9e10b42f_293225hardswish_backward_kernelERNS_14TensorIteratorEENKUlvE_clEvENKUlvE1_clEvEUlN3c104HalfES8_E_St5arrayIPcLm3EEEEviT0_T1_:
	.zero		952


//--------------------- .nv.constant0._ZN2at6native29vectorized_elementwise_kernelILi4EZZZNS0_66_GLOBAL__N__a0cfb035_28_ActivationHardswishKernel_cu_9e10b42f_293225hardswish_backward_kernelERNS_14TensorIteratorEENKUlvE_clEvENKUlvE1_clEvEUlN3c104HalfES8_E_St5arrayIPcLm3EEEEviT0_T1_ --------------------------
	.section	.nv.constant0._ZN2at6native29vectorized_elementwise_kernelILi4EZZZNS0_66_GLOBAL__N__a0cfb035_28_ActivationHardswishKernel_cu_9e10b42f_293225hardswish_backward_kernelERNS_14TensorIteratorEENKUlvE_clEvENKUlvE1_clEvEUlN3c104HalfES8_E_St5arrayIPcLm3EEEEviT0_T1_,"a",@progbits
	.sectionflags	@""
	.align	4
.nv.constant0._ZN2at6native29vectorized_elementwise_kernelILi4EZZZNS0_66_GLOBAL__N__a0cfb035_28_ActivationHardswishKernel_cu_9e10b42f_293225hardswish_backward_kernelERNS_14TensorIteratorEENKUlvE_clEvENKUlvE1_clEvEUlN3c104HalfES8_E_St5arrayIPcLm3EEEEviT0_T1_:
	.zero		952


//--------------------- .nv.constant0._ZN2at6native29vectorized_elementwise_kernelILi8EZZZNS0_66_GLOBAL__N__a0cfb035_28_ActivationHardswishKernel_cu_9e10b42f_293225hardswish_backward_kernelERNS_14TensorIteratorEENKUlvE_clEvENKUlvE1_clEvEUlN3c104HalfES8_E_St5arrayIPcLm3EEEEviT0_T1_ --------------------------
	.section	.nv.constant0._ZN2at6native29vectorized_elementwise_kernelILi8EZZZNS0_66_GLOBAL__N__a0cfb035_28_ActivationHardswishKernel_cu_9e10b42f_293225hardswish_backward_kernelERNS_14TensorIteratorEENKUlvE_clEvENKUlvE1_clEvEUlN3c104HalfES8_E_St5arrayIPcLm3EEEEviT0_T1_,"a",@progbits
	.sectionflags	@""
	.align	4
.nv.constant0._ZN2at6native29vectorized_elementwise_kernelILi8EZZZNS0_66_GLOBAL__N__a0cfb035_28_ActivationHardswishKernel_cu_9e10b42f_293225hardswish_backward_kernelERNS_14TensorIteratorEENKUlvE_clEvENKUlvE1_clEvEUlN3c104HalfES8_E_St5arrayIPcLm3EEEEviT0_T1_:
	.zero		952


//--------------------- .nv.constant0._ZN2at6native18elementwise_kernelILi128ELi4EZNS0_15gpu_kernel_implIZZZNS0_66_GLOBAL__N__a0cfb035_28_ActivationHardswishKernel_cu_9e10b42f_293225hardswish_backward_kernelERNS_14TensorIteratorEENKUlvE_clEvENKUlvE0_clEvEUlffE_EEvRNS_18TensorIteratorBaseERKT_EUliE_EEviT1_ --------------------------
	.section	.nv.constant0._ZN2at6native18elementwise_kernelILi128ELi4EZNS0_15gpu_kernel_implIZZZNS0_66_GLOBAL__N__a0cfb035_28_ActivationHardswishKernel_cu_9e10b42f_293225hardswish_backward_kernelERNS_14TensorIteratorEENKUlvE_clEvENKUlvE0_clEvEUlffE_EEvRNS_18TensorIteratorBaseERKT_EUliE_EEviT1_,"a",@progbits
	.sectionflags	@""
	.align	4
.nv.constant0._ZN2at6native18elementwise_kernelILi128ELi4EZNS0_15gpu_kernel_implIZZZNS0_66_GLOBAL__N__a0cfb035_28_ActivationHardswishKernel_cu_9e10b42f_293225hardswish_backward_kernelERNS_14TensorIteratorEENKUlvE_clEvENKUlvE0_clEvEUlffE_EEvRNS_18TensorIteratorBaseERKT_EUliE_EEviT1_:
	.zero		1576


//--------------------- .nv.constant0._ZN2at6native27unrolled_elementwise_kernelIZZZNS0_66_GLOBAL__N__a0cfb035_28_ActivationHardswishKernel_cu_9e10b42f_293225hardswish_backward_kernelERNS_14TensorIteratorEENKUlvE_clEvENKUlvE0_clEvEUlffE_St5arrayIPcLm3EELi4E23TrivialOffsetCalculatorILi2EjESB_ILi1EjENS0_6memory12LoadWithCastILi2EEENSE_13StoreWithCastILi1EEEEEviT_T0_T2_T3_T4_T5_ --------------------------
	.section	.nv.constant0._ZN2at6native27unrolled_elementwise_kernelIZZZNS0_66_GLOBAL__N__a0cfb035_28_ActivationHardswishKernel_cu_9e10b42f_293225hardswish_backward_kernelERNS_14TensorIteratorEENKUlvE_clEvENKUlvE0_clEvEUlffE_St5arrayIPcLm3EELi4E23TrivialOffsetCalculatorILi2EjESB_ILi1EjENS0_6memory12LoadWithCastILi2EEENSE_13StoreWithCastILi1EEEEEviT_T0_T2_T3_T4_T5_,"a",@progbits
	.sectionflags	@""
	.align	4
.nv.constant0._ZN2at6native27unrolled_elementwise_kernelIZZZNS0_66_GLOBAL__N__a0cfb035_28_ActivationHardswishKernel_cu_9e10b42f_293225hardswish_backward_kernelERNS_14TensorIteratorEENKUlvE_clEvENKUlvE0_clEvEUlffE_St5arrayIPcLm3EELi4E23TrivialOffsetCalculatorILi2EjESB_ILi1EjENS0_6memory12LoadWithCastILi2EEENSE_13StoreWithCastILi1EEEEEviT_T0_T2_T3_T4_T5_:
	.zero		976


//--------------------- .nv.constant0._ZN2at6native18elementwise_kernelILi128ELi2EZNS0_22gpu_kernel_impl_nocastIZZZNS0_66_GLOBAL__N__a0cfb035_28_ActivationHardswishKernel_cu_9e10b42f_293225hardswish_backward_kernelERNS_14TensorIteratorEENKUlvE_clEvENKUlvE0_clEvEUlffE_EEvRNS_18TensorIteratorBaseERKT_EUliE_EEviT1_ --------------------------
	.section	.nv.constant0._ZN2at6native18elementwise_kernelILi128ELi2EZNS0_22gpu_kernel_impl_nocastIZZZNS0_66_GLOBAL__N__a0cfb035_28_ActivationHardswishKernel_cu_9e10b42f_293225hardswish_backward_kernelERNS_14TensorIteratorEENKUlvE_clEvENKUlvE0_clEvEUlffE_EEvRNS_18TensorIteratorBaseERKT_EUliE_EEviT1_,"a",@progbits
	.sectionflags	@""
	.align	4
.nv.constant0._ZN2at6native18elementwise_kernelILi128ELi2EZNS0_22gpu_kernel_impl_nocastIZZZNS0_66_GLOBAL__N__a0cfb035_28_ActivationHardswishKernel_cu_9e10b42f_293225hardswish_backward_kernelERNS_14TensorIteratorEENKUlvE_clEvENKUlvE0_clEvEUlffE_EEvRNS_18TensorIteratorBaseERKT_EUliE_EEviT1_:
	.zero		1568


//--------------------- .nv.constant0._ZN2at6native27unrolled_elementwise_kernelIZZZNS0_66_GLOBAL__N__a0cfb035_28_ActivationHardswishKernel_cu_9e10b42f_293225hardswish_backward_kernelERNS_14TensorIteratorEENKUlvE_clEvENKUlvE0_clEvEUlffE_St5arrayIPcLm3EELi4E23TrivialOffsetCalculatorILi2EjESB_ILi1EjENS0_6memory15LoadWithoutCastENSE_16StoreWithoutCastEEEviT_T0_T2_T3_T4_T5_ --------------------------
	.section	.nv.constant0._ZN2at6native27unrolled_elementwise_kernelIZZZNS0_66_GLOBAL__N__a0cfb035_28_ActivationHardswishKernel_cu_9e10b42f_293225hardswish_backward_kernelERNS_14TensorIteratorEENKUlvE_clEvENKUlvE0_clEvEUlffE_St5arrayIPcLm3EELi4E23TrivialOffsetCalculatorILi2EjESB_ILi1EjENS0_6memory15LoadWithoutCastENSE_16StoreWithoutCastEEEviT_T0_T2_T3_T4_T5_,"a",@progbits
	.sectionflags	@""
	.align	4
.nv.constant0._ZN2at6native27unrolled_elementwise_kernelIZZZNS0_66_GLOBAL__N__a0cfb035_28_ActivationHardswishKernel_cu_9e10b42f_293225hardswish_backward_kernelERNS_14TensorIteratorEENKUlvE_clEvENKUlvE0_clEvEUlffE_St5arrayIPcLm3EELi4E23TrivialOffsetCalculatorILi2EjESB_ILi1EjENS0_6memory15LoadWithoutCastENSE_16StoreWithoutCastEEEviT_T0_T2_T3_T4_T5_:
	.zero		956


//--------------------- .nv.constant0._ZN2at6native29vectorized_elementwise_kernelILi2EZZZNS0_66_GLOBAL__N__a0cfb035_28_ActivationHardswishKernel_cu_9e10b42f_293225hardswish_backward_kernelERNS_14TensorIteratorEENKUlvE_clEvENKUlvE0_clEvEUlffE_St5arrayIPcLm3EEEEviT0_T1_ --------------------------
	.section	.nv.constant0._ZN2at6native29vectorized_elementwise_kernelILi2EZZZNS0_66_GLOBAL__N__a0cfb035_28_ActivationHardswishKernel_cu_9e10b42f_293225hardswish_backward_kernelERNS_14TensorIteratorEENKUlvE_clEvENKUlvE0_clEvEUlffE_St5arrayIPcLm3EEEEviT0_T1_,"a",@progbits
	.sectionflags	@""
	.align	4
.nv.constant0._ZN2at6native29vectorized_elementwise_kernelILi2EZZZNS0_66_GLOBAL__N__a0cfb035_28_ActivationHardswishKernel_cu_9e10b42f_293225hardswish_backward_kernelERNS_14TensorIteratorEENKUlvE_clEvENKUlvE0_clEvEUlffE_St5arrayIPcLm3EEEEviT0_T1_:
	.zero		952


//--------------------- .nv.constant0._ZN2at6native29vectorized_elementwise_kernelILi4EZZZNS0_66_GLOBAL__N__a0cfb035_28_ActivationHardswishKernel_cu_9e10b42f_293225hardswish_backward_kernelERNS_14TensorIteratorEENKUlvE_clEvENKUlvE0_clEvEUlffE_St5arrayIPcLm3EEEEviT0_T1_ --------------------------
	.section	.nv.constant0._ZN2at6native29vectorized_elementwise_kernelILi4EZZZNS0_66_GLOBAL__N__a0cfb035_28_ActivationHardswishKernel_cu_9e10b42f_293225hardswish_backward_kernelERNS_14TensorIteratorEENKUlvE_clEvENKUlvE0_clEvEUlffE_St5arrayIPcLm3EEEEviT0_T1_,"a",@progbits
	.sectionflags	@""
	.align	4
.nv.constant0._ZN2at6native29vectorized_elementwise_kernelILi4EZZZNS0_66_GLOBAL__N__a0cfb035_28_ActivationHardswishKernel_cu_9e10b42f_293225hardswish_backward_kernelERNS_14TensorIteratorEENKUlvE_clEvENKUlvE0_clEvEUlffE_St5arrayIPcLm3EEEEviT0_T1_:
	.zero		952


//--------------------- .nv.constant0._ZN2at6native29vectorized_elementwise_kernelILi8EZZZNS0_66_GLOBAL__N__a0cfb035_28_ActivationHardswishKernel_cu_9e10b42f_293225hardswish_backward_kernelERNS_14TensorIteratorEENKUlvE_clEvENKUlvE0_clEvEUlffE_St5arrayIPcLm3EEEEviT0_T1_ --------------------------
	.section	.nv.constant0._ZN2at6native29vectorized_elementwise_kernelILi8EZZZNS0_66_GLOBAL__N__a0cfb035_28_ActivationHardswishKernel_cu_9e10b42f_293225hardswish_backward_kernelERNS_14TensorIteratorEENKUlvE_clEvENKUlvE0_clEvEUlffE_St5arrayIPcLm3EEEEviT0_T1_,"a",@progbits
	.sectionflags	@""
	.align	4
.nv.constant0._ZN2at6native29vectorized_elementwise_kernelILi8EZZZNS0_66_GLOBAL__N__a0cfb035_28_ActivationHardswishKernel_cu_9e10b42f_293225hardswish_backward_kernelERNS_14TensorIteratorEENKUlvE_clEvENKUlvE0_clEvEUlffE_St5arrayIPcLm3EEEEviT0_T1_:
	.zero		952


//--------------------- .nv.constant0._ZN2at6native18elementwise_kernelILi128ELi4EZNS0_15gpu_kernel_implIZZZNS0_66_GLOBAL__N__a0cfb035_28_ActivationHardswishKernel_cu_9e10b42f_293225hardswish_backward_kernelERNS_14TensorIteratorEENKUlvE_clEvENKUlvE_clEvEUlddE_EEvRNS_18TensorIteratorBaseERKT_EUliE_EEviT1_ --------------------------
	.section	.nv.constant0._ZN2at6native18elementwise_kernelILi128ELi4EZNS0_15gpu_kernel_implIZZZNS0_66_GLOBAL__N__a0cfb035_28_ActivationHardswishKernel_cu_9e10b42f_293225hardswish_backward_kernelERNS_14TensorIteratorEENKUlvE_clEvENKUlvE_clEvEUlddE_EEvRNS_18TensorIteratorBaseERKT_EUliE_EEviT1_,"a",@progbits
	.sectionflags	@""
	.align	4
.nv.constant0._ZN2at6native18elementwise_kernelILi128ELi4EZNS0_15gpu_kernel_implIZZZNS0_66_GLOBAL__N__a0cfb035_28_ActivationHardswishKernel_cu_9e10b42f_293225hardswish_backward_kernelERNS_14TensorIteratorEENKUlvE_clEvENKUlvE_clEvEUlddE_EEvRNS_18TensorIteratorBaseERKT_EUliE_EEviT1_:
	.zero		1592


//--------------------- .nv.constant0._ZN2at6native27unrolled_elementwise_kernelIZZZNS0_66_GLOBAL__N__a0cfb035_28_ActivationHardswishKernel_cu_9e10b42f_293225hardswish_backward_kernelERNS_14TensorIteratorEENKUlvE_clEvENKUlvE_clEvEUlddE_St5arrayIPcLm3EELi4E23TrivialOffsetCalculatorILi2EjESB_ILi1EjENS0_6memory12LoadWithCastILi2EEENSE_13StoreWithCastILi1EEEEEviT_T0_T2_T3_T4_T5_ --------------------------
	.section	.nv.constant0._ZN2at6native27unrolled_elementwise_kernelIZZZNS0_66_GLOBAL__N__a0cfb035_28_ActivationHardswishKernel_cu_9e10b42f_293225hardswish_backward_kernelERNS_14TensorIteratorEENKUlvE_clEvENKUlvE_clEvEUlddE_St5arrayIPcLm3EELi4E23TrivialOffsetCalculatorILi2EjESB_ILi1EjENS0_6memory12LoadWithCastILi2EEENSE_13StoreWithCastILi1EEEEEviT_T0_T2_T3_T4_T5_,"a",@progbits
	.sectionflags	@""
	.align	4
.nv.constant0._ZN2at6native27unrolled_elementwise_kernelIZZZNS0_66_GLOBAL__N__a0cfb035_28_ActivationHardswishKernel_cu_9e10b42f_293225hardswish_backward_kernelERNS_14TensorIteratorEENKUlvE_clEvENKUlvE_clEvEUlddE_St5arrayIPcLm3EELi4E23TrivialOffsetCalculatorILi2EjESB_ILi1EjENS0_6memory12LoadWithCastILi2EEENSE_13StoreWithCastILi1EEEEEviT_T0_T2_T3_T4_T5_:
	.zero		992


//--------------------- .nv.constant0._ZN2at6native18elementwise_kernelILi128ELi2EZNS0_22gpu_kernel_impl_nocastIZZZNS0_66_GLOBAL__N__a0cfb035_28_ActivationHardswishKernel_cu_9e10b42f_293225hardswish_backward_kernelERNS_14TensorIteratorEENKUlvE_clEvENKUlvE_clEvEUlddE_EEvRNS_18TensorIteratorBaseERKT_EUliE_EEviT1_ --------------------------
	.section	.nv.constant0._ZN2at6native18elementwise_kernelILi128ELi2EZNS0_22gpu_kernel_impl_nocastIZZZNS0_66_GLOBAL__N__a0cfb035_28_ActivationHardswishKernel_cu_9e10b42f_293225hardswish_backward_kernelERNS_14TensorIteratorEENKUlvE_clEvENKUlvE_clEvEUlddE_EEvRNS_18TensorIteratorBaseERKT_EUliE_EEviT1_,"a",@progbits
	.sectionflags	@""
	.align	4
.nv.constant0._ZN2at6native18elementwise_kernelILi128ELi2EZNS0_22gpu_kernel_impl_nocastIZZZNS0_66_GLOBAL__N__a0cfb035_28_ActivationHardswishKernel_cu_9e10b42f_293225hardswish_backward_kernelERNS_14TensorIteratorEENKUlvE_clEvENKUlvE_clEvEUlddE_EEvRNS_18TensorIteratorBaseERKT_EUliE_EEviT1_:
	.zero		1584


//--------------------- .nv.constant0._ZN2at6native27unrolled_elementwise_kernelIZZZNS0_66_GLOBAL__N__a0cfb035_28_ActivationHardswishKernel_cu_9e10b42f_293225hardswish_backward_kernelERNS_14TensorIteratorEENKUlvE_clEvENKUlvE_clEvEUlddE_St5arrayIPcLm3EELi4E23TrivialOffsetCalculatorILi2EjESB_ILi1EjENS0_6memory15LoadWithoutCastENSE_16StoreWithoutCastEEEviT_T0_T2_T3_T4_T5_ --------------------------
	.section	.nv.constant0._ZN2at6native27unrolled_elementwise_kernelIZZZNS0_66_GLOBAL__N__a0cfb035_28_ActivationHardswishKernel_cu_9e10b42f_293225hardswish_backward_kernelERNS_14TensorIteratorEENKUlvE_clEvENKUlvE_clEvEUlddE_St5arrayIPcLm3EELi4E23TrivialOffsetCalculatorILi2EjESB_ILi1EjENS0_6memory15LoadWithoutCastENSE_16StoreWithoutCastEEEviT_T0_T2_T3_T4_T5_,"a",@progbits
	.sectionflags	@""
	.align	4
.nv.constant0._ZN2at6native27unrolled_elementwise_kernelIZZZNS0_66_GLOBAL__N__a0cfb035_28_ActivationHardswishKernel_cu_9e10b42f_293225hardswish_backward_kernelERNS_14TensorIteratorEENKUlvE_clEvENKUlvE_clEvEUlddE_St5arrayIPcLm3EELi4E23TrivialOffsetCalculatorILi2EjESB_ILi1EjENS0_6memory15LoadWithoutCastENSE_16StoreWithoutCastEEEviT_T0_T2_T3_T4_T5_:
	.zero		972


//--------------------- .nv.constant0._ZN2at6native29vectorized_elementwise_kernelILi2EZZZNS0_66_GLOBAL__N__a0cfb035_28_ActivationHardswishKernel_cu_9e10b42f_293225hardswish_backward_kernelERNS_14TensorIteratorEENKUlvE_clEvENKUlvE_clEvEUlddE_St5arrayIPcLm3EEEEviT0_T1_ --------------------------
	.section	.nv.constant0._ZN2at6native29vectorized_elementwise_kernelILi2EZZZNS0_66_GLOBAL__N__a0cfb035_28_ActivationHardswishKernel_cu_9e10b42f_293225hardswish_backward_kernelERNS_14TensorIteratorEENKUlvE_clEvENKUlvE_clEvEUlddE_St5arrayIPcLm3EEEEviT0_T1_,"a",@progbits
	.sectionflags	@""
	.align	4
.nv.constant0._ZN2at6native29vectorized_elementwise_kernelILi2EZZZNS0_66_GLOBAL__N__a0cfb035_28_ActivationHardswishKernel_cu_9e10b42f_293225hardswish_backward_kernelERNS_14TensorIteratorEENKUlvE_clEvENKUlvE_clEvEUlddE_St5arrayIPcLm3EEEEviT0_T1_:
	.zero		968


//--------------------- .nv.constant0._ZN2at6native29vectorized_elementwise_kernelILi4EZZZNS0_66_GLOBAL__N__a0cfb035_28_ActivationHardswishKernel_cu_9e10b42f_293225hardswish_backward_kernelERNS_14TensorIteratorEENKUlvE_clEvENKUlvE_clEvEUlddE_St5arrayIPcLm3EEEEviT0_T1_ --------------------------
	.section	.nv.constant0._ZN2at6native29vectorized_elementwise_kernelILi4EZZZNS0_66_GLOBAL__N__a0cfb035_28_ActivationHardswishKernel_cu_9e10b42f_293225hardswish_backward_kernelERNS_14TensorIteratorEENKUlvE_clEvENKUlvE_clEvEUlddE_St5arrayIPcLm3EEEEviT0_T1_,"a",@progbits
	.sectionflags	@""
	.align	4
.nv.constant0._ZN2at6native29vectorized_elementwise_kernelILi4EZZZNS0_66_GLOBAL__N__a0cfb035_28_ActivationHardswishKernel_cu_9e10b42f_293225hardswish_backward_kernelERNS_14TensorIteratorEENKUlvE_clEvENKUlvE_clEvEUlddE_St5arrayIPcLm3EEEEviT0_T1_:
	.zero		968


//--------------------- .nv.constant0._ZN2at6native29vectorized_elementwise_kernelILi8EZZZNS0_66_GLOBAL__N__a0cfb035_28_ActivationHardswishKernel_cu_9e10b42f_293225hardswish_backward_kernelERNS_14TensorIteratorEENKUlvE_clEvENKUlvE_clEvEUlddE_St5arrayIPcLm3EEEEviT0_T1_ --------------------------
	.section	.nv.constant0._ZN2at6native29vectorized_elementwise_kernelILi8EZZZNS0_66_GLOBAL__N__a0cfb035_28_ActivationHardswishKernel_cu_9e10b42f_293225hardswish_backward_kernelERNS_14TensorIteratorEENKUlvE_clEvENKUlvE_clEvEUlddE_St5arrayIPcLm3EEEEviT0_T1_,"a",@progbits
	.sectionflags	@""
	.align	4
.nv.constant0._ZN2at6native29vectorized_elementwise_kernelILi8EZZZNS0_66_GLOBAL__N__a0cfb035_28_ActivationHardswishKernel_cu_9e10b42f_293225hardswish_backward_kernelERNS_14TensorIteratorEENKUlvE_clEvENKUlvE_clEvEUlddE_St5arrayIPcLm3EEEEviT0_T1_:
	.zero		968


//--------------------- .nv.constant0._ZN2at6native18elementwise_kernelILi128ELi4EZNS0_15gpu_kernel_implIZZZNS0_66_GLOBAL__N__a0cfb035_28_ActivationHardswishKernel_cu_9e10b42f_293216hardswish_kernelERNS_14TensorIteratorEENKUlvE_clEvENKUlvE2_clEvEUlN3c108BFloat16EE_EEvRNS_18TensorIteratorBaseERKT_EUliE_EEviT1_ --------------------------
	.section	.nv.constant0._ZN2at6native18elementwise_kernelILi128ELi4EZNS0_15gpu_kernel_implIZZZNS0_66_GLOBAL__N__a0cfb035_28_ActivationHardswishKernel_cu_9e10b42f_293216hardswish_kernelERNS_14TensorIteratorEENKUlvE_clEvENKUlvE2_clEvEUlN3c108BFloat16EE_EEvRNS_18TensorIteratorBaseERKT_EUliE_EEviT1_,"a",@progbits
	.sectionflags	@""
	.align	4
.nv.constant0._ZN2at6native18elementwise_kernelILi128ELi4EZNS0_15gpu_kernel_implIZZZNS0_66_GLOBAL__N__a0cfb035_28_ActivationHardswishKernel_cu_9e10b42f_293216hardswish_kernelERNS_14TensorIteratorEENKUlvE_clEvENKUlvE2_clEvEUlN3c108BFloat16EE_EEvRNS_18TensorIteratorBaseERKT_EUliE_EEviT1_:
	.zero		1464


//--------------------- .nv.constant0._ZN2at6native27unrolled_elementwise_kernelIZZZNS0_66_GLOBAL__N__a0cfb035_28_ActivationHardswishKernel_cu_9e10b42f_293216hardswish_kernelERNS_14TensorIteratorEENKUlvE_clEvENKUlvE2_clEvEUlN3c108BFloat16EE_St5arrayIPcLm2EELi4E23TrivialOffsetCalculatorILi1EjESE_NS0_6memory12LoadWithCastILi1EEENSF_13StoreWithCastILi1EEEEEviT_T0_T2_T3_T4_T5_ --------------------------
	.section	.nv.constant0._ZN2at6native27unrolled_elementwise_kernelIZZZNS0_66_GLOBAL__N__a0cfb035_28_ActivationHardswishKernel_cu_9e10b42f_293216hardswish_kernelERNS_14TensorIteratorEENKUlvE_clEvENKUlvE2_clEvEUlN3c108BFloat16EE_St5arrayIPcLm2EELi4E23TrivialOffsetCalculatorILi1EjESE_NS0_6memory12LoadWithCastILi1EEENSF_13StoreWithCastILi1EEEEEviT_T0_T2_T3_T4_T5_,"a",@progbits
	.sectionflags	@""
	.align	4
.nv.constant0._ZN2at6native27unrolled_elementwise_kernelIZZZNS0_66_GLOBAL__N__a0cfb035_28_ActivationHardswishKernel_cu_9e10b42f_293216hardswish_kernelERNS_14TensorIteratorEENKUlvE_clEvENKUlvE2_clEvEUlN3c108BFloat16EE_St5arrayIPcLm2EELi4E23TrivialOffsetCalculatorILi1EjESE_NS0_6memory12LoadWithCastILi1EEENSF_13StoreWithCastILi1EEEEEviT_T0_T2_T3_T4_T5_:
	.zero		964


//--------------------- .nv.constant0._ZN2at6native18elementwise_kernelILi128ELi4EZNS0_22gpu_kernel_impl_nocastIZZZNS0_66_GLOBAL__N__a0cfb035_28_ActivationHardswishKernel_cu_9e10b42f_293216hardswish_kernelERNS_14TensorIteratorEENKUlvE_clEvENKUlvE2_clEvEUlN3c108BFloat16EE_EEvRNS_18TensorIteratorBaseERKT_EUliE_EEviT1_ --------------------------
	.section	.nv.constant0._ZN2at6native18elementwise_kernelILi128ELi4EZNS0_22gpu_kernel_impl_nocastIZZZNS0_66_GLOBAL__N__a0cfb035_28_ActivationHardswishKernel_cu_9e10b42f_293216hardswish_kernelERNS_14TensorIteratorEENKUlvE_clEvENKUlvE2_clEvEUlN3c108BFloat16EE_EEvRNS_18TensorIteratorBaseERKT_EUliE_EEviT1_,"a",@progbits
	.sectionflags	@""
	.align	4
.nv.constant0._ZN2at6native18elementwise_kernelILi128ELi4EZNS0_22gpu_kernel_impl_nocastIZZZNS0_66_GLOBAL__N__a0cfb035_28_ActivationHardswishKernel_cu_9e10b42f_293216hardswish_kernelERNS_14TensorIteratorEENKUlvE_clEvENKUlvE2_clEvEUlN3c108BFloat16EE_EEvRNS_18TensorIteratorBaseERKT_EUliE_EEviT1_:
	.zero		1456


//--------------------- .nv.constant0._ZN2at6native27unrolled_elementwise_kernelIZZZNS0_66_GLOBAL__N__a0cfb035_28_ActivationHardswishKernel_cu_9e10b42f_293216hardswish_kernelERNS_14TensorIteratorEENKUlvE_clEvENKUlvE2_clEvEUlN3c108BFloat16EE_St5arrayIPcLm2EELi4E23TrivialOffsetCalculatorILi1EjESE_NS0_6memory15LoadWithoutCastENSF_16StoreWithoutCastEEEviT_T0_T2_T3_T4_T5_ --------------------------
	.section	.nv.constant0._ZN2at6native27unrolled_elementwise_kernelIZZZNS0_66_GLOBAL__N__a0cfb035_28_ActivationHardswishKernel_cu_9e10b42f_293216hardswish_kernelERNS_14TensorIteratorEENKUlvE_clEvENKUlvE2_clEvEUlN3c108BFloat16EE_St5arrayIPcLm2EELi4E23TrivialOffsetCalculatorILi1EjESE_NS0_6memory15LoadWithoutCastENSF_16StoreWithoutCastEEEviT_T0_T2_T3_T4_T5_,"a",@progbits
	.sectionflags	@""
	.align	4
.nv.constant0._ZN2at6native27unrolled_elementwise_kernelIZZZNS0_66_GLOBAL__N__a0cfb035_28_ActivationHardswishKernel_cu_9e10b42f_293216hardswish_kernelERNS_14TensorIteratorEENKUlvE_clEvENKUlvE2_clEvEUlN3c108BFloat16EE_St5arrayIPcLm2EELi4E23TrivialOffsetCalculatorILi1EjESE_NS0_6memory15LoadWithoutCastENSF_16StoreWithoutCastEEEviT_T0_T2_T3_T4_T5_:
	.zero		948


//--------------------- .nv.constant0._ZN2at6native29vectorized_elementwise_kernelILi2EZZZNS0_66_GLOBAL__N__a0cfb035_28_ActivationHardswishKernel_cu_9e10b42f_293216hardswish_kernelERNS_14TensorIteratorEENKUlvE_clEvENKUlvE2_clEvEUlN3c108BFloat16EE_St5arrayIPcLm2EEEEviT0_T1_ --------------------------
	.section	.nv.constant0._ZN2at6native29vectorized_elementwise_kernelILi2EZZZNS0_66_GLOBAL__N__a0cfb035_28_ActivationHardswishKernel_cu_9e10b42f_293216hardswish_kernelERNS_14TensorIteratorEENKUlvE_clEvENKUlvE2_clEvEUlN3c108BFloat16EE_St5arrayIPcLm2EEEEviT0_T1_,"a",@progbits
	.sectionflags	@""
	.align	4
.nv.constant0._ZN2at6native29vectorized_elementwise_kernelILi2EZZZNS0_66_GLOBAL__N__a0cfb035_28_ActivationHardswishKernel_cu_9e10b42f_293216hardswish_kernelERNS_14TensorIteratorEENKUlvE_clEvENKUlvE2_clEvEUlN3c108BFloat16EE_St5arrayIPcLm2EEEEviT0_T1_:
	.zero		944


//--------------------- .nv.constant0._ZN2at6native29vectorized_elementwise_kernelILi4EZZZNS0_66_GLOBAL__N__a0cfb035_28_ActivationHardswishKernel_cu_9e10b42f_293216hardswish_kernelERNS_14TensorIteratorEENKUlvE_clEvENKUlvE2_clEvEUlN3c108BFloat16EE_St5arrayIPcLm2EEEEviT0_T1_ --------------------------
	.section	.nv.constant0._ZN2at6native29vectorized_elementwise_kernelILi4EZZZNS0_66_GLOBAL__N__a0cfb035_28_ActivationHardswishKernel_cu_9e10b42f_293216hardswish_kernelERNS_14TensorIteratorEENKUlvE_clEvENKUlvE2_clEvEUlN3c108BFloat16EE_St5arrayIPcLm2EEEEviT0_T1_,"a",@progbits
	.sectionflags	@""
	.align	4
.nv.constant0._ZN2at6native29vectorized_elementwise_kernelILi4EZZZNS0_66_GLOBAL__N__a0cfb035_28_ActivationHardswishKernel_cu_9e10b42f_293216hardswish_kernelERNS_14TensorIteratorEENKUlvE_clEvENKUlvE2_clEvEUlN3c108BFloat16EE_St5arrayIPcLm2EEEEviT0_T1_:
	.zero		944


//--------------------- .nv.constant0._ZN2at6native29vectorized_elementwise_kernelILi8EZZZNS0_66_GLOBAL__N__a0cfb035_28_ActivationHardswishKernel_cu_9e10b42f_293216hardswish_kernelERNS_14TensorIteratorEENKUlvE_clEvENKUlvE2_clEvEUlN3c108BFloat16EE_St5arrayIPcLm2EEEEviT0_T1_ --------------------------
	.section	.nv.constant0._ZN2at6native29vectorized_elementwise_kernelILi8EZZZNS0_66_GLOBAL__N__a0cfb035_28_ActivationHardswishKernel_cu_9e10b42f_293216hardswish_kernelERNS_14TensorIteratorEENKUlvE_clEvENKUlvE2_clEvEUlN3c108BFloat16EE_St5arrayIPcLm2EEEEviT0_T1_,"a",@progbits
	.sectionflags	@""
	.align	4
.nv.constant0._ZN2at6native29vectorized_elementwise_kernelILi8EZZZNS0_66_GLOBAL__N__a0cfb035_28_ActivationHardswishKernel_cu_9e10b42f_293216hardswish_kernelERNS_14TensorIteratorEENKUlvE_clEvENKUlvE2_clEvEUlN3c108BFloat16EE_St5arrayIPcLm2EEEEviT0_T1_:
	.zero		944


//--------------------- .nv.constant0._ZN2at6native18elementwise_kernelILi128ELi4EZNS0_15gpu_kernel_implIZZZNS0_66_GLOBAL__N__a0cfb035_28_ActivationHardswishKernel_cu_9e10b42f_293216hardswish_kernelERNS_14TensorIteratorEENKUlvE_clEvENKUlvE1_clEvEUlN3c104HalfEE_EEvRNS_18TensorIteratorBaseERKT_EUliE_EEviT1_ --------------------------
	.section	.nv.constant0._ZN2at6native18elementwise_kernelILi128ELi4EZNS0_15gpu_kernel_implIZZZNS0_66_GLOBAL__N__a0cfb035_28_ActivationHardswishKernel_cu_9e10b42f_293216hardswish_kernelERNS_14TensorIteratorEENKUlvE_clEvENKUlvE1_clEvEUlN3c104HalfEE_EEvRNS_18TensorIteratorBaseERKT_EUliE_EEviT1_,"a",@progbits
	.sectionflags	@""
	.align	4
.nv.constant0._ZN2at6native18elementwise_kernelILi128ELi4EZNS0_15gpu_kernel_implIZZZNS0_66_GLOBAL__N__a0cfb035_28_ActivationHardswishKernel_cu_9e10b42f_293216hardswish_kernelERNS_14TensorIteratorEENKUlvE_clEvENKUlvE1_clEvEUlN3c104HalfEE_EEvRNS_18TensorIteratorBaseERKT_EUliE_EEviT1_:
	.zero		1464


//--------------------- .nv.constant0._ZN2at6native27unrolled_elementwise_kernelIZZZNS0_66_GLOBAL__N__a0cfb035_28_ActivationHardswishKernel_cu_9e10b42f_293216hardswish_kernelERNS_14TensorIteratorEENKUlvE_clEvENKUlvE1_clEvEUlN3c104HalfEE_St5arrayIPcLm2EELi4E23TrivialOffsetCalculatorILi1EjESE_NS0_6memory12LoadWithCastILi1EEENSF_13StoreWithCastILi1EEEEEviT_T0_T2_T3_T4_T5_ --------------------------
	.section	.nv.constant0._ZN2at6native27unrolled_elementwise_kernelIZZZNS0_66_GLOBAL__N__a0cfb035_28_ActivationHardswishKernel_cu_9e10b42f_293216hardswish_kernelERNS_14TensorIteratorEENKUlvE_clEvENKUlvE1_clEvEUlN3c104HalfEE_St5arrayIPcLm2EELi4E23TrivialOffsetCalculatorILi1EjESE_NS0_6memory12LoadWithCastILi1EEENSF_13StoreWithCastILi1EEEEEviT_T0_T2_T3_T4_T5_,"a",@progbits
	.sectionflags	@""
	.align	4
.nv.constant0._ZN2at6native27unrolled_elementwise_kernelIZZZNS0_66_GLOBAL__N__a0cfb035_28_ActivationHardswishKernel_cu_9e10b42f_293216hardswish_kernelERNS_14TensorIteratorEENKUlvE_clEvENKUlvE1_clEvEUlN3c104HalfEE_St5arrayIPcLm2EELi4E23TrivialOffsetCalculatorILi1EjESE_NS0_6memory12LoadWithCastILi1EEENSF_13StoreWithCastILi1EEEEEviT_T0_T2_T3_T4_T5_:
	.zero		964


//--------------------- .nv.constant0._ZN2at6native18elementwise_kernelILi128ELi4EZNS0_22gpu_kernel_impl_nocastIZZZNS0_66_GLOBAL__N__a0cfb035_28_ActivationHardswishKernel_cu_9e10b42f_293216hardswish_kernelERNS_14TensorIteratorEENKUlvE_clEvENKUlvE1_clEvEUlN3c104HalfEE_EEvRNS_18TensorIteratorBaseERKT_EUliE_EEviT1_ --------------------------
	.section	.nv.constant0._ZN2at6native18elementwise_kernelILi128ELi4EZNS0_22gpu_kernel_impl_nocastIZZZNS0_66_GLOBAL__N__a0cfb035_28_ActivationHardswishKernel_cu_9e10b42f_293216hardswish_kernelERNS_14TensorIteratorEENKUlvE_clEvENKUlvE1_clEvEUlN3c104HalfEE_EEvRNS_18TensorIteratorBaseERKT_EUliE_EEviT1_,"a",@progbits
	.sectionflags	@""
	.align	4
.nv.constant0._ZN2at6native18elementwise_kernelILi128ELi4EZNS0_22gpu_kernel_impl_nocastIZZZNS0_66_GLOBAL__N__a0cfb035_28_ActivationHardswishKernel_cu_9e10b42f_293216hardswish_kernelERNS_14TensorIteratorEENKUlvE_clEvENKUlvE1_clEvEUlN3c104HalfEE_EEvRNS_18TensorIteratorBaseERKT_EUliE_EEviT1_:
	.zero		1456


//--------------------- .nv.constant0._ZN2at6native27unrolled_elementwise_kernelIZZZNS0_66_GLOBAL__N__a0cfb035_28_ActivationHardswishKernel_cu_9e10b42f_293216hardswish_kernelERNS_14TensorIteratorEENKUlvE_clEvENKUlvE1_clEvEUlN3c104HalfEE_St5arrayIPcLm2EELi4E23TrivialOffsetCalculatorILi1EjESE_NS0_6memory15LoadWithoutCastENSF_16StoreWithoutCastEEEviT_T0_T2_T3_T4_T5_ --------------------------
	.section	.nv.constant0._ZN2at6native27unrolled_elementwise_kernelIZZZNS0_66_GLOBAL__N__a0cfb035_28_ActivationHardswishKernel_cu_9e10b42f_293216hardswish_kernelERNS_14TensorIteratorEENKUlvE_clEvENKUlvE1_clEvEUlN3c104HalfEE_St5arrayIPcLm2EELi4E23TrivialOffsetCalculatorILi1EjESE_NS0_6memory15LoadWithoutCastENSF_16StoreWithoutCastEEEviT_T0_T2_T3_T4_T5_,"a",@progbits
	.sectionflags	@""
	.align	4
.nv.constant0._ZN2at6native27unrolled_elementwise_kernelIZZZNS0_66_GLOBAL__N__a0cfb035_28_ActivationHardswishKernel_cu_9e10b42f_293216hardswish_kernelERNS_14TensorIteratorEENKUlvE_clEvENKUlvE1_clEvEUlN3c104HalfEE_St5arrayIPcLm2EELi4E23TrivialOffsetCalculatorILi1EjESE_NS0_6memory15LoadWithoutCastENSF_16StoreWithoutCastEEEviT_T0_T2_T3_T4_T5_:
	.zero		948


//--------------------- .nv.constant0._ZN2at6native29vectorized_elementwise_kernelILi2EZZZNS0_66_GLOBAL__N__a0cfb035_28_ActivationHardswishKernel_cu_9e10b42f_293216hardswish_kernelERNS_14TensorIteratorEENKUlvE_clEvENKUlvE1_clEvEUlN3c104HalfEE_St5arrayIPcLm2EEEEviT0_T1_ --------------------------
	.section	.nv.constant0._ZN2at6native29vectorized_elementwise_kernelILi2EZZZNS0_66_GLOBAL__N__a0cfb035_28_ActivationHardswishKernel_cu_9e10b42f_293216hardswish_kernelERNS_14TensorIteratorEENKUlvE_clEvENKUlvE1_clEvEUlN3c104HalfEE_St5arrayIPcLm2EEEEviT0_T1_,"a",@progbits
	.sectionflags	@""
	.align	4
.nv.constant0._ZN2at6native29vectorized_elementwise_kernelILi2EZZZNS0_66_GLOBAL__N__a0cfb035_28_ActivationHardswishKernel_cu_9e10b42f_293216hardswish_kernelERNS_14TensorIteratorEENKUlvE_clEvENKUlvE1_clEvEUlN3c104HalfEE_St5arrayIPcLm2EEEEviT0_T1_:
	.zero		944


//--------------------- .nv.constant0._ZN2at6native29vectorized_elementwise_kernelILi4EZZZNS0_66_GLOBAL__N__a0cfb035_28_ActivationHardswishKernel_cu_9e10b42f_293216hardswish_kernelERNS_14TensorIteratorEENKUlvE_clEvENKUlvE1_clEvEUlN3c104HalfEE_St5arrayIPcLm2EEEEviT0_T1_ --------------------------
	.section	.nv.constant0._ZN2at6native29vectorized_elementwise_kernelILi4EZZZNS0_66_GLOBAL__N__a0cfb035_28_ActivationHardswishKernel_cu_9e10b42f_293216hardswish_kernelERNS_14TensorIteratorEENKUlvE_clEvENKUlvE1_clEvEUlN3c104HalfEE_St5arrayIPcLm2EEEEviT0_T1_,"a",@progbits
	.sectionflags	@""
	.align	4
.nv.constant0._ZN2at6native29vectorized_elementwise_kernelILi4EZZZNS0_66_GLOBAL__N__a0cfb035_28_ActivationHardswishKernel_cu_9e10b42f_293216hardswish_kernelERNS_14TensorIteratorEENKUlvE_clEvENKUlvE1_clEvEUlN3c104HalfEE_St5arrayIPcLm2EEEEviT0_T1_:
	.zero		944


//--------------------- .nv.constant0._ZN2at6native29vectorized_elementwise_kernelILi8EZZZNS0_66_GLOBAL__N__a0cfb035_28_ActivationHardswishKernel_cu_9e10b42f_293216hardswish_kernelERNS_14TensorIteratorEENKUlvE_clEvENKUlvE1_clEvEUlN3c104HalfEE_St5arrayIPcLm2EEEEviT0_T1_ --------------------------
	.section	.nv.constant0._ZN2at6native29vectorized_elementwise_kernelILi8EZZZNS0_66_GLOBAL__N__a0cfb035_28_ActivationHardswishKernel_cu_9e10b42f_293216hardswish_kernelERNS_14TensorIteratorEENKUlvE_clEvENKUlvE1_clEvEUlN3c104HalfEE_St5arrayIPcLm2EEEEviT0_T1_,"a",@progbits
	.sectionflags	@""
	.align	4
.nv.constant0._ZN2at6native29vectorized_elementwise_kernelILi8EZZZNS0_66_GLOBAL__N__a0cfb035_28_ActivationHardswishKernel_cu_9e10b42f_293216hardswish_kernelERNS_14TensorIteratorEENKUlvE_clEvENKUlvE1_clEvEUlN3c104HalfEE_St5arrayIPcLm2EEEEviT0_T1_:
	.zero		944


//--------------------- .nv.constant0._ZN2at6native18elementwise_kernelILi128ELi4EZNS0_15gpu_kernel_implIZZZNS0_66_GLOBAL__N__a0cfb035_28_ActivationHardswishKernel_cu_9e10b42f_293216hardswish_kernelERNS_14TensorIteratorEENKUlvE_clEvENKUlvE0_clEvEUlfE_EEvRNS_18TensorIteratorBaseERKT_EUliE_EEviT1_ --------------------------
	.section	.nv.constant0._ZN2at6native18elementwise_kernelILi128ELi4EZNS0_15gpu_kernel_implIZZZNS0_66_GLOBAL__N__a0cfb035_28_ActivationHardswishKernel_cu_9e10b42f_293216hardswish_kernelERNS_14TensorIteratorEENKUlvE_clEvENKUlvE0_clEvEUlfE_EEvRNS_18TensorIteratorBaseERKT_EUliE_EEviT1_,"a",@progbits
	.sectionflags	@""
	.align	4
.nv.constant0._ZN2at6native18elementwise_kernelILi128ELi4EZNS0_15gpu_kernel_implIZZZNS0_66_GLOBAL__N__a0cfb035_28_ActivationHardswishKernel_cu_9e10b42f_293216hardswish_kernelERNS_14TensorIteratorEENKUlvE_clEvENKUlvE0_clEvEUlfE_EEvRNS_18TensorIteratorBaseERKT_EUliE_EEviT1_:
	.zero		1464


//--------------------- .nv.constant0._ZN2at6native27unrolled_elementwise_kernelIZZZNS0_66_GLOBAL__N__a0cfb035_28_ActivationHardswishKernel_cu_9e10b42f_293216hardswish_kernelERNS_14TensorIteratorEENKUlvE_clEvENKUlvE0_clEvEUlfE_St5arrayIPcLm2EELi4E23TrivialOffsetCalculatorILi1EjESC_NS0_6memory12LoadWithCastILi1EEENSD_13StoreWithCastILi1EEEEEviT_T0_T2_T3_T4_T5_ --------------------------
	.section	.nv.constant0._ZN2at6native27unrolled_elementwise_kernelIZZZNS0_66_GLOBAL__N__a0cfb035_28_ActivationHardswishKernel_cu_9e10b42f_293216hardswish_kernelERNS_14TensorIteratorEENKUlvE_clEvENKUlvE0_clEvEUlfE_St5arrayIPcLm2EELi4E23TrivialOffsetCalculatorILi1EjESC_NS0_6memory12LoadWithCastILi1EEENSD_13StoreWithCastILi1EEEEEviT_T0_T2_T3_T4_T5_,"a",@progbits
	.sectionflags	@""
	.align	4
.nv.constant0._ZN2at6native27unrolled_elementwise_kernelIZZZNS0_66_GLOBAL__N__a0cfb035_28_ActivationHardswishKernel_cu_9e10b42f_293216hardswish_kernelERNS_14TensorIteratorEENKUlvE_clEvENKUlvE0_clEvEUlfE_St5arrayIPcLm2EELi4E23TrivialOffsetCalculatorILi1EjESC_NS0_6memory12LoadWithCastILi1EEENSD_13StoreWithCastILi1EEEEEviT_T0_T2_T3_T4_T5_:
	.zero		964


//--------------------- .nv.constant0._ZN2at6native18elementwise_kernelILi128ELi2EZNS0_22gpu_kernel_impl_nocastIZZZNS0_66_GLOBAL__N__a0cfb035_28_ActivationHardswishKernel_cu_9e10b42f_293216hardswish_kernelERNS_14TensorIteratorEENKUlvE_clEvENKUlvE0_clEvEUlfE_EEvRNS_18TensorIteratorBaseERKT_EUliE_EEviT1_ --------------------------
	.section	.nv.constant0._ZN2at6native18elementwise_kernelILi128ELi2EZNS0_22gpu_kernel_impl_nocastIZZZNS0_66_GLOBAL__N__a0cfb035_28_ActivationHardswishKernel_cu_9e10b42f_293216hardswish_kernelERNS_14TensorIteratorEENKUlvE_clEvENKUlvE0_clEvEUlfE_EEvRNS_18TensorIteratorBaseERKT_EUliE_EEviT1_,"a",@progbits
	.sectionflags	@""
	.align	4
.nv.constant0._ZN2at6native18elementwise_kernelILi128ELi2EZNS0_22gpu_kernel_impl_nocastIZZZNS0_66_GLOBAL__N__a0cfb035_28_ActivationHardswishKernel_cu_9e10b42f_293216hardswish_kernelERNS_14TensorIteratorEENKUlvE_clEvENKUlvE0_clEvEUlfE_EEvRNS_18TensorIteratorBaseERKT_EUliE_EEviT1_:
	.zero		1456


//--------------------- .nv.constant0._ZN2at6native27unrolled_elementwise_kernelIZZZNS0_66_GLOBAL__N__a0cfb035_28_ActivationHardswishKernel_cu_9e10b42f_293216hardswish_kernelERNS_14TensorIteratorEENKUlvE_clEvENKUlvE0_clEvEUlfE_St5arrayIPcLm2EELi4E23TrivialOffsetCalculatorILi1EjESC_NS0_6memory15LoadWithoutCastENSD_16StoreWithoutCastEEEviT_T0_T2_T3_T4_T5_ --------------------------
	.section	.nv.constant0._ZN2at6native27unrolled_elementwise_kernelIZZZNS0_66_GLOBAL__N__a0cfb035_28_ActivationHardswishKernel_cu_9e10b42f_293216hardswish_kernelERNS_14TensorIteratorEENKUlvE_clEvENKUlvE0_clEvEUlfE_St5arrayIPcLm2EELi4E23TrivialOffsetCalculatorILi1EjESC_NS0_6memory15LoadWithoutCastENSD_16StoreWithoutCastEEEviT_T0_T2_T3_T4_T5_,"a",@progbits
	.sectionflags	@""
	.align	4
.nv.constant0._ZN2at6native27unrolled_elementwise_kernelIZZZNS0_66_GLOBAL__N__a0cfb035_28_ActivationHardswishKernel_cu_9e10b42f_293216hardswish_kernelERNS_14TensorIteratorEENKUlvE_clEvENKUlvE0_clEvEUlfE_St5arrayIPcLm2EELi4E23TrivialOffsetCalculatorILi1EjESC_NS0_6memory15LoadWithoutCastENSD_16StoreWithoutCastEEEviT_T0_T2_T3_T4_T5_:
	.zero		948


//--------------------- .nv.constant0._ZN2at6native29vectorized_elementwise_kernelILi2EZZZNS0_66_GLOBAL__N__a0cfb035_28_ActivationHardswishKernel_cu_9e10b42f_293216hardswish_kernelERNS_14TensorIteratorEENKUlvE_clEvENKUlvE0_clEvEUlfE_St5arrayIPcLm2EEEEviT0_T1_ --------------------------
	.section	.nv.constant0._ZN2at6native29vectorized_elementwise_kernelILi2EZZZNS0_66_GLOBAL__N__a0cfb035_28_ActivationHardswishKernel_cu_9e10b42f_293216hardswish_kernelERNS_14TensorIteratorEENKUlvE_clEvENKUlvE0_clEvEUlfE_St5arrayIPcLm2EEEEviT0_T1_,"a",@progbits
	.sectionflags	@""
	.align	4
.nv.constant0._ZN2at6native29vectorized_elementwise_kernelILi2EZZZNS0_66_GLOBAL__N__a0cfb035_28_ActivationHardswishKernel_cu_9e10b42f_293216hardswish_kernelERNS_14TensorIteratorEENKUlvE_clEvENKUlvE0_clEvEUlfE_St5arrayIPcLm2EEEEviT0_T1_:
	.zero		944


//--------------------- .nv.constant0._ZN2at6native29vectorized_elementwise_kernelILi4EZZZNS0_66_GLOBAL__N__a0cfb035_28_ActivationHardswishKernel_cu_9e10b42f_293216hardswish_kernelERNS_14TensorIteratorEENKUlvE_clEvENKUlvE0_clEvEUlfE_St5arrayIPcLm2EEEEviT0_T1_ --------------------------
	.section	.nv.constant0._ZN2at6native29vectorized_elementwise_kernelILi4EZZZNS0_66_GLOBAL__N__a0cfb035_28_ActivationHardswishKernel_cu_9e10b42f_293216hardswish_kernelERNS_14TensorIteratorEENKUlvE_clEvENKUlvE0_clEvEUlfE_St5arrayIPcLm2EEEEviT0_T1_,"a",@progbits
	.sectionflags	@""
	.align	4
.nv.constant0._ZN2at6native29vectorized_elementwise_kernelILi4EZZZNS0_66_GLOBAL__N__a0cfb035_28_ActivationHardswishKernel_cu_9e10b42f_293216hardswish_kernelERNS_14TensorIteratorEENKUlvE_clEvENKUlvE0_clEvEUlfE_St5arrayIPcLm2EEEEviT0_T1_:
	.zero		944


//--------------------- .nv.constant0._ZN2at6native29vectorized_elementwise_kernelILi8EZZZNS0_66_GLOBAL__N__a0cfb035_28_ActivationHardswishKernel_cu_9e10b42f_293216hardswish_kernelERNS_14TensorIteratorEENKUlvE_clEvENKUlvE0_clEvEUlfE_St5arrayIPcLm2EEEEviT0_T1_ --------------------------
	.section	.nv.constant0._ZN2at6native29vectorized_elementwise_kernelILi8EZZZNS0_66_GLOBAL__N__a0cfb035_28_ActivationHardswishKernel_cu_9e10b42f_293216hardswish_kernelERNS_14TensorIteratorEENKUlvE_clEvENKUlvE0_clEvEUlfE_St5arrayIPcLm2EEEEviT0_T1_,"a",@progbits
	.sectionflags	@""
	.align	4
.nv.constant0._ZN2at6native29vectorized_elementwise_kernelILi8EZZZNS0_66_GLOBAL__N__a0cfb035_28_ActivationHardswishKernel_cu_9e10b42f_293216hardswish_kernelERNS_14TensorIteratorEENKUlvE_clEvENKUlvE0_clEvEUlfE_St5arrayIPcLm2EEEEviT0_T1_:
	.zero		944


//--------------------- .nv.constant0._ZN2at6native18elementwise_kernelILi128ELi4EZNS0_15gpu_kernel_implIZZZNS0_66_GLOBAL__N__a0cfb035_28_ActivationHardswishKernel_cu_9e10b42f_293216hardswish_kernelERNS_14TensorIteratorEENKUlvE_clEvENKUlvE_clEvEUldE_EEvRNS_18TensorIteratorBaseERKT_EUliE_EEviT1_ --------------------------
	.section	.nv.constant0._ZN2at6native18elementwise_kernelILi128ELi4EZNS0_15gpu_kernel_implIZZZNS0_66_GLOBAL__N__a0cfb035_28_ActivationHardswishKernel_cu_9e10b42f_293216hardswish_kernelERNS_14TensorIteratorEENKUlvE_clEvENKUlvE_clEvEUldE_EEvRNS_18TensorIteratorBaseERKT_EUliE_EEviT1_,"a",@progbits
	.sectionflags	@""
	.align	4
.nv.constant0._ZN2at6native18elementwise_kernelILi128ELi4EZNS0_15gpu_kernel_implIZZZNS0_66_GLOBAL__N__a0cfb035_28_ActivationHardswishKernel_cu_9e10b42f_293216hardswish_kernelERNS_14TensorIteratorEENKUlvE_clEvENKUlvE_clEvEUldE_EEvRNS_18TensorIteratorBaseERKT_EUliE_EEviT1_:
	.zero		1480


//--------------------- .nv.constant0._ZN2at6native27unrolled_elementwise_kernelIZZZNS0_66_GLOBAL__N__a0cfb035_28_ActivationHardswishKernel_cu_9e10b42f_293216hardswish_kernelERNS_14TensorIteratorEENKUlvE_clEvENKUlvE_clEvEUldE_St5arrayIPcLm2EELi4E23TrivialOffsetCalculatorILi1EjESC_NS0_6memory12LoadWithCastILi1EEENSD_13StoreWithCastILi1EEEEEviT_T0_T2_T3_T4_T5_ --------------------------
	.section	.nv.constant0._ZN2at6native27unrolled_elementwise_kernelIZZZNS0_66_GLOBAL__N__a0cfb035_28_ActivationHardswishKernel_cu_9e10b42f_293216hardswish_kernelERNS_14TensorIteratorEENKUlvE_clEvENKUlvE_clEvEUldE_St5arrayIPcLm2EELi4E23TrivialOffsetCalculatorILi1EjESC_NS0_6memory12LoadWithCastILi1EEENSD_13StoreWithCastILi1EEEEEviT_T0_T2_T3_T4_T5_,"a",@progbits
	.sectionflags	@""
	.align	4
.nv.constant0._ZN2at6native27unrolled_elementwise_kernelIZZZNS0_66_GLOBAL__N__a0cfb035_28_ActivationHardswishKernel_cu_9e10b42f_293216hardswish_kernelERNS_14TensorIteratorEENKUlvE_clEvENKUlvE_clEvEUldE_St5arrayIPcLm2EELi4E23TrivialOffsetCalculatorILi1EjESC_NS0_6memory12LoadWithCastILi1EEENSD_13StoreWithCastILi1EEEEEviT_T0_T2_T3_T4_T5_:
	.zero		980


//--------------------- .nv.constant0._ZN2at6native18elementwise_kernelILi128ELi2EZNS0_22gpu_kernel_impl_nocastIZZZNS0_66_GLOBAL__N__a0cfb035_28_ActivationHardswishKernel_cu_9e10b42f_293216hardswish_kernelERNS_14TensorIteratorEENKUlvE_clEvENKUlvE_clEvEUldE_EEvRNS_18TensorIteratorBaseERKT_EUliE_EEviT1_ --------------------------
	.section	.nv.constant0._ZN2at6native18elementwise_kernelILi128ELi2EZNS0_22gpu_kernel_impl_nocastIZZZNS0_66_GLOBAL__N__a0cfb035_28_ActivationHardswishKernel_cu_9e10b42f_293216hardswish_kernelERNS_14TensorIteratorEENKUlvE_clEvENKUlvE_clEvEUldE_EEvRNS_18TensorIteratorBaseERKT_EUliE_EEviT1_,"a",@progbits
	.sectionflags	@""
	.align	4
.nv.constant0._ZN2at6native18elementwise_kernelILi128ELi2EZNS0_22gpu_kernel_impl_nocastIZZZNS0_66_GLOBAL__N__a0cfb035_28_ActivationHardswishKernel_cu_9e10b42f_293216hardswish_kernelERNS_14TensorIteratorEENKUlvE_clEvENKUlvE_clEvEUldE_EEvRNS_18TensorIteratorBaseERKT_EUliE_EEviT1_:
	.zero		1472


//--------------------- .nv.constant0._ZN2at6native27unrolled_elementwise_kernelIZZZNS0_66_GLOBAL__N__a0cfb035_28_ActivationHardswishKernel_cu_9e10b42f_293216hardswish_kernelERNS_14TensorIteratorEENKUlvE_clEvENKUlvE_clEvEUldE_St5arrayIPcLm2EELi4E23TrivialOffsetCalculatorILi1EjESC_NS0_6memory15LoadWithoutCastENSD_16StoreWithoutCastEEEviT_T0_T2_T3_T4_T5_ --------------------------
	.section	.nv.constant0._ZN2at6native27unrolled_elementwise_kernelIZZZNS0_66_GLOBAL__N__a0cfb035_28_ActivationHardswishKernel_cu_9e10b42f_293216hardswish_kernelERNS_14TensorIteratorEENKUlvE_clEvENKUlvE_clEvEUldE_St5arrayIPcLm2EELi4E23TrivialOffsetCalculatorILi1EjESC_NS0_6memory15LoadWithoutCastENSD_16StoreWithoutCastEEEviT_T0_T2_T3_T4_T5_,"a",@progbits
	.sectionflags	@""
	.align	4
.nv.constant0._ZN2at6native27unrolled_elementwise_kernelIZZZNS0_66_GLOBAL__N__a0cfb035_28_ActivationHardswishKernel_cu_9e10b42f_293216hardswish_kernelERNS_14TensorIteratorEENKUlvE_clEvENKUlvE_clEvEUldE_St5arrayIPcLm2EELi4E23TrivialOffsetCalculatorILi1EjESC_NS0_6memory15LoadWithoutCastENSD_16StoreWithoutCastEEEviT_T0_T2_T3_T4_T5_:
	.zero		964


//--------------------- .nv.constant0._ZN2at6native29vectorized_elementwise_kernelILi2EZZZNS0_66_GLOBAL__N__a0cfb035_28_ActivationHardswishKernel_cu_9e10b42f_293216hardswish_kernelERNS_14TensorIteratorEENKUlvE_clEvENKUlvE_clEvEUldE_St5arrayIPcLm2EEEEviT0_T1_ --------------------------
	.section	.nv.constant0._ZN2at6native29vectorized_elementwise_kernelILi2EZZZNS0_66_GLOBAL__N__a0cfb035_28_ActivationHardswishKernel_cu_9e10b42f_293216hardswish_kernelERNS_14TensorIteratorEENKUlvE_clEvENKUlvE_clEvEUldE_St5arrayIPcLm2EEEEviT0_T1_,"a",@progbits
	.sectionflags	@""
	.align	4
.nv.constant0._ZN2at6native29vectorized_elementwise_kernelILi2EZZZNS0_66_GLOBAL__N__a0cfb035_28_ActivationHardswishKernel_cu_9e10b42f_293216hardswish_kernelERNS_14TensorIteratorEENKUlvE_clEvENKUlvE_clEvEUldE_St5arrayIPcLm2EEEEviT0_T1_:
	.zero		960


//--------------------- .nv.constant0._ZN2at6native29vectorized_elementwise_kernelILi4EZZZNS0_66_GLOBAL__N__a0cfb035_28_ActivationHardswishKernel_cu_9e10b42f_293216hardswish_kernelERNS_14TensorIteratorEENKUlvE_clEvENKUlvE_clEvEUldE_St5arrayIPcLm2EEEEviT0_T1_ --------------------------
	.section	.nv.constant0._ZN2at6native29vectorized_elementwise_kernelILi4EZZZNS0_66_GLOBAL__N__a0cfb035_28_ActivationHardswishKernel_cu_9e10b42f_293216hardswish_kernelERNS_14TensorIteratorEENKUlvE_clEvENKUlvE_clEvEUldE_St5arrayIPcLm2EEEEviT0_T1_,"a",@progbits
	.sectionflags	@""
	.align	4
.nv.constant0._ZN2at6native29vectorized_elementwise_kernelILi4EZZZNS0_66_GLOBAL__N__a0cfb035_28_ActivationHardswishKernel_cu_9e10b42f_293216hardswish_kernelERNS_14TensorIteratorEENKUlvE_clEvENKUlvE_clEvEUldE_St5arrayIPcLm2EEEEviT0_T1_:
	.zero		960


//--------------------- .nv.constant0._ZN2at6native29vectorized_elementwise_kernelILi8EZZZNS0_66_GLOBAL__N__a0cfb035_28_ActivationHardswishKernel_cu_9e10b42f_293216hardswish_kernelERNS_14TensorIteratorEENKUlvE_clEvENKUlvE_clEvEUldE_St5arrayIPcLm2EEEEviT0_T1_ --------------------------
	.section	.nv.constant0._ZN2at6native29vectorized_elementwise_kernelILi8EZZZNS0_66_GLOBAL__N__a0cfb035_28_ActivationHardswishKernel_cu_9e10b42f_293216hardswish_kernelERNS_14TensorIteratorEENKUlvE_clEvENKUlvE_clEvEUldE_St5arrayIPcLm2EEEEviT0_T1_,"a",@progbits
	.sectionflags	@""
	.align	4
.nv.constant0._ZN2at6native29vectorized_elementwise_kernelILi8EZZZNS0_66_GLOBAL__N__a0cfb035_28_ActivationHardswishKernel_cu_9e10b42f_293216hardswish_kernelERNS_14TensorIteratorEENKUlvE_clEvENKUlvE_clEvEUldE_St5arrayIPcLm2EEEEviT0_T1_:
	.zero		960


//--------------------- SYMBOLS --------------------------

	.type		.nv.reservedSmem.offset0,@object
	.size		.nv.reservedSmem.offset0,0x4
	.type		__assertfail,@function
